//
// Generated by NVIDIA NVVM Compiler
//
// Compiler Build ID: CL-36424714
// Cuda compilation tools, release 13.0, V13.0.88
// Based on NVVM 20.0.0
//

.version 9.0
.target sm_100
.address_size 64

	// .globl	sigmoid_forward_float
.extern .shared .align 16 .b8 smem[];

.visible .entry sigmoid_forward_float(
	.param .u64 .ptr .align 1 sigmoid_forward_float_param_0,
	.param .u64 sigmoid_forward_float_param_1,
	.param .u64 sigmoid_forward_float_param_2
)
{
	.reg .pred 	%p<5>;
	.reg .b32 	%r<11>;
	.reg .b32 	%f<5>;
	.reg .b64 	%rd<13>;
	.reg .b64 	%fd<4>;

	ld.param.u64 	%rd3, [sigmoid_forward_float_param_0];
	ld.param.u64 	%rd4, [sigmoid_forward_float_param_1];
	ld.param.u64 	%rd5, [sigmoid_forward_float_param_2];
	mov.u32 	%r1, %ntid.x;
	mov.u32 	%r2, %ctaid.x;
	mov.u32 	%r3, %tid.x;
	mad.lo.s32 	%r4, %r1, %r2, %r3;
	cvt.u64.u32 	%rd1, %r4;
	mov.u32 	%r5, %ntid.y;
	mov.u32 	%r6, %ctaid.y;
	mov.u32 	%r7, %tid.y;
	mad.lo.s32 	%r8, %r5, %r6, %r7;
	cvt.u64.u32 	%rd2, %r8;
	setp.le.u64 	%p1, %rd4, %rd1;
	setp.le.u64 	%p2, %rd5, %rd2;
	or.pred  	%p3, %p1, %p2;
	@%p3 bra 	$L__BB0_2;
	cvt.u32.u64 	%r10, %rd2;
	cvta.to.global.u64 	%rd7, %rd3;
	setp.eq.s32 	%p4, %r10, 0;
	mul.lo.s64 	%rd8, %rd4, %rd2;
	selp.b64 	%rd9, 0, %rd8, %p4;
	add.s64 	%rd10, %rd9, %rd1;
	shl.b64 	%rd11, %rd10, 2;
	add.s64 	%rd12, %rd7, %rd11;
	ld.global.f32 	%f1, [%rd12];
	mul.f32 	%f2, %f1, 0fBFB8AA3B;
	ex2.approx.f32 	%f3, %f2;
	cvt.f64.f32 	%fd1, %f3;
	add.f64 	%fd2, %fd1, 0d3FF0000000000000;
	rcp.rn.f64 	%fd3, %fd2;
	cvt.rn.f32.f64 	%f4, %fd3;
	st.global.f32 	[%rd12], %f4;
$L__BB0_2:
	ret;

}
	// .globl	relu_forward_float
.visible .entry relu_forward_float(
	.param .u64 .ptr .align 1 relu_forward_float_param_0,
	.param .u64 relu_forward_float_param_1,
	.param .u64 relu_forward_float_param_2
)
{
	.reg .pred 	%p<7>;
	.reg .b32 	%r<11>;
	.reg .b32 	%f<6>;
	.reg .b64 	%rd<13>;

	ld.param.u64 	%rd3, [relu_forward_float_param_0];
	ld.param.u64 	%rd4, [relu_forward_float_param_1];
	ld.param.u64 	%rd5, [relu_forward_float_param_2];
	mov.u32 	%r1, %ntid.x;
	mov.u32 	%r2, %ctaid.x;
	mov.u32 	%r3, %tid.x;
	mad.lo.s32 	%r4, %r1, %r2, %r3;
	cvt.u64.u32 	%rd1, %r4;
	mov.u32 	%r5, %ntid.y;
	mov.u32 	%r6, %ctaid.y;
	mov.u32 	%r7, %tid.y;
	mad.lo.s32 	%r8, %r5, %r6, %r7;
	cvt.u64.u32 	%rd2, %r8;
	setp.le.u64 	%p1, %rd4, %rd1;
	setp.le.u64 	%p2, %rd5, %rd2;
	or.pred  	%p3, %p1, %p2;
	@%p3 bra 	$L__BB1_2;
	cvt.u32.u64 	%r10, %rd2;
	cvta.to.global.u64 	%rd7, %rd3;
	setp.eq.s32 	%p4, %r10, 0;
	mul.lo.s64 	%rd8, %rd4, %rd2;
	selp.b64 	%rd9, 0, %rd8, %p4;
	add.s64 	%rd10, %rd9, %rd1;
	shl.b64 	%rd11, %rd10, 2;
	add.s64 	%rd12, %rd7, %rd11;
	ld.global.f32 	%f1, [%rd12];
	setp.gt.f32 	%p5, %f1, 0f00000000;
	abs.f32 	%f2, %f1;
	setp.num.f32 	%p6, %f2, %f2;
	selp.f32 	%f3, 0f00000000, 0f3F800000, %p6;
	selp.f32 	%f4, 0f3F800000, %f3, %p5;
	mul.f32 	%f5, %f4, %f1;
	st.global.f32 	[%rd12], %f5;
$L__BB1_2:
	ret;

}
	// .globl	swish_forward_float
.visible .entry swish_forward_float(
	.param .u64 .ptr .align 1 swish_forward_float_param_0,
	.param .u64 swish_forward_float_param_1,
	.param .u64 swish_forward_float_param_2
)
{
	.reg .pred 	%p<5>;
	.reg .b32 	%r<11>;
	.reg .b32 	%f<5>;
	.reg .b64 	%rd<13>;
	.reg .b64 	%fd<6>;

	ld.param.u64 	%rd3, [swish_forward_float_param_0];
	ld.param.u64 	%rd4, [swish_forward_float_param_1];
	ld.param.u64 	%rd5, [swish_forward_float_param_2];
	mov.u32 	%r1, %ntid.x;
	mov.u32 	%r2, %ctaid.x;
	mov.u32 	%r3, %tid.x;
	mad.lo.s32 	%r4, %r1, %r2, %r3;
	cvt.u64.u32 	%rd1, %r4;
	mov.u32 	%r5, %ntid.y;
	mov.u32 	%r6, %ctaid.y;
	mov.u32 	%r7, %tid.y;
	mad.lo.s32 	%r8, %r5, %r6, %r7;
	cvt.u64.u32 	%rd2, %r8;
	setp.le.u64 	%p1, %rd4, %rd1;
	setp.le.u64 	%p2, %rd5, %rd2;
	or.pred  	%p3, %p1, %p2;
	@%p3 bra 	$L__BB2_2;
	cvt.u32.u64 	%r10, %rd2;
	cvta.to.global.u64 	%rd7, %rd3;
	setp.eq.s32 	%p4, %r10, 0;
	mul.lo.s64 	%rd8, %rd4, %rd2;
	selp.b64 	%rd9, 0, %rd8, %p4;
	add.s64 	%rd10, %rd9, %rd1;
	shl.b64 	%rd11, %rd10, 2;
	add.s64 	%rd12, %rd7, %rd11;
	ld.global.f32 	%f1, [%rd12];
	cvt.f64.f32 	%fd1, %f1;
	mul.f32 	%f2, %f1, 0fBFB8AA3B;
	ex2.approx.f32 	%f3, %f2;
	cvt.f64.f32 	%fd2, %f3;
	add.f64 	%fd3, %fd2, 0d3FF0000000000000;
	rcp.rn.f64 	%fd4, %fd3;
	mul.f64 	%fd5, %fd4, %fd1;
	cvt.rn.f32.f64 	%f4, %fd5;
	st.global.f32 	[%rd12], %f4;
$L__BB2_2:
	ret;

}
	// .globl	tanh_forward_float
.visible .entry tanh_forward_float(
	.param .u64 .ptr .align 1 tanh_forward_float_param_0,
	.param .u64 tanh_forward_float_param_1,
	.param .u64 tanh_forward_float_param_2
)
{
	.reg .pred 	%p<5>;
	.reg .b32 	%r<11>;
	.reg .b32 	%f<9>;
	.reg .b64 	%rd<13>;

	ld.param.u64 	%rd3, [tanh_forward_float_param_0];
	ld.param.u64 	%rd4, [tanh_forward_float_param_1];
	ld.param.u64 	%rd5, [tanh_forward_float_param_2];
	mov.u32 	%r1, %ntid.x;
	mov.u32 	%r2, %ctaid.x;
	mov.u32 	%r3, %tid.x;
	mad.lo.s32 	%r4, %r1, %r2, %r3;
	cvt.u64.u32 	%rd1, %r4;
	mov.u32 	%r5, %ntid.y;
	mov.u32 	%r6, %ctaid.y;
	mov.u32 	%r7, %tid.y;
	mad.lo.s32 	%r8, %r5, %r6, %r7;
	cvt.u64.u32 	%rd2, %r8;
	setp.le.u64 	%p1, %rd4, %rd1;
	setp.le.u64 	%p2, %rd5, %rd2;
	or.pred  	%p3, %p1, %p2;
	@%p3 bra 	$L__BB3_2;
	cvt.u32.u64 	%r10, %rd2;
	cvta.to.global.u64 	%rd7, %rd3;
	setp.eq.s32 	%p4, %r10, 0;
	mul.lo.s64 	%rd8, %rd4, %rd2;
	selp.b64 	%rd9, 0, %rd8, %p4;
	add.s64 	%rd10, %rd9, %rd1;
	shl.b64 	%rd11, %rd10, 2;
	add.s64 	%rd12, %rd7, %rd11;
	ld.global.f32 	%f1, [%rd12];
	mul.f32 	%f2, %f1, 0f3FB8AA3B;
	ex2.approx.f32 	%f3, %f2;
	mul.f32 	%f4, %f1, 0fBFB8AA3B;
	ex2.approx.f32 	%f5, %f4;
	sub.f32 	%f6, %f3, %f5;
	add.f32 	%f7, %f3, %f5;
	div.rn.f32 	%f8, %f6, %f7;
	st.global.f32 	[%rd12], %f8;
$L__BB3_2:
	ret;

}
	// .globl	softmax_forward_float
.visible .entry softmax_forward_float(
	.param .u64 .ptr .align 1 softmax_forward_float_param_0,
	.param .u64 softmax_forward_float_param_1,
	.param .u64 softmax_forward_float_param_2
)
{
	.reg .pred 	%p<27>;
	.reg .b32 	%r<30>;
	.reg .b32 	%f<73>;
	.reg .b64 	%rd<27>;

	ld.param.u64 	%rd14, [softmax_forward_float_param_0];
	ld.param.u64 	%rd13, [softmax_forward_float_param_1];
	ld.param.u64 	%rd15, [softmax_forward_float_param_2];
	cvta.to.global.u64 	%rd1, %rd14;
	mov.u32 	%r2, %tid.x;
	cvt.u64.u32 	%rd2, %r2;
	mov.u32 	%r3, %ctaid.x;
	cvt.u64.u32 	%rd3, %r3;
	setp.le.u64 	%p1, %rd13, %rd2;
	setp.le.u64 	%p2, %rd15, %rd3;
	or.pred  	%p3, %p1, %p2;
	@%p3 bra 	$L__BB4_46;
	cvt.u32.u64 	%r5, %rd2;
	mul.lo.s64 	%rd17, %rd13, %rd3;
	add.s64 	%rd4, %rd17, %rd13;
	mov.u32 	%r6, %ntid.x;
	cvt.u64.u32 	%rd5, %r6;
	shl.b32 	%r7, %r5, 2;
	mov.u32 	%r8, smem;
	add.s32 	%r9, %r8, %r7;
	add.s32 	%r1, %r9, 4096;
	mov.b32 	%r10, 0;
	st.shared.u32 	[%r9+4096], %r10;
	mov.b32 	%r11, 2143289344;
	st.shared.u32 	[%r9], %r11;
	add.s64 	%rd26, %rd17, %rd2;
	setp.ge.u64 	%p4, %rd26, %rd4;
	@%p4 bra 	$L__BB4_5;
	mov.f32 	%f71, 0f7FC00000;
	mov.u64 	%rd24, %rd26;
$L__BB4_3:
	shl.b64 	%rd18, %rd24, 2;
	add.s64 	%rd19, %rd1, %rd18;
	ld.global.f32 	%f9, [%rd19];
	max.f32 	%f71, %f71, %f9;
	add.s64 	%rd24, %rd24, %rd5;
	setp.lt.u64 	%p5, %rd24, %rd4;
	@%p5 bra 	$L__BB4_3;
	st.shared.f32 	[%r1+-4096], %f71;
$L__BB4_5:
	bar.sync 	0;
	setp.gt.u32 	%p6, %r5, 511;
	@%p6 bra 	$L__BB4_7;
	ld.shared.f32 	%f10, [%r1+-4096];
	ld.shared.f32 	%f11, [%r1+-2048];
	max.f32 	%f12, %f10, %f11;
	st.shared.f32 	[%r1+-4096], %f12;
$L__BB4_7:
	bar.sync 	0;
	setp.gt.u32 	%p7, %r5, 255;
	@%p7 bra 	$L__BB4_9;
	ld.shared.f32 	%f13, [%r1+-4096];
	ld.shared.f32 	%f14, [%r1+-3072];
	max.f32 	%f15, %f13, %f14;
	st.shared.f32 	[%r1+-4096], %f15;
$L__BB4_9:
	bar.sync 	0;
	setp.gt.u32 	%p8, %r5, 127;
	@%p8 bra 	$L__BB4_11;
	ld.shared.f32 	%f16, [%r1+-4096];
	ld.shared.f32 	%f17, [%r1+-3584];
	max.f32 	%f18, %f16, %f17;
	st.shared.f32 	[%r1+-4096], %f18;
$L__BB4_11:
	bar.sync 	0;
	setp.gt.u32 	%p9, %r5, 63;
	@%p9 bra 	$L__BB4_13;
	ld.shared.f32 	%f19, [%r1+-4096];
	ld.shared.f32 	%f20, [%r1+-3840];
	max.f32 	%f21, %f19, %f20;
	st.shared.f32 	[%r1+-4096], %f21;
$L__BB4_13:
	bar.sync 	0;
	setp.gt.u32 	%p10, %r5, 31;
	@%p10 bra 	$L__BB4_15;
	ld.shared.f32 	%f22, [%r1+-4096];
	ld.shared.f32 	%f23, [%r1+-3968];
	max.f32 	%f24, %f22, %f23;
	st.shared.f32 	[%r1+-4096], %f24;
$L__BB4_15:
	bar.sync 	0;
	add.s32 	%r18, %r5, -1;
	setp.gt.u32 	%p11, %r18, 30;
	@%p11 bra 	$L__BB4_17;
	ld.shared.f32 	%f25, [%r1+-4096];
	ld.shared.f32 	%f26, [smem];
	max.f32 	%f27, %f25, %f26;
	st.shared.f32 	[smem], %f27;
$L__BB4_17:
	setp.ge.u64 	%p12, %rd26, %rd4;
	bar.sync 	0;
	ld.shared.f32 	%f3, [smem];
	@%p12 bra 	$L__BB4_21;
	ld.shared.f32 	%f72, [%r1];
	mov.u64 	%rd25, %rd26;
$L__BB4_19:
	shl.b64 	%rd20, %rd25, 2;
	add.s64 	%rd21, %rd1, %rd20;
	ld.global.f32 	%f28, [%rd21];
	sub.f32 	%f29, %f28, %f3;
	mul.f32 	%f30, %f29, 0f3FB8AA3B;
	ex2.approx.f32 	%f31, %f30;
	fma.rn.f32 	%f72, %f31, 0f4B189680, %f72;
	add.s64 	%rd25, %rd25, %rd5;
	setp.lt.u64 	%p13, %rd25, %rd4;
	@%p13 bra 	$L__BB4_19;
	st.shared.f32 	[%r1], %f72;
$L__BB4_21:
	setp.gt.u32 	%p14, %r5, 511;
	bar.sync 	0;
	@%p14 bra 	$L__BB4_23;
	ld.shared.f32 	%f32, [%r1+2048];
	ld.shared.f32 	%f33, [%r1];
	add.f32 	%f34, %f32, %f33;
	st.shared.f32 	[%r1], %f34;
$L__BB4_23:
	setp.gt.u32 	%p15, %r5, 255;
	bar.sync 	0;
	@%p15 bra 	$L__BB4_25;
	ld.shared.f32 	%f35, [%r1+1024];
	ld.shared.f32 	%f36, [%r1];
	add.f32 	%f37, %f35, %f36;
	st.shared.f32 	[%r1], %f37;
$L__BB4_25:
	setp.gt.u32 	%p16, %r5, 127;
	bar.sync 	0;
	@%p16 bra 	$L__BB4_27;
	ld.shared.f32 	%f38, [%r1+512];
	ld.shared.f32 	%f39, [%r1];
	add.f32 	%f40, %f38, %f39;
	st.shared.f32 	[%r1], %f40;
$L__BB4_27:
	setp.gt.u32 	%p17, %r5, 63;
	bar.sync 	0;
	@%p17 bra 	$L__BB4_29;
	ld.shared.f32 	%f41, [%r1+256];
	ld.shared.f32 	%f42, [%r1];
	add.f32 	%f43, %f41, %f42;
	st.shared.f32 	[%r1], %f43;
$L__BB4_29:
	setp.gt.u32 	%p18, %r5, 31;
	bar.sync 	0;
	@%p18 bra 	$L__BB4_31;
	ld.shared.f32 	%f44, [%r1+128];
	ld.shared.f32 	%f45, [%r1];
	add.f32 	%f46, %f44, %f45;
	st.shared.f32 	[%r1], %f46;
$L__BB4_31:
	setp.gt.u32 	%p19, %r5, 31;
	bar.sync 	0;
	@%p19 bra 	$L__BB4_33;
	ld.shared.f32 	%f47, [%r1+128];
	ld.shared.f32 	%f48, [%r1];
	add.f32 	%f49, %f47, %f48;
	st.shared.f32 	[%r1], %f49;
$L__BB4_33:
	bar.sync 	0;
	setp.gt.u32 	%p20, %r5, 15;
	@%p20 bra 	$L__BB4_35;
	ld.shared.f32 	%f50, [%r1+64];
	ld.shared.f32 	%f51, [%r1];
	add.f32 	%f52, %f50, %f51;
	st.shared.f32 	[%r1], %f52;
$L__BB4_35:
	bar.sync 	0;
	setp.gt.u32 	%p21, %r5, 7;
	@%p21 bra 	$L__BB4_37;
	ld.shared.f32 	%f53, [%r1+32];
	ld.shared.f32 	%f54, [%r1];
	add.f32 	%f55, %f53, %f54;
	st.shared.f32 	[%r1], %f55;
$L__BB4_37:
	bar.sync 	0;
	setp.gt.u32 	%p22, %r5, 3;
	@%p22 bra 	$L__BB4_39;
	ld.shared.f32 	%f56, [%r1+16];
	ld.shared.f32 	%f57, [%r1];
	add.f32 	%f58, %f56, %f57;
	st.shared.f32 	[%r1], %f58;
$L__BB4_39:
	bar.sync 	0;
	setp.gt.u32 	%p23, %r5, 1;
	@%p23 bra 	$L__BB4_41;
	ld.shared.f32 	%f59, [%r1+8];
	ld.shared.f32 	%f60, [%r1];
	add.f32 	%f61, %f59, %f60;
	st.shared.f32 	[%r1], %f61;
$L__BB4_41:
	bar.sync 	0;
	setp.ne.s32 	%p24, %r5, 0;
	@%p24 bra 	$L__BB4_43;
	ld.shared.v2.f32 	{%f62, %f63}, [smem+4096];
	add.f32 	%f64, %f63, %f62;
	st.shared.f32 	[smem+4096], %f64;
$L__BB4_43:
	setp.ge.u64 	%p25, %rd26, %rd4;
	bar.sync 	0;
	@%p25 bra 	$L__BB4_46;
	ld.shared.f32 	%f65, [smem+4096];
	div.rn.f32 	%f7, %f65, 0f4B189680;
$L__BB4_45:
	shl.b64 	%rd22, %rd26, 2;
	add.s64 	%rd23, %rd1, %rd22;
	ld.global.f32 	%f66, [%rd23];
	sub.f32 	%f67, %f66, %f3;
	mul.f32 	%f68, %f67, 0f3FB8AA3B;
	ex2.approx.f32 	%f69, %f68;
	div.rn.f32 	%f70, %f69, %f7;
	st.global.f32 	[%rd23], %f70;
	add.s64 	%rd26, %rd26, %rd5;
	setp.lt.u64 	%p26, %rd26, %rd4;
	@%p26 bra 	$L__BB4_45;
$L__BB4_46:
	ret;

}
	// .globl	sigmoid_backward_float
.visible .entry sigmoid_backward_float(
	.param .u64 .ptr .align 1 sigmoid_backward_float_param_0,
	.param .u64 .ptr .align 1 sigmoid_backward_float_param_1,
	.param .u64 .ptr .align 1 sigmoid_backward_float_param_2,
	.param .u64 sigmoid_backward_float_param_3,
	.param .u64 sigmoid_backward_float_param_4
)
{
	.reg .pred 	%p<5>;
	.reg .b32 	%r<11>;
	.reg .b32 	%f<5>;
	.reg .b64 	%rd<16>;
	.reg .b64 	%fd<5>;

	ld.param.u64 	%rd3, [sigmoid_backward_float_param_1];
	ld.param.u64 	%rd4, [sigmoid_backward_float_param_2];
	ld.param.u64 	%rd5, [sigmoid_backward_float_param_3];
	ld.param.u64 	%rd6, [sigmoid_backward_float_param_4];
	mov.u32 	%r1, %ntid.x;
	mov.u32 	%r2, %ctaid.x;
	mov.u32 	%r3, %tid.x;
	mad.lo.s32 	%r4, %r1, %r2, %r3;
	cvt.u64.u32 	%rd1, %r4;
	mov.u32 	%r5, %ntid.y;
	mov.u32 	%r6, %ctaid.y;
	mov.u32 	%r7, %tid.y;
	mad.lo.s32 	%r8, %r5, %r6, %r7;
	cvt.u64.u32 	%rd2, %r8;
	setp.le.u64 	%p1, %rd5, %rd1;
	setp.le.u64 	%p2, %rd6, %rd2;
	or.pred  	%p3, %p1, %p2;
	@%p3 bra 	$L__BB5_2;
	cvt.u32.u64 	%r10, %rd2;
	cvta.to.global.u64 	%rd8, %rd3;
	cvta.to.global.u64 	%rd9, %rd4;
	setp.eq.s32 	%p4, %r10, 0;
	mul.lo.s64 	%rd10, %rd5, %rd2;
	selp.b64 	%rd11, 0, %rd10, %p4;
	add.s64 	%rd12, %rd11, %rd1;
	shl.b64 	%rd13, %rd12, 2;
	add.s64 	%rd14, %rd8, %rd13;
	ld.global.f32 	%f1, [%rd14];
	cvt.f64.f32 	%fd1, %f1;
	mov.f64 	%fd2, 0d3FF0000000000000;
	sub.f64 	%fd3, %fd2, %fd1;
	mul.f64 	%fd4, %fd3, %fd1;
	cvt.rn.f32.f64 	%f2, %fd4;
	add.s64 	%rd15, %rd9, %rd13;
	ld.global.f32 	%f3, [%rd15];
	mul.f32 	%f4, %f3, %f2;
	st.global.f32 	[%rd15], %f4;
$L__BB5_2:
	ret;

}
	// .globl	relu_backward_float
.visible .entry relu_backward_float(
	.param .u64 .ptr .align 1 relu_backward_float_param_0,
	.param .u64 .ptr .align 1 relu_backward_float_param_1,
	.param .u64 .ptr .align 1 relu_backward_float_param_2,
	.param .u64 relu_backward_float_param_3,
	.param .u64 relu_backward_float_param_4
)
{
	.reg .pred 	%p<6>;
	.reg .b32 	%r<11>;
	.reg .b32 	%f<5>;
	.reg .b64 	%rd<16>;

	ld.param.u64 	%rd3, [relu_backward_float_param_1];
	ld.param.u64 	%rd4, [relu_backward_float_param_2];
	ld.param.u64 	%rd5, [relu_backward_float_param_3];
	ld.param.u64 	%rd6, [relu_backward_float_param_4];
	mov.u32 	%r1, %ntid.x;
	mov.u32 	%r2, %ctaid.x;
	mov.u32 	%r3, %tid.x;
	mad.lo.s32 	%r4, %r1, %r2, %r3;
	cvt.u64.u32 	%rd1, %r4;
	mov.u32 	%r5, %ntid.y;
	mov.u32 	%r6, %ctaid.y;
	mov.u32 	%r7, %tid.y;
	mad.lo.s32 	%r8, %r5, %r6, %r7;
	cvt.u64.u32 	%rd2, %r8;
	setp.le.u64 	%p1, %rd5, %rd1;
	setp.le.u64 	%p2, %rd6, %rd2;
	or.pred  	%p3, %p1, %p2;
	@%p3 bra 	$L__BB6_2;
	cvt.u32.u64 	%r10, %rd2;
	cvta.to.global.u64 	%rd8, %rd3;
	cvta.to.global.u64 	%rd9, %rd4;
	setp.eq.s32 	%p4, %r10, 0;
	mul.lo.s64 	%rd10, %rd5, %rd2;
	selp.b64 	%rd11, 0, %rd10, %p4;
	add.s64 	%rd12, %rd11, %rd1;
	shl.b64 	%rd13, %rd12, 2;
	add.s64 	%rd14, %rd8, %rd13;
	ld.global.f32 	%f1, [%rd14];
	setp.gt.f32 	%p5, %f1, 0f00000000;
	selp.f32 	%f2, 0f3F800000, 0f00000000, %p5;
	add.s64 	%rd15, %rd9, %rd13;
	ld.global.f32 	%f3, [%rd15];
	mul.f32 	%f4, %f3, %f2;
	st.global.f32 	[%rd15], %f4;
$L__BB6_2:
	ret;

}
	// .globl	swish_backward_float
.visible .entry swish_backward_float(
	.param .u64 .ptr .align 1 swish_backward_float_param_0,
	.param .u64 .ptr .align 1 swish_backward_float_param_1,
	.param .u64 .ptr .align 1 swish_backward_float_param_2,
	.param .u64 swish_backward_float_param_3,
	.param .u64 swish_backward_float_param_4
)
{
	.reg .pred 	%p<5>;
	.reg .b32 	%r<11>;
	.reg .b32 	%f<6>;
	.reg .b64 	%rd<19>;
	.reg .b64 	%fd<8>;

	ld.param.u64 	%rd3, [swish_backward_float_param_0];
	ld.param.u64 	%rd4, [swish_backward_float_param_1];
	ld.param.u64 	%rd5, [swish_backward_float_param_2];
	ld.param.u64 	%rd6, [swish_backward_float_param_3];
	ld.param.u64 	%rd7, [swish_backward_float_param_4];
	mov.u32 	%r1, %ntid.x;
	mov.u32 	%r2, %ctaid.x;
	mov.u32 	%r3, %tid.x;
	mad.lo.s32 	%r4, %r1, %r2, %r3;
	cvt.u64.u32 	%rd1, %r4;
	mov.u32 	%r5, %ntid.y;
	mov.u32 	%r6, %ctaid.y;
	mov.u32 	%r7, %tid.y;
	mad.lo.s32 	%r8, %r5, %r6, %r7;
	cvt.u64.u32 	%rd2, %r8;
	setp.le.u64 	%p1, %rd6, %rd1;
	setp.le.u64 	%p2, %rd7, %rd2;
	or.pred  	%p3, %p1, %p2;
	@%p3 bra 	$L__BB7_2;
	cvt.u32.u64 	%r10, %rd2;
	cvta.to.global.u64 	%rd9, %rd4;
	cvta.to.global.u64 	%rd10, %rd3;
	cvta.to.global.u64 	%rd11, %rd5;
	setp.eq.s32 	%p4, %r10, 0;
	mul.lo.s64 	%rd12, %rd6, %rd2;
	selp.b64 	%rd13, 0, %rd12, %p4;
	add.s64 	%rd14, %rd13, %rd1;
	shl.b64 	%rd15, %rd14, 2;
	add.s64 	%rd16, %rd9, %rd15;
	ld.global.f32 	%f1, [%rd16];
	cvt.f64.f32 	%fd1, %f1;
	add.s64 	%rd17, %rd10, %rd15;
	ld.global.f32 	%f2, [%rd17];
	mul.f32 	%f3, %f2, 0fBFB8AA3B;
	ex2.approx.f32 	%f4, %f3;
	cvt.f64.f32 	%fd2, %f4;
	add.f64 	%fd3, %fd2, 0d3FF0000000000000;
	rcp.rn.f64 	%fd4, %fd3;
	mov.f64 	%fd5, 0d3FF0000000000000;
	sub.f64 	%fd6, %fd5, %fd1;
	fma.rn.f64 	%fd7, %fd6, %fd4, %fd1;
	cvt.rn.f32.f64 	%f5, %fd7;
	add.s64 	%rd18, %rd11, %rd15;
	st.global.f32 	[%rd18], %f5;
$L__BB7_2:
	ret;

}
	// .globl	tanh_backward_float
.visible .entry tanh_backward_float(
	.param .u64 .ptr .align 1 tanh_backward_float_param_0,
	.param .u64 .ptr .align 1 tanh_backward_float_param_1,
	.param .u64 .ptr .align 1 tanh_backward_float_param_2,
	.param .u64 tanh_backward_float_param_3,
	.param .u64 tanh_backward_float_param_4
)
{
	.reg .pred 	%p<5>;
	.reg .b32 	%r<11>;
	.reg .b32 	%f<7>;
	.reg .b64 	%rd<16>;

	ld.param.u64 	%rd3, [tanh_backward_float_param_1];
	ld.param.u64 	%rd4, [tanh_backward_float_param_2];
	ld.param.u64 	%rd5, [tanh_backward_float_param_3];
	ld.param.u64 	%rd6, [tanh_backward_float_param_4];
	mov.u32 	%r1, %ntid.x;
	mov.u32 	%r2, %ctaid.x;
	mov.u32 	%r3, %tid.x;
	mad.lo.s32 	%r4, %r1, %r2, %r3;
	cvt.u64.u32 	%rd1, %r4;
	mov.u32 	%r5, %ntid.y;
	mov.u32 	%r6, %ctaid.y;
	mov.u32 	%r7, %tid.y;
	mad.lo.s32 	%r8, %r5, %r6, %r7;
	cvt.u64.u32 	%rd2, %r8;
	setp.le.u64 	%p1, %rd5, %rd1;
	setp.le.u64 	%p2, %rd6, %rd2;
	or.pred  	%p3, %p1, %p2;
	@%p3 bra 	$L__BB8_2;
	cvt.u32.u64 	%r10, %rd2;
	cvta.to.global.u64 	%rd8, %rd3;
	cvta.to.global.u64 	%rd9, %rd4;
	setp.eq.s32 	%p4, %r10, 0;
	mul.lo.s64 	%rd10, %rd5, %rd2;
	selp.b64 	%rd11, 0, %rd10, %p4;
	add.s64 	%rd12, %rd11, %rd1;
	shl.b64 	%rd13, %rd12, 2;
	add.s64 	%rd14, %rd8, %rd13;
	ld.global.f32 	%f1, [%rd14];
	mul.f32 	%f2, %f1, %f1;
	mov.f32 	%f3, 0f3F800000;
	sub.f32 	%f4, %f3, %f2;
	add.s64 	%rd15, %rd9, %rd13;
	ld.global.f32 	%f5, [%rd15];
	mul.f32 	%f6, %f5, %f4;
	st.global.f32 	[%rd15], %f6;
$L__BB8_2:
	ret;

}
	// .globl	softmax_backward_float
.visible .entry softmax_backward_float(
	.param .u64 .ptr .align 1 softmax_backward_float_param_0,
	.param .u64 .ptr .align 1 softmax_backward_float_param_1,
	.param .u64 .ptr .align 1 softmax_backward_float_param_2,
	.param .u64 softmax_backward_float_param_3,
	.param .u64 softmax_backward_float_param_4
)
{
	.reg .pred 	%p<5>;
	.reg .b32 	%r<11>;
	.reg .b32 	%f<5>;
	.reg .b64 	%rd<16>;
	.reg .b64 	%fd<5>;

	ld.param.u64 	%rd3, [softmax_backward_float_param_1];
	ld.param.u64 	%rd4, [softmax_backward_float_param_2];
	ld.param.u64 	%rd5, [softmax_backward_float_param_3];
	ld.param.u64 	%rd6, [softmax_backward_float_param_4];
	mov.u32 	%r1, %ntid.x;
	mov.u32 	%r2, %ctaid.x;
	mov.u32 	%r3, %tid.x;
	mad.lo.s32 	%r4, %r1, %r2, %r3;
	cvt.u64.u32 	%rd1, %r4;
	mov.u32 	%r5, %ntid.y;
	mov.u32 	%r6, %ctaid.y;
	mov.u32 	%r7, %tid.y;
	mad.lo.s32 	%r8, %r5, %r6, %r7;
	cvt.u64.u32 	%rd2, %r8;
	setp.le.u64 	%p1, %rd5, %rd1;
	setp.le.u64 	%p2, %rd6, %rd2;
	or.pred  	%p3, %p1, %p2;
	@%p3 bra 	$L__BB9_2;
	cvt.u32.u64 	%r10, %rd2;
	cvta.to.global.u64 	%rd8, %rd3;
	cvta.to.global.u64 	%rd9, %rd4;
	setp.eq.s32 	%p4, %r10, 0;
	mul.lo.s64 	%rd10, %rd5, %rd2;
	selp.b64 	%rd11, 0, %rd10, %p4;
	add.s64 	%rd12, %rd11, %rd1;
	shl.b64 	%rd13, %rd12, 2;
	add.s64 	%rd14, %rd8, %rd13;
	ld.global.f32 	%f1, [%rd14];
	cvt.f64.f32 	%fd1, %f1;
	mov.f64 	%fd2, 0d3FF0000000000000;
	sub.f64 	%fd3, %fd2, %fd1;
	mul.f64 	%fd4, %fd3, %fd1;
	cvt.rn.f32.f64 	%f2, %fd4;
	add.s64 	%rd15, %rd9, %rd13;
	ld.global.f32 	%f3, [%rd15];
	mul.f32 	%f4, %f3, %f2;
	st.global.f32 	[%rd15], %f4;
$L__BB9_2:
	ret;

}
	// .globl	sigmoid_forward_double
.visible .entry sigmoid_forward_double(
	.param .u64 .ptr .align 1 sigmoid_forward_double_param_0,
	.param .u64 sigmoid_forward_double_param_1,
	.param .u64 sigmoid_forward_double_param_2
)
{
	.reg .pred 	%p<8>;
	.reg .b32 	%r<26>;
	.reg .b32 	%f<3>;
	.reg .b64 	%rd<13>;
	.reg .b64 	%fd<30>;

	ld.param.u64 	%rd4, [sigmoid_forward_double_param_0];
	ld.param.u64 	%rd5, [sigmoid_forward_double_param_1];
	ld.param.u64 	%rd6, [sigmoid_forward_double_param_2];
	mov.u32 	%r4, %ntid.x;
	mov.u32 	%r5, %ctaid.x;
	mov.u32 	%r6, %tid.x;
	mad.lo.s32 	%r7, %r4, %r5, %r6;
	cvt.u64.u32 	%rd1, %r7;
	mov.u32 	%r8, %ntid.y;
	mov.u32 	%r9, %ctaid.y;
	mov.u32 	%r10, %tid.y;
	mad.lo.s32 	%r11, %r8, %r9, %r10;
	cvt.u64.u32 	%rd2, %r11;
	setp.le.u64 	%p1, %rd5, %rd1;
	setp.le.u64 	%p2, %rd6, %rd2;
	or.pred  	%p3, %p1, %p2;
	@%p3 bra 	$L__BB10_5;
	cvt.u32.u64 	%r13, %rd2;
	cvta.to.global.u64 	%rd8, %rd4;
	setp.eq.s32 	%p4, %r13, 0;
	mul.lo.s64 	%rd9, %rd5, %rd2;
	selp.b64 	%rd10, 0, %rd9, %p4;
	add.s64 	%rd11, %rd10, %rd1;
	shl.b64 	%rd12, %rd11, 3;
	add.s64 	%rd3, %rd8, %rd12;
	ld.global.f64 	%fd1, [%rd3];
	neg.f64 	%fd6, %fd1;
	fma.rn.f64 	%fd7, %fd1, 0dBFF71547652B82FE, 0d4338000000000000;
	{
	.reg .b32 %temp; 
	mov.b64 	{%r1, %temp}, %fd7;
	}
	mov.f64 	%fd8, 0dC338000000000000;
	add.rn.f64 	%fd9, %fd7, %fd8;
	fma.rn.f64 	%fd10, %fd9, 0dBFE62E42FEFA39EF, %fd6;
	fma.rn.f64 	%fd11, %fd9, 0dBC7ABC9E3B39803F, %fd10;
	fma.rn.f64 	%fd12, %fd11, 0d3E5ADE1569CE2BDF, 0d3E928AF3FCA213EA;
	fma.rn.f64 	%fd13, %fd12, %fd11, 0d3EC71DEE62401315;
	fma.rn.f64 	%fd14, %fd13, %fd11, 0d3EFA01997C89EB71;
	fma.rn.f64 	%fd15, %fd14, %fd11, 0d3F2A01A014761F65;
	fma.rn.f64 	%fd16, %fd15, %fd11, 0d3F56C16C1852B7AF;
	fma.rn.f64 	%fd17, %fd16, %fd11, 0d3F81111111122322;
	fma.rn.f64 	%fd18, %fd17, %fd11, 0d3FA55555555502A1;
	fma.rn.f64 	%fd19, %fd18, %fd11, 0d3FC5555555555511;
	fma.rn.f64 	%fd20, %fd19, %fd11, 0d3FE000000000000B;
	fma.rn.f64 	%fd21, %fd20, %fd11, 0d3FF0000000000000;
	fma.rn.f64 	%fd22, %fd21, %fd11, 0d3FF0000000000000;
	{
	.reg .b32 %temp; 
	mov.b64 	{%r2, %temp}, %fd22;
	}
	{
	.reg .b32 %temp; 
	mov.b64 	{%temp, %r3}, %fd22;
	}
	shl.b32 	%r14, %r1, 20;
	add.s32 	%r15, %r14, %r3;
	mov.b64 	%fd29, {%r2, %r15};
	{
	.reg .b32 %temp; 
	mov.b64 	{%temp, %r16}, %fd6;
	}
	mov.b32 	%f2, %r16;
	abs.f32 	%f1, %f2;
	setp.lt.f32 	%p5, %f1, 0f4086232B;
	@%p5 bra 	$L__BB10_4;
	setp.gt.f64 	%p6, %fd1, 0d0000000000000000;
	mov.f64 	%fd23, 0d7FF0000000000000;
	sub.f64 	%fd24, %fd23, %fd1;
	selp.f64 	%fd29, 0d0000000000000000, %fd24, %p6;
	setp.geu.f32 	%p7, %f1, 0f40874800;
	@%p7 bra 	$L__BB10_4;
	shr.u32 	%r17, %r1, 31;
	add.s32 	%r18, %r1, %r17;
	shr.s32 	%r19, %r18, 1;
	shl.b32 	%r20, %r19, 20;
	add.s32 	%r21, %r3, %r20;
	mov.b64 	%fd25, {%r2, %r21};
	sub.s32 	%r22, %r1, %r19;
	shl.b32 	%r23, %r22, 20;
	add.s32 	%r24, %r23, 1072693248;
	mov.b32 	%r25, 0;
	mov.b64 	%fd26, {%r25, %r24};
	mul.f64 	%fd29, %fd26, %fd25;
$L__BB10_4:
	add.f64 	%fd27, %fd29, 0d3FF0000000000000;
	rcp.rn.f64 	%fd28, %fd27;
	st.global.f64 	[%rd3], %fd28;
$L__BB10_5:
	ret;

}
	// .globl	relu_forward_double
.visible .entry relu_forward_double(
	.param .u64 .ptr .align 1 relu_forward_double_param_0,
	.param .u64 relu_forward_double_param_1,
	.param .u64 relu_forward_double_param_2
)
{
	.reg .pred 	%p<6>;
	.reg .b32 	%r<11>;
	.reg .b64 	%rd<13>;
	.reg .b64 	%fd<4>;

	ld.param.u64 	%rd3, [relu_forward_double_param_0];
	ld.param.u64 	%rd4, [relu_forward_double_param_1];
	ld.param.u64 	%rd5, [relu_forward_double_param_2];
	mov.u32 	%r1, %ntid.x;
	mov.u32 	%r2, %ctaid.x;
	mov.u32 	%r3, %tid.x;
	mad.lo.s32 	%r4, %r1, %r2, %r3;
	cvt.u64.u32 	%rd1, %r4;
	mov.u32 	%r5, %ntid.y;
	mov.u32 	%r6, %ctaid.y;
	mov.u32 	%r7, %tid.y;
	mad.lo.s32 	%r8, %r5, %r6, %r7;
	cvt.u64.u32 	%rd2, %r8;
	setp.le.u64 	%p1, %rd4, %rd1;
	setp.le.u64 	%p2, %rd5, %rd2;
	or.pred  	%p3, %p1, %p2;
	@%p3 bra 	$L__BB11_2;
	cvt.u32.u64 	%r10, %rd2;
	cvta.to.global.u64 	%rd7, %rd3;
	setp.eq.s32 	%p4, %r10, 0;
	mul.lo.s64 	%rd8, %rd4, %rd2;
	selp.b64 	%rd9, 0, %rd8, %p4;
	add.s64 	%rd10, %rd9, %rd1;
	shl.b64 	%rd11, %rd10, 3;
	add.s64 	%rd12, %rd7, %rd11;
	ld.global.f64 	%fd1, [%rd12];
	setp.le.f64 	%p5, %fd1, 0d0000000000000000;
	selp.f64 	%fd2, 0d0000000000000000, 0d3FF0000000000000, %p5;
	mul.f64 	%fd3, %fd2, %fd1;
	st.global.f64 	[%rd12], %fd3;
$L__BB11_2:
	ret;

}
	// .globl	swish_forward_double
.visible .entry swish_forward_double(
	.param .u64 .ptr .align 1 swish_forward_double_param_0,
	.param .u64 swish_forward_double_param_1,
	.param .u64 swish_forward_double_param_2
)
{
	.reg .pred 	%p<8>;
	.reg .b32 	%r<26>;
	.reg .b32 	%f<3>;
	.reg .b64 	%rd<13>;
	.reg .b64 	%fd<31>;

	ld.param.u64 	%rd4, [swish_forward_double_param_0];
	ld.param.u64 	%rd5, [swish_forward_double_param_1];
	ld.param.u64 	%rd6, [swish_forward_double_param_2];
	mov.u32 	%r4, %ntid.x;
	mov.u32 	%r5, %ctaid.x;
	mov.u32 	%r6, %tid.x;
	mad.lo.s32 	%r7, %r4, %r5, %r6;
	cvt.u64.u32 	%rd1, %r7;
	mov.u32 	%r8, %ntid.y;
	mov.u32 	%r9, %ctaid.y;
	mov.u32 	%r10, %tid.y;
	mad.lo.s32 	%r11, %r8, %r9, %r10;
	cvt.u64.u32 	%rd2, %r11;
	setp.le.u64 	%p1, %rd5, %rd1;
	setp.le.u64 	%p2, %rd6, %rd2;
	or.pred  	%p3, %p1, %p2;
	@%p3 bra 	$L__BB12_5;
	cvt.u32.u64 	%r13, %rd2;
	cvta.to.global.u64 	%rd8, %rd4;
	setp.eq.s32 	%p4, %r13, 0;
	mul.lo.s64 	%rd9, %rd5, %rd2;
	selp.b64 	%rd10, 0, %rd9, %p4;
	add.s64 	%rd11, %rd10, %rd1;
	shl.b64 	%rd12, %rd11, 3;
	add.s64 	%rd3, %rd8, %rd12;
	ld.global.f64 	%fd1, [%rd3];
	neg.f64 	%fd6, %fd1;
	fma.rn.f64 	%fd7, %fd1, 0dBFF71547652B82FE, 0d4338000000000000;
	{
	.reg .b32 %temp; 
	mov.b64 	{%r1, %temp}, %fd7;
	}
	mov.f64 	%fd8, 0dC338000000000000;
	add.rn.f64 	%fd9, %fd7, %fd8;
	fma.rn.f64 	%fd10, %fd9, 0dBFE62E42FEFA39EF, %fd6;
	fma.rn.f64 	%fd11, %fd9, 0dBC7ABC9E3B39803F, %fd10;
	fma.rn.f64 	%fd12, %fd11, 0d3E5ADE1569CE2BDF, 0d3E928AF3FCA213EA;
	fma.rn.f64 	%fd13, %fd12, %fd11, 0d3EC71DEE62401315;
	fma.rn.f64 	%fd14, %fd13, %fd11, 0d3EFA01997C89EB71;
	fma.rn.f64 	%fd15, %fd14, %fd11, 0d3F2A01A014761F65;
	fma.rn.f64 	%fd16, %fd15, %fd11, 0d3F56C16C1852B7AF;
	fma.rn.f64 	%fd17, %fd16, %fd11, 0d3F81111111122322;
	fma.rn.f64 	%fd18, %fd17, %fd11, 0d3FA55555555502A1;
	fma.rn.f64 	%fd19, %fd18, %fd11, 0d3FC5555555555511;
	fma.rn.f64 	%fd20, %fd19, %fd11, 0d3FE000000000000B;
	fma.rn.f64 	%fd21, %fd20, %fd11, 0d3FF0000000000000;
	fma.rn.f64 	%fd22, %fd21, %fd11, 0d3FF0000000000000;
	{
	.reg .b32 %temp; 
	mov.b64 	{%r2, %temp}, %fd22;
	}
	{
	.reg .b32 %temp; 
	mov.b64 	{%temp, %r3}, %fd22;
	}
	shl.b32 	%r14, %r1, 20;
	add.s32 	%r15, %r14, %r3;
	mov.b64 	%fd30, {%r2, %r15};
	{
	.reg .b32 %temp; 
	mov.b64 	{%temp, %r16}, %fd6;
	}
	mov.b32 	%f2, %r16;
	abs.f32 	%f1, %f2;
	setp.lt.f32 	%p5, %f1, 0f4086232B;
	@%p5 bra 	$L__BB12_4;
	setp.gt.f64 	%p6, %fd1, 0d0000000000000000;
	mov.f64 	%fd23, 0d7FF0000000000000;
	sub.f64 	%fd24, %fd23, %fd1;
	selp.f64 	%fd30, 0d0000000000000000, %fd24, %p6;
	setp.geu.f32 	%p7, %f1, 0f40874800;
	@%p7 bra 	$L__BB12_4;
	shr.u32 	%r17, %r1, 31;
	add.s32 	%r18, %r1, %r17;
	shr.s32 	%r19, %r18, 1;
	shl.b32 	%r20, %r19, 20;
	add.s32 	%r21, %r3, %r20;
	mov.b64 	%fd25, {%r2, %r21};
	sub.s32 	%r22, %r1, %r19;
	shl.b32 	%r23, %r22, 20;
	add.s32 	%r24, %r23, 1072693248;
	mov.b32 	%r25, 0;
	mov.b64 	%fd26, {%r25, %r24};
	mul.f64 	%fd30, %fd26, %fd25;
$L__BB12_4:
	add.f64 	%fd27, %fd30, 0d3FF0000000000000;
	rcp.rn.f64 	%fd28, %fd27;
	mul.f64 	%fd29, %fd1, %fd28;
	st.global.f64 	[%rd3], %fd29;
$L__BB12_5:
	ret;

}
	// .globl	tanh_forward_double
.visible .entry tanh_forward_double(
	.param .u64 .ptr .align 1 tanh_forward_double_param_0,
	.param .u64 tanh_forward_double_param_1,
	.param .u64 tanh_forward_double_param_2
)
{
	.reg .pred 	%p<11>;
	.reg .b32 	%r<41>;
	.reg .b32 	%f<5>;
	.reg .b64 	%rd<13>;
	.reg .b64 	%fd<55>;

	ld.param.u64 	%rd4, [tanh_forward_double_param_0];
	ld.param.u64 	%rd5, [tanh_forward_double_param_1];
	ld.param.u64 	%rd6, [tanh_forward_double_param_2];
	mov.u32 	%r7, %ntid.x;
	mov.u32 	%r8, %ctaid.x;
	mov.u32 	%r9, %tid.x;
	mad.lo.s32 	%r10, %r7, %r8, %r9;
	cvt.u64.u32 	%rd1, %r10;
	mov.u32 	%r11, %ntid.y;
	mov.u32 	%r12, %ctaid.y;
	mov.u32 	%r13, %tid.y;
	mad.lo.s32 	%r14, %r11, %r12, %r13;
	cvt.u64.u32 	%rd2, %r14;
	setp.le.u64 	%p1, %rd5, %rd1;
	setp.le.u64 	%p2, %rd6, %rd2;
	or.pred  	%p3, %p1, %p2;
	@%p3 bra 	$L__BB13_8;
	cvt.u32.u64 	%r16, %rd2;
	cvta.to.global.u64 	%rd8, %rd4;
	setp.eq.s32 	%p4, %r16, 0;
	mul.lo.s64 	%rd9, %rd5, %rd2;
	selp.b64 	%rd10, 0, %rd9, %p4;
	add.s64 	%rd11, %rd10, %rd1;
	shl.b64 	%rd12, %rd11, 3;
	add.s64 	%rd3, %rd8, %rd12;
	ld.global.f64 	%fd1, [%rd3];
	fma.rn.f64 	%fd10, %fd1, 0d3FF71547652B82FE, 0d4338000000000000;
	{
	.reg .b32 %temp; 
	mov.b64 	{%r1, %temp}, %fd10;
	}
	mov.f64 	%fd11, 0dC338000000000000;
	add.rn.f64 	%fd12, %fd10, %fd11;
	fma.rn.f64 	%fd13, %fd12, 0dBFE62E42FEFA39EF, %fd1;
	fma.rn.f64 	%fd14, %fd12, 0dBC7ABC9E3B39803F, %fd13;
	fma.rn.f64 	%fd15, %fd14, 0d3E5ADE1569CE2BDF, 0d3E928AF3FCA213EA;
	fma.rn.f64 	%fd16, %fd15, %fd14, 0d3EC71DEE62401315;
	fma.rn.f64 	%fd17, %fd16, %fd14, 0d3EFA01997C89EB71;
	fma.rn.f64 	%fd18, %fd17, %fd14, 0d3F2A01A014761F65;
	fma.rn.f64 	%fd19, %fd18, %fd14, 0d3F56C16C1852B7AF;
	fma.rn.f64 	%fd20, %fd19, %fd14, 0d3F81111111122322;
	fma.rn.f64 	%fd21, %fd20, %fd14, 0d3FA55555555502A1;
	fma.rn.f64 	%fd22, %fd21, %fd14, 0d3FC5555555555511;
	fma.rn.f64 	%fd23, %fd22, %fd14, 0d3FE000000000000B;
	fma.rn.f64 	%fd24, %fd23, %fd14, 0d3FF0000000000000;
	fma.rn.f64 	%fd25, %fd24, %fd14, 0d3FF0000000000000;
	{
	.reg .b32 %temp; 
	mov.b64 	{%r2, %temp}, %fd25;
	}
	{
	.reg .b32 %temp; 
	mov.b64 	{%temp, %r3}, %fd25;
	}
	shl.b32 	%r17, %r1, 20;
	add.s32 	%r18, %r17, %r3;
	mov.b64 	%fd53, {%r2, %r18};
	{
	.reg .b32 %temp; 
	mov.b64 	{%temp, %r19}, %fd1;
	}
	mov.b32 	%f3, %r19;
	abs.f32 	%f1, %f3;
	setp.lt.f32 	%p5, %f1, 0f4086232B;
	@%p5 bra 	$L__BB13_4;
	setp.lt.f64 	%p6, %fd1, 0d0000000000000000;
	add.f64 	%fd26, %fd1, 0d7FF0000000000000;
	selp.f64 	%fd53, 0d0000000000000000, %fd26, %p6;
	setp.geu.f32 	%p7, %f1, 0f40874800;
	@%p7 bra 	$L__BB13_4;
	shr.u32 	%r20, %r1, 31;
	add.s32 	%r21, %r1, %r20;
	shr.s32 	%r22, %r21, 1;
	shl.b32 	%r23, %r22, 20;
	add.s32 	%r24, %r3, %r23;
	mov.b64 	%fd27, {%r2, %r24};
	sub.s32 	%r25, %r1, %r22;
	shl.b32 	%r26, %r25, 20;
	add.s32 	%r27, %r26, 1072693248;
	mov.b32 	%r28, 0;
	mov.b64 	%fd28, {%r28, %r27};
	mul.f64 	%fd53, %fd28, %fd27;
$L__BB13_4:
	neg.f64 	%fd29, %fd1;
	fma.rn.f64 	%fd30, %fd1, 0dBFF71547652B82FE, 0d4338000000000000;
	{
	.reg .b32 %temp; 
	mov.b64 	{%r4, %temp}, %fd30;
	}
	mov.f64 	%fd31, 0dC338000000000000;
	add.rn.f64 	%fd32, %fd30, %fd31;
	fma.rn.f64 	%fd33, %fd32, 0dBFE62E42FEFA39EF, %fd29;
	fma.rn.f64 	%fd34, %fd32, 0dBC7ABC9E3B39803F, %fd33;
	fma.rn.f64 	%fd35, %fd34, 0d3E5ADE1569CE2BDF, 0d3E928AF3FCA213EA;
	fma.rn.f64 	%fd36, %fd35, %fd34, 0d3EC71DEE62401315;
	fma.rn.f64 	%fd37, %fd36, %fd34, 0d3EFA01997C89EB71;
	fma.rn.f64 	%fd38, %fd37, %fd34, 0d3F2A01A014761F65;
	fma.rn.f64 	%fd39, %fd38, %fd34, 0d3F56C16C1852B7AF;
	fma.rn.f64 	%fd40, %fd39, %fd34, 0d3F81111111122322;
	fma.rn.f64 	%fd41, %fd40, %fd34, 0d3FA55555555502A1;
	fma.rn.f64 	%fd42, %fd41, %fd34, 0d3FC5555555555511;
	fma.rn.f64 	%fd43, %fd42, %fd34, 0d3FE000000000000B;
	fma.rn.f64 	%fd44, %fd43, %fd34, 0d3FF0000000000000;
	fma.rn.f64 	%fd45, %fd44, %fd34, 0d3FF0000000000000;
	{
	.reg .b32 %temp; 
	mov.b64 	{%r5, %temp}, %fd45;
	}
	{
	.reg .b32 %temp; 
	mov.b64 	{%temp, %r6}, %fd45;
	}
	shl.b32 	%r29, %r4, 20;
	add.s32 	%r30, %r29, %r6;
	mov.b64 	%fd54, {%r5, %r30};
	{
	.reg .b32 %temp; 
	mov.b64 	{%temp, %r31}, %fd29;
	}
	mov.b32 	%f4, %r31;
	abs.f32 	%f2, %f4;
	setp.lt.f32 	%p8, %f2, 0f4086232B;
	@%p8 bra 	$L__BB13_7;
	setp.gt.f64 	%p9, %fd1, 0d0000000000000000;
	mov.f64 	%fd46, 0d7FF0000000000000;
	sub.f64 	%fd47, %fd46, %fd1;
	selp.f64 	%fd54, 0d0000000000000000, %fd47, %p9;
	setp.geu.f32 	%p10, %f2, 0f40874800;
	@%p10 bra 	$L__BB13_7;
	shr.u32 	%r32, %r4, 31;
	add.s32 	%r33, %r4, %r32;
	shr.s32 	%r34, %r33, 1;
	shl.b32 	%r35, %r34, 20;
	add.s32 	%r36, %r6, %r35;
	mov.b64 	%fd48, {%r5, %r36};
	sub.s32 	%r37, %r4, %r34;
	shl.b32 	%r38, %r37, 20;
	add.s32 	%r39, %r38, 1072693248;
	mov.b32 	%r40, 0;
	mov.b64 	%fd49, {%r40, %r39};
	mul.f64 	%fd54, %fd49, %fd48;
$L__BB13_7:
	sub.f64 	%fd50, %fd53, %fd54;
	add.f64 	%fd51, %fd53, %fd54;
	div.rn.f64 	%fd52, %fd50, %fd51;
	st.global.f64 	[%rd3], %fd52;
$L__BB13_8:
	ret;

}
	// .globl	softmax_forward_double
.visible .entry softmax_forward_double(
	.param .u64 .ptr .align 1 softmax_forward_double_param_0,
	.param .u64 softmax_forward_double_param_1,
	.param .u64 softmax_forward_double_param_2
)
{
	.reg .pred 	%p<33>;
	.reg .b32 	%r<58>;
	.reg .b32 	%f<5>;
	.reg .b64 	%rd<29>;
	.reg .b64 	%fd<117>;

	ld.param.u64 	%rd15, [softmax_forward_double_param_0];
	ld.param.u64 	%rd14, [softmax_forward_double_param_1];
	ld.param.u64 	%rd16, [softmax_forward_double_param_2];
	cvta.to.global.u64 	%rd1, %rd15;
	mov.u32 	%r8, %tid.x;
	cvt.u64.u32 	%rd2, %r8;
	mov.u32 	%r9, %ctaid.x;
	cvt.u64.u32 	%rd3, %r9;
	setp.le.u64 	%p1, %rd14, %rd2;
	setp.le.u64 	%p2, %rd16, %rd3;
	or.pred  	%p3, %p1, %p2;
	@%p3 bra 	$L__BB14_52;
	cvt.u32.u64 	%r11, %rd2;
	mul.lo.s64 	%rd18, %rd14, %rd3;
	add.s64 	%rd4, %rd18, %rd14;
	mov.u32 	%r12, %ntid.x;
	cvt.u64.u32 	%rd5, %r12;
	shl.b32 	%r13, %r11, 3;
	mov.u32 	%r14, smem;
	add.s32 	%r15, %r14, %r13;
	add.s32 	%r1, %r15, 8192;
	mov.b64 	%rd19, 0;
	st.shared.u64 	[%r15+8192], %rd19;
	mov.b64 	%rd20, 9221120237041090560;
	st.shared.u64 	[%r15], %rd20;
	add.s64 	%rd28, %rd18, %rd2;
	setp.ge.u64 	%p4, %rd28, %rd4;
	@%p4 bra 	$L__BB14_5;
	mov.f64 	%fd113, 0d7FF8000000000000;
	mov.u64 	%rd26, %rd28;
$L__BB14_3:
	shl.b64 	%rd21, %rd26, 3;
	add.s64 	%rd22, %rd1, %rd21;
	ld.global.f64 	%fd19, [%rd22];
	max.f64 	%fd113, %fd113, %fd19;
	add.s64 	%rd26, %rd26, %rd5;
	setp.lt.u64 	%p5, %rd26, %rd4;
	@%p5 bra 	$L__BB14_3;
	st.shared.f64 	[%r1+-8192], %fd113;
$L__BB14_5:
	bar.sync 	0;
	setp.gt.u32 	%p6, %r11, 511;
	@%p6 bra 	$L__BB14_7;
	ld.shared.f64 	%fd20, [%r1+-8192];
	ld.shared.f64 	%fd21, [%r1+-4096];
	max.f64 	%fd22, %fd20, %fd21;
	st.shared.f64 	[%r1+-8192], %fd22;
$L__BB14_7:
	bar.sync 	0;
	setp.gt.u32 	%p7, %r11, 255;
	@%p7 bra 	$L__BB14_9;
	ld.shared.f64 	%fd23, [%r1+-8192];
	ld.shared.f64 	%fd24, [%r1+-6144];
	max.f64 	%fd25, %fd23, %fd24;
	st.shared.f64 	[%r1+-8192], %fd25;
$L__BB14_9:
	bar.sync 	0;
	setp.gt.u32 	%p8, %r11, 127;
	@%p8 bra 	$L__BB14_11;
	ld.shared.f64 	%fd26, [%r1+-8192];
	ld.shared.f64 	%fd27, [%r1+-7168];
	max.f64 	%fd28, %fd26, %fd27;
	st.shared.f64 	[%r1+-8192], %fd28;
$L__BB14_11:
	bar.sync 	0;
	setp.gt.u32 	%p9, %r11, 63;
	@%p9 bra 	$L__BB14_13;
	ld.shared.f64 	%fd29, [%r1+-8192];
	ld.shared.f64 	%fd30, [%r1+-7680];
	max.f64 	%fd31, %fd29, %fd30;
	st.shared.f64 	[%r1+-8192], %fd31;
$L__BB14_13:
	bar.sync 	0;
	setp.gt.u32 	%p10, %r11, 31;
	@%p10 bra 	$L__BB14_15;
	ld.shared.f64 	%fd32, [%r1+-8192];
	ld.shared.f64 	%fd33, [%r1+-7936];
	max.f64 	%fd34, %fd32, %fd33;
	st.shared.f64 	[%r1+-8192], %fd34;
$L__BB14_15:
	bar.sync 	0;
	add.s32 	%r22, %r11, -1;
	setp.gt.u32 	%p11, %r22, 30;
	@%p11 bra 	$L__BB14_17;
	ld.shared.f64 	%fd35, [%r1+-8192];
	ld.shared.f64 	%fd36, [smem];
	max.f64 	%fd37, %fd35, %fd36;
	st.shared.f64 	[smem], %fd37;
$L__BB14_17:
	setp.ge.u64 	%p12, %rd28, %rd4;
	bar.sync 	0;
	ld.shared.f64 	%fd3, [smem];
	@%p12 bra 	$L__BB14_24;
	ld.shared.f64 	%fd114, [%r1];
	mov.u64 	%rd27, %rd28;
$L__BB14_19:
	shl.b64 	%rd23, %rd27, 3;
	add.s64 	%rd24, %rd1, %rd23;
	ld.global.f64 	%fd38, [%rd24];
	sub.f64 	%fd6, %fd38, %fd3;
	fma.rn.f64 	%fd39, %fd6, 0d3FF71547652B82FE, 0d4338000000000000;
	{
	.reg .b32 %temp; 
	mov.b64 	{%r2, %temp}, %fd39;
	}
	mov.f64 	%fd40, 0dC338000000000000;
	add.rn.f64 	%fd41, %fd39, %fd40;
	fma.rn.f64 	%fd42, %fd41, 0dBFE62E42FEFA39EF, %fd6;
	fma.rn.f64 	%fd43, %fd41, 0dBC7ABC9E3B39803F, %fd42;
	fma.rn.f64 	%fd44, %fd43, 0d3E5ADE1569CE2BDF, 0d3E928AF3FCA213EA;
	fma.rn.f64 	%fd45, %fd44, %fd43, 0d3EC71DEE62401315;
	fma.rn.f64 	%fd46, %fd45, %fd43, 0d3EFA01997C89EB71;
	fma.rn.f64 	%fd47, %fd46, %fd43, 0d3F2A01A014761F65;
	fma.rn.f64 	%fd48, %fd47, %fd43, 0d3F56C16C1852B7AF;
	fma.rn.f64 	%fd49, %fd48, %fd43, 0d3F81111111122322;
	fma.rn.f64 	%fd50, %fd49, %fd43, 0d3FA55555555502A1;
	fma.rn.f64 	%fd51, %fd50, %fd43, 0d3FC5555555555511;
	fma.rn.f64 	%fd52, %fd51, %fd43, 0d3FE000000000000B;
	fma.rn.f64 	%fd53, %fd52, %fd43, 0d3FF0000000000000;
	fma.rn.f64 	%fd54, %fd53, %fd43, 0d3FF0000000000000;
	{
	.reg .b32 %temp; 
	mov.b64 	{%r3, %temp}, %fd54;
	}
	{
	.reg .b32 %temp; 
	mov.b64 	{%temp, %r4}, %fd54;
	}
	shl.b32 	%r23, %r2, 20;
	add.s32 	%r24, %r23, %r4;
	mov.b64 	%fd115, {%r3, %r24};
	{
	.reg .b32 %temp; 
	mov.b64 	{%temp, %r25}, %fd6;
	}
	mov.b32 	%f3, %r25;
	abs.f32 	%f1, %f3;
	setp.lt.f32 	%p13, %f1, 0f4086232B;
	@%p13 bra 	$L__BB14_22;
	setp.lt.f64 	%p14, %fd6, 0d0000000000000000;
	add.f64 	%fd55, %fd6, 0d7FF0000000000000;
	selp.f64 	%fd115, 0d0000000000000000, %fd55, %p14;
	setp.geu.f32 	%p15, %f1, 0f40874800;
	@%p15 bra 	$L__BB14_22;
	shr.u32 	%r26, %r2, 31;
	add.s32 	%r27, %r2, %r26;
	shr.s32 	%r28, %r27, 1;
	shl.b32 	%r29, %r28, 20;
	add.s32 	%r30, %r4, %r29;
	mov.b64 	%fd56, {%r3, %r30};
	sub.s32 	%r31, %r2, %r28;
	shl.b32 	%r32, %r31, 20;
	add.s32 	%r33, %r32, 1072693248;
	mov.b32 	%r34, 0;
	mov.b64 	%fd57, {%r34, %r33};
	mul.f64 	%fd115, %fd57, %fd56;
$L__BB14_22:
	fma.rn.f64 	%fd114, %fd115, 0d416312D000000000, %fd114;
	add.s64 	%rd27, %rd27, %rd5;
	setp.lt.u64 	%p16, %rd27, %rd4;
	@%p16 bra 	$L__BB14_19;
	st.shared.f64 	[%r1], %fd114;
$L__BB14_24:
	setp.gt.u32 	%p17, %r11, 511;
	bar.sync 	0;
	@%p17 bra 	$L__BB14_26;
	ld.shared.f64 	%fd58, [%r1+4096];
	ld.shared.f64 	%fd59, [%r1];
	add.f64 	%fd60, %fd58, %fd59;
	st.shared.f64 	[%r1], %fd60;
$L__BB14_26:
	setp.gt.u32 	%p18, %r11, 255;
	bar.sync 	0;
	@%p18 bra 	$L__BB14_28;
	ld.shared.f64 	%fd61, [%r1+2048];
	ld.shared.f64 	%fd62, [%r1];
	add.f64 	%fd63, %fd61, %fd62;
	st.shared.f64 	[%r1], %fd63;
$L__BB14_28:
	setp.gt.u32 	%p19, %r11, 127;
	bar.sync 	0;
	@%p19 bra 	$L__BB14_30;
	ld.shared.f64 	%fd64, [%r1+1024];
	ld.shared.f64 	%fd65, [%r1];
	add.f64 	%fd66, %fd64, %fd65;
	st.shared.f64 	[%r1], %fd66;
$L__BB14_30:
	setp.gt.u32 	%p20, %r11, 63;
	bar.sync 	0;
	@%p20 bra 	$L__BB14_32;
	ld.shared.f64 	%fd67, [%r1+512];
	ld.shared.f64 	%fd68, [%r1];
	add.f64 	%fd69, %fd67, %fd68;
	st.shared.f64 	[%r1], %fd69;
$L__BB14_32:
	setp.gt.u32 	%p21, %r11, 31;
	bar.sync 	0;
	@%p21 bra 	$L__BB14_34;
	ld.shared.f64 	%fd70, [%r1+256];
	ld.shared.f64 	%fd71, [%r1];
	add.f64 	%fd72, %fd70, %fd71;
	st.shared.f64 	[%r1], %fd72;
$L__BB14_34:
	setp.gt.u32 	%p22, %r11, 31;
	bar.sync 	0;
	@%p22 bra 	$L__BB14_36;
	ld.shared.f64 	%fd73, [%r1+256];
	ld.shared.f64 	%fd74, [%r1];
	add.f64 	%fd75, %fd73, %fd74;
	st.shared.f64 	[%r1], %fd75;
$L__BB14_36:
	bar.sync 	0;
	setp.gt.u32 	%p23, %r11, 15;
	@%p23 bra 	$L__BB14_38;
	ld.shared.f64 	%fd76, [%r1+128];
	ld.shared.f64 	%fd77, [%r1];
	add.f64 	%fd78, %fd76, %fd77;
	st.shared.f64 	[%r1], %fd78;
$L__BB14_38:
	bar.sync 	0;
	setp.gt.u32 	%p24, %r11, 7;
	@%p24 bra 	$L__BB14_40;
	ld.shared.f64 	%fd79, [%r1+64];
	ld.shared.f64 	%fd80, [%r1];
	add.f64 	%fd81, %fd79, %fd80;
	st.shared.f64 	[%r1], %fd81;
$L__BB14_40:
	bar.sync 	0;
	setp.gt.u32 	%p25, %r11, 3;
	@%p25 bra 	$L__BB14_42;
	ld.shared.f64 	%fd82, [%r1+32];
	ld.shared.f64 	%fd83, [%r1];
	add.f64 	%fd84, %fd82, %fd83;
	st.shared.f64 	[%r1], %fd84;
$L__BB14_42:
	bar.sync 	0;
	setp.gt.u32 	%p26, %r11, 1;
	@%p26 bra 	$L__BB14_44;
	ld.shared.f64 	%fd85, [%r1+16];
	ld.shared.f64 	%fd86, [%r1];
	add.f64 	%fd87, %fd85, %fd86;
	st.shared.f64 	[%r1], %fd87;
$L__BB14_44:
	bar.sync 	0;
	setp.ne.s32 	%p27, %r11, 0;
	@%p27 bra 	$L__BB14_46;
	ld.shared.v2.f64 	{%fd88, %fd89}, [smem+8192];
	add.f64 	%fd90, %fd89, %fd88;
	st.shared.f64 	[smem+8192], %fd90;
$L__BB14_46:
	setp.ge.u64 	%p28, %rd28, %rd4;
	bar.sync 	0;
	@%p28 bra 	$L__BB14_52;
	ld.shared.f64 	%fd91, [smem+8192];
	div.rn.f64 	%fd12, %fd91, 0d416312D000000000;
$L__BB14_48:
	shl.b64 	%rd25, %rd28, 3;
	add.s64 	%rd12, %rd1, %rd25;
	ld.global.f64 	%fd92, [%rd12];
	sub.f64 	%fd13, %fd92, %fd3;
	fma.rn.f64 	%fd93, %fd13, 0d3FF71547652B82FE, 0d4338000000000000;
	{
	.reg .b32 %temp; 
	mov.b64 	{%r5, %temp}, %fd93;
	}
	mov.f64 	%fd94, 0dC338000000000000;
	add.rn.f64 	%fd95, %fd93, %fd94;
	fma.rn.f64 	%fd96, %fd95, 0dBFE62E42FEFA39EF, %fd13;
	fma.rn.f64 	%fd97, %fd95, 0dBC7ABC9E3B39803F, %fd96;
	fma.rn.f64 	%fd98, %fd97, 0d3E5ADE1569CE2BDF, 0d3E928AF3FCA213EA;
	fma.rn.f64 	%fd99, %fd98, %fd97, 0d3EC71DEE62401315;
	fma.rn.f64 	%fd100, %fd99, %fd97, 0d3EFA01997C89EB71;
	fma.rn.f64 	%fd101, %fd100, %fd97, 0d3F2A01A014761F65;
	fma.rn.f64 	%fd102, %fd101, %fd97, 0d3F56C16C1852B7AF;
	fma.rn.f64 	%fd103, %fd102, %fd97, 0d3F81111111122322;
	fma.rn.f64 	%fd104, %fd103, %fd97, 0d3FA55555555502A1;
	fma.rn.f64 	%fd105, %fd104, %fd97, 0d3FC5555555555511;
	fma.rn.f64 	%fd106, %fd105, %fd97, 0d3FE000000000000B;
	fma.rn.f64 	%fd107, %fd106, %fd97, 0d3FF0000000000000;
	fma.rn.f64 	%fd108, %fd107, %fd97, 0d3FF0000000000000;
	{
	.reg .b32 %temp; 
	mov.b64 	{%r6, %temp}, %fd108;
	}
	{
	.reg .b32 %temp; 
	mov.b64 	{%temp, %r7}, %fd108;
	}
	shl.b32 	%r46, %r5, 20;
	add.s32 	%r47, %r46, %r7;
	mov.b64 	%fd116, {%r6, %r47};
	{
	.reg .b32 %temp; 
	mov.b64 	{%temp, %r48}, %fd13;
	}
	mov.b32 	%f4, %r48;
	abs.f32 	%f2, %f4;
	setp.lt.f32 	%p29, %f2, 0f4086232B;
	@%p29 bra 	$L__BB14_51;
	setp.lt.f64 	%p30, %fd13, 0d0000000000000000;
	add.f64 	%fd109, %fd13, 0d7FF0000000000000;
	selp.f64 	%fd116, 0d0000000000000000, %fd109, %p30;
	setp.geu.f32 	%p31, %f2, 0f40874800;
	@%p31 bra 	$L__BB14_51;
	shr.u32 	%r49, %r5, 31;
	add.s32 	%r50, %r5, %r49;
	shr.s32 	%r51, %r50, 1;
	shl.b32 	%r52, %r51, 20;
	add.s32 	%r53, %r7, %r52;
	mov.b64 	%fd110, {%r6, %r53};
	sub.s32 	%r54, %r5, %r51;
	shl.b32 	%r55, %r54, 20;
	add.s32 	%r56, %r55, 1072693248;
	mov.b32 	%r57, 0;
	mov.b64 	%fd111, {%r57, %r56};
	mul.f64 	%fd116, %fd111, %fd110;
$L__BB14_51:
	div.rn.f64 	%fd112, %fd116, %fd12;
	st.global.f64 	[%rd12], %fd112;
	add.s64 	%rd28, %rd28, %rd5;
	setp.lt.u64 	%p32, %rd28, %rd4;
	@%p32 bra 	$L__BB14_48;
$L__BB14_52:
	ret;

}
	// .globl	sigmoid_backward_double
.visible .entry sigmoid_backward_double(
	.param .u64 .ptr .align 1 sigmoid_backward_double_param_0,
	.param .u64 .ptr .align 1 sigmoid_backward_double_param_1,
	.param .u64 .ptr .align 1 sigmoid_backward_double_param_2,
	.param .u64 sigmoid_backward_double_param_3,
	.param .u64 sigmoid_backward_double_param_4
)
{
	.reg .pred 	%p<5>;
	.reg .b32 	%r<11>;
	.reg .b64 	%rd<16>;
	.reg .b64 	%fd<7>;

	ld.param.u64 	%rd3, [sigmoid_backward_double_param_1];
	ld.param.u64 	%rd4, [sigmoid_backward_double_param_2];
	ld.param.u64 	%rd5, [sigmoid_backward_double_param_3];
	ld.param.u64 	%rd6, [sigmoid_backward_double_param_4];
	mov.u32 	%r1, %ntid.x;
	mov.u32 	%r2, %ctaid.x;
	mov.u32 	%r3, %tid.x;
	mad.lo.s32 	%r4, %r1, %r2, %r3;
	cvt.u64.u32 	%rd1, %r4;
	mov.u32 	%r5, %ntid.y;
	mov.u32 	%r6, %ctaid.y;
	mov.u32 	%r7, %tid.y;
	mad.lo.s32 	%r8, %r5, %r6, %r7;
	cvt.u64.u32 	%rd2, %r8;
	setp.le.u64 	%p1, %rd5, %rd1;
	setp.le.u64 	%p2, %rd6, %rd2;
	or.pred  	%p3, %p1, %p2;
	@%p3 bra 	$L__BB15_2;
	cvt.u32.u64 	%r10, %rd2;
	cvta.to.global.u64 	%rd8, %rd3;
	cvta.to.global.u64 	%rd9, %rd4;
	setp.eq.s32 	%p4, %r10, 0;
	mul.lo.s64 	%rd10, %rd5, %rd2;
	selp.b64 	%rd11, 0, %rd10, %p4;
	add.s64 	%rd12, %rd11, %rd1;
	shl.b64 	%rd13, %rd12, 3;
	add.s64 	%rd14, %rd8, %rd13;
	ld.global.f64 	%fd1, [%rd14];
	mov.f64 	%fd2, 0d3FF0000000000000;
	sub.f64 	%fd3, %fd2, %fd1;
	mul.f64 	%fd4, %fd1, %fd3;
	add.s64 	%rd15, %rd9, %rd13;
	ld.global.f64 	%fd5, [%rd15];
	mul.f64 	%fd6, %fd5, %fd4;
	st.global.f64 	[%rd15], %fd6;
$L__BB15_2:
	ret;

}
	// .globl	relu_backward_double
.visible .entry relu_backward_double(
	.param .u64 .ptr .align 1 relu_backward_double_param_0,
	.param .u64 .ptr .align 1 relu_backward_double_param_1,
	.param .u64 .ptr .align 1 relu_backward_double_param_2,
	.param .u64 relu_backward_double_param_3,
	.param .u64 relu_backward_double_param_4
)
{
	.reg .pred 	%p<6>;
	.reg .b32 	%r<11>;
	.reg .b64 	%rd<16>;
	.reg .b64 	%fd<5>;

	ld.param.u64 	%rd3, [relu_backward_double_param_1];
	ld.param.u64 	%rd4, [relu_backward_double_param_2];
	ld.param.u64 	%rd5, [relu_backward_double_param_3];
	ld.param.u64 	%rd6, [relu_backward_double_param_4];
	mov.u32 	%r1, %ntid.x;
	mov.u32 	%r2, %ctaid.x;
	mov.u32 	%r3, %tid.x;
	mad.lo.s32 	%r4, %r1, %r2, %r3;
	cvt.u64.u32 	%rd1, %r4;
	mov.u32 	%r5, %ntid.y;
	mov.u32 	%r6, %ctaid.y;
	mov.u32 	%r7, %tid.y;
	mad.lo.s32 	%r8, %r5, %r6, %r7;
	cvt.u64.u32 	%rd2, %r8;
	setp.le.u64 	%p1, %rd5, %rd1;
	setp.le.u64 	%p2, %rd6, %rd2;
	or.pred  	%p3, %p1, %p2;
	@%p3 bra 	$L__BB16_2;
	cvt.u32.u64 	%r10, %rd2;
	cvta.to.global.u64 	%rd8, %rd3;
	cvta.to.global.u64 	%rd9, %rd4;
	setp.eq.s32 	%p4, %r10, 0;
	mul.lo.s64 	%rd10, %rd5, %rd2;
	selp.b64 	%rd11, 0, %rd10, %p4;
	add.s64 	%rd12, %rd11, %rd1;
	shl.b64 	%rd13, %rd12, 3;
	add.s64 	%rd14, %rd8, %rd13;
	ld.global.f64 	%fd1, [%rd14];
	setp.gt.f64 	%p5, %fd1, 0d0000000000000000;
	selp.f64 	%fd2, 0d3FF0000000000000, 0d0000000000000000, %p5;
	add.s64 	%rd15, %rd9, %rd13;
	ld.global.f64 	%fd3, [%rd15];
	mul.f64 	%fd4, %fd3, %fd2;
	st.global.f64 	[%rd15], %fd4;
$L__BB16_2:
	ret;

}
	// .globl	swish_backward_double
.visible .entry swish_backward_double(
	.param .u64 .ptr .align 1 swish_backward_double_param_0,
	.param .u64 .ptr .align 1 swish_backward_double_param_1,
	.param .u64 .ptr .align 1 swish_backward_double_param_2,
	.param .u64 swish_backward_double_param_3,
	.param .u64 swish_backward_double_param_4
)
{
	.reg .pred 	%p<8>;
	.reg .b32 	%r<26>;
	.reg .b32 	%f<3>;
	.reg .b64 	%rd<20>;
	.reg .b64 	%fd<34>;

	ld.param.u64 	%rd4, [swish_backward_double_param_0];
	ld.param.u64 	%rd5, [swish_backward_double_param_1];
	ld.param.u64 	%rd6, [swish_backward_double_param_2];
	ld.param.u64 	%rd7, [swish_backward_double_param_3];
	ld.param.u64 	%rd8, [swish_backward_double_param_4];
	mov.u32 	%r4, %ntid.x;
	mov.u32 	%r5, %ctaid.x;
	mov.u32 	%r6, %tid.x;
	mad.lo.s32 	%r7, %r4, %r5, %r6;
	cvt.u64.u32 	%rd1, %r7;
	mov.u32 	%r8, %ntid.y;
	mov.u32 	%r9, %ctaid.y;
	mov.u32 	%r10, %tid.y;
	mad.lo.s32 	%r11, %r8, %r9, %r10;
	cvt.u64.u32 	%rd2, %r11;
	setp.le.u64 	%p1, %rd7, %rd1;
	setp.le.u64 	%p2, %rd8, %rd2;
	or.pred  	%p3, %p1, %p2;
	@%p3 bra 	$L__BB17_5;
	cvt.u32.u64 	%r13, %rd2;
	cvta.to.global.u64 	%rd10, %rd5;
	cvta.to.global.u64 	%rd11, %rd4;
	setp.eq.s32 	%p4, %r13, 0;
	mul.lo.s64 	%rd12, %rd7, %rd2;
	selp.b64 	%rd13, 0, %rd12, %p4;
	add.s64 	%rd3, %rd13, %rd1;
	shl.b64 	%rd14, %rd3, 3;
	add.s64 	%rd15, %rd10, %rd14;
	ld.global.f64 	%fd1, [%rd15];
	add.s64 	%rd16, %rd11, %rd14;
	ld.global.f64 	%fd2, [%rd16];
	neg.f64 	%fd7, %fd2;
	fma.rn.f64 	%fd8, %fd2, 0dBFF71547652B82FE, 0d4338000000000000;
	{
	.reg .b32 %temp; 
	mov.b64 	{%r1, %temp}, %fd8;
	}
	mov.f64 	%fd9, 0dC338000000000000;
	add.rn.f64 	%fd10, %fd8, %fd9;
	fma.rn.f64 	%fd11, %fd10, 0dBFE62E42FEFA39EF, %fd7;
	fma.rn.f64 	%fd12, %fd10, 0dBC7ABC9E3B39803F, %fd11;
	fma.rn.f64 	%fd13, %fd12, 0d3E5ADE1569CE2BDF, 0d3E928AF3FCA213EA;
	fma.rn.f64 	%fd14, %fd13, %fd12, 0d3EC71DEE62401315;
	fma.rn.f64 	%fd15, %fd14, %fd12, 0d3EFA01997C89EB71;
	fma.rn.f64 	%fd16, %fd15, %fd12, 0d3F2A01A014761F65;
	fma.rn.f64 	%fd17, %fd16, %fd12, 0d3F56C16C1852B7AF;
	fma.rn.f64 	%fd18, %fd17, %fd12, 0d3F81111111122322;
	fma.rn.f64 	%fd19, %fd18, %fd12, 0d3FA55555555502A1;
	fma.rn.f64 	%fd20, %fd19, %fd12, 0d3FC5555555555511;
	fma.rn.f64 	%fd21, %fd20, %fd12, 0d3FE000000000000B;
	fma.rn.f64 	%fd22, %fd21, %fd12, 0d3FF0000000000000;
	fma.rn.f64 	%fd23, %fd22, %fd12, 0d3FF0000000000000;
	{
	.reg .b32 %temp; 
	mov.b64 	{%r2, %temp}, %fd23;
	}
	{
	.reg .b32 %temp; 
	mov.b64 	{%temp, %r3}, %fd23;
	}
	shl.b32 	%r14, %r1, 20;
	add.s32 	%r15, %r14, %r3;
	mov.b64 	%fd33, {%r2, %r15};
	{
	.reg .b32 %temp; 
	mov.b64 	{%temp, %r16}, %fd7;
	}
	mov.b32 	%f2, %r16;
	abs.f32 	%f1, %f2;
	setp.lt.f32 	%p5, %f1, 0f4086232B;
	@%p5 bra 	$L__BB17_4;
	setp.gt.f64 	%p6, %fd2, 0d0000000000000000;
	mov.f64 	%fd24, 0d7FF0000000000000;
	sub.f64 	%fd25, %fd24, %fd2;
	selp.f64 	%fd33, 0d0000000000000000, %fd25, %p6;
	setp.geu.f32 	%p7, %f1, 0f40874800;
	@%p7 bra 	$L__BB17_4;
	shr.u32 	%r17, %r1, 31;
	add.s32 	%r18, %r1, %r17;
	shr.s32 	%r19, %r18, 1;
	shl.b32 	%r20, %r19, 20;
	add.s32 	%r21, %r3, %r20;
	mov.b64 	%fd26, {%r2, %r21};
	sub.s32 	%r22, %r1, %r19;
	shl.b32 	%r23, %r22, 20;
	add.s32 	%r24, %r23, 1072693248;
	mov.b32 	%r25, 0;
	mov.b64 	%fd27, {%r25, %r24};
	mul.f64 	%fd33, %fd27, %fd26;
$L__BB17_4:
	add.f64 	%fd28, %fd33, 0d3FF0000000000000;
	rcp.rn.f64 	%fd29, %fd28;
	mov.f64 	%fd30, 0d3FF0000000000000;
	sub.f64 	%fd31, %fd30, %fd1;
	fma.rn.f64 	%fd32, %fd31, %fd29, %fd1;
	cvta.to.global.u64 	%rd17, %rd6;
	add.s64 	%rd19, %rd17, %rd14;
	st.global.f64 	[%rd19], %fd32;
$L__BB17_5:
	ret;

}
	// .globl	tanh_backward_double
.visible .entry tanh_backward_double(
	.param .u64 .ptr .align 1 tanh_backward_double_param_0,
	.param .u64 .ptr .align 1 tanh_backward_double_param_1,
	.param .u64 .ptr .align 1 tanh_backward_double_param_2,
	.param .u64 tanh_backward_double_param_3,
	.param .u64 tanh_backward_double_param_4
)
{
	.reg .pred 	%p<5>;
	.reg .b32 	%r<11>;
	.reg .b64 	%rd<16>;
	.reg .b64 	%fd<7>;

	ld.param.u64 	%rd3, [tanh_backward_double_param_1];
	ld.param.u64 	%rd4, [tanh_backward_double_param_2];
	ld.param.u64 	%rd5, [tanh_backward_double_param_3];
	ld.param.u64 	%rd6, [tanh_backward_double_param_4];
	mov.u32 	%r1, %ntid.x;
	mov.u32 	%r2, %ctaid.x;
	mov.u32 	%r3, %tid.x;
	mad.lo.s32 	%r4, %r1, %r2, %r3;
	cvt.u64.u32 	%rd1, %r4;
	mov.u32 	%r5, %ntid.y;
	mov.u32 	%r6, %ctaid.y;
	mov.u32 	%r7, %tid.y;
	mad.lo.s32 	%r8, %r5, %r6, %r7;
	cvt.u64.u32 	%rd2, %r8;
	setp.le.u64 	%p1, %rd5, %rd1;
	setp.le.u64 	%p2, %rd6, %rd2;
	or.pred  	%p3, %p1, %p2;
	@%p3 bra 	$L__BB18_2;
	cvt.u32.u64 	%r10, %rd2;
	cvta.to.global.u64 	%rd8, %rd3;
	cvta.to.global.u64 	%rd9, %rd4;
	setp.eq.s32 	%p4, %r10, 0;
	mul.lo.s64 	%rd10, %rd5, %rd2;
	selp.b64 	%rd11, 0, %rd10, %p4;
	add.s64 	%rd12, %rd11, %rd1;
	shl.b64 	%rd13, %rd12, 3;
	add.s64 	%rd14, %rd8, %rd13;
	ld.global.f64 	%fd1, [%rd14];
	mul.f64 	%fd2, %fd1, %fd1;
	mov.f64 	%fd3, 0d3FF0000000000000;
	sub.f64 	%fd4, %fd3, %fd2;
	add.s64 	%rd15, %rd9, %rd13;
	ld.global.f64 	%fd5, [%rd15];
	mul.f64 	%fd6, %fd5, %fd4;
	st.global.f64 	[%rd15], %fd6;
$L__BB18_2:
	ret;

}
	// .globl	softmax_backward_double
.visible .entry softmax_backward_double(
	.param .u64 .ptr .align 1 softmax_backward_double_param_0,
	.param .u64 .ptr .align 1 softmax_backward_double_param_1,
	.param .u64 .ptr .align 1 softmax_backward_double_param_2,
	.param .u64 softmax_backward_double_param_3,
	.param .u64 softmax_backward_double_param_4
)
{
	.reg .pred 	%p<5>;
	.reg .b32 	%r<11>;
	.reg .b64 	%rd<16>;
	.reg .b64 	%fd<7>;

	ld.param.u64 	%rd3, [softmax_backward_double_param_1];
	ld.param.u64 	%rd4, [softmax_backward_double_param_2];
	ld.param.u64 	%rd5, [softmax_backward_double_param_3];
	ld.param.u64 	%rd6, [softmax_backward_double_param_4];
	mov.u32 	%r1, %ntid.x;
	mov.u32 	%r2, %ctaid.x;
	mov.u32 	%r3, %tid.x;
	mad.lo.s32 	%r4, %r1, %r2, %r3;
	cvt.u64.u32 	%rd1, %r4;
	mov.u32 	%r5, %ntid.y;
	mov.u32 	%r6, %ctaid.y;
	mov.u32 	%r7, %tid.y;
	mad.lo.s32 	%r8, %r5, %r6, %r7;
	cvt.u64.u32 	%rd2, %r8;
	setp.le.u64 	%p1, %rd5, %rd1;
	setp.le.u64 	%p2, %rd6, %rd2;
	or.pred  	%p3, %p1, %p2;
	@%p3 bra 	$L__BB19_2;
	cvt.u32.u64 	%r10, %rd2;
	cvta.to.global.u64 	%rd8, %rd3;
	cvta.to.global.u64 	%rd9, %rd4;
	setp.eq.s32 	%p4, %r10, 0;
	mul.lo.s64 	%rd10, %rd5, %rd2;
	selp.b64 	%rd11, 0, %rd10, %p4;
	add.s64 	%rd12, %rd11, %rd1;
	shl.b64 	%rd13, %rd12, 3;
	add.s64 	%rd14, %rd8, %rd13;
	ld.global.f64 	%fd1, [%rd14];
	mov.f64 	%fd2, 0d3FF0000000000000;
	sub.f64 	%fd3, %fd2, %fd1;
	mul.f64 	%fd4, %fd1, %fd3;
	add.s64 	%rd15, %rd9, %rd13;
	ld.global.f64 	%fd5, [%rd15];
	mul.f64 	%fd6, %fd5, %fd4;
	st.global.f64 	[%rd15], %fd6;
$L__BB19_2:
	ret;

}
	// .globl	reduce_linear_batch_float
.visible .entry reduce_linear_batch_float(
	.param .u64 .ptr .align 1 reduce_linear_batch_float_param_0,
	.param .u64 .ptr .align 1 reduce_linear_batch_float_param_1,
	.param .u32 reduce_linear_batch_float_param_2,
	.param .u32 reduce_linear_batch_float_param_3
)
{
	.reg .pred 	%p<11>;
	.reg .b32 	%r<17>;
	.reg .b32 	%f<25>;
	.reg .b64 	%rd<9>;

	ld.param.u64 	%rd2, [reduce_linear_batch_float_param_0];
	ld.param.u64 	%rd3, [reduce_linear_batch_float_param_1];
	ld.param.u32 	%r9, [reduce_linear_batch_float_param_2];
	ld.param.u32 	%r10, [reduce_linear_batch_float_param_3];
	mov.u32 	%r1, %ctaid.x;
	setp.ge.u32 	%p1, %r1, %r9;
	@%p1 bra 	$L__BB20_19;
	mov.u32 	%r2, %tid.x;
	mad.lo.s32 	%r16, %r9, %r2, %r1;
	mul.lo.s32 	%r4, %r10, %r9;
	shl.b32 	%r11, %r2, 2;
	mov.u32 	%r12, smem;
	add.s32 	%r5, %r12, %r11;
	mov.b32 	%r13, 0;
	st.shared.u32 	[%r5], %r13;
	setp.ge.u32 	%p2, %r16, %r4;
	@%p2 bra 	$L__BB20_5;
	cvta.to.global.u64 	%rd1, %rd2;
	mov.u32 	%r14, %ntid.x;
	mul.lo.s32 	%r6, %r9, %r14;
	mov.f32 	%f24, 0f00000000;
$L__BB20_3:
	mul.wide.u32 	%rd4, %r16, 4;
	add.s64 	%rd5, %rd1, %rd4;
	ld.global.f32 	%f4, [%rd5];
	add.f32 	%f24, %f4, %f24;
	add.s32 	%r16, %r16, %r6;
	setp.lt.u32 	%p3, %r16, %r4;
	@%p3 bra 	$L__BB20_3;
	st.shared.f32 	[%r5], %f24;
$L__BB20_5:
	bar.sync 	0;
	setp.gt.u32 	%p4, %r2, 511;
	@%p4 bra 	$L__BB20_7;
	ld.shared.f32 	%f5, [%r5+2048];
	ld.shared.f32 	%f6, [%r5];
	add.f32 	%f7, %f5, %f6;
	st.shared.f32 	[%r5], %f7;
$L__BB20_7:
	bar.sync 	0;
	setp.gt.u32 	%p5, %r2, 255;
	@%p5 bra 	$L__BB20_9;
	ld.shared.f32 	%f8, [%r5+1024];
	ld.shared.f32 	%f9, [%r5];
	add.f32 	%f10, %f8, %f9;
	st.shared.f32 	[%r5], %f10;
$L__BB20_9:
	bar.sync 	0;
	setp.gt.u32 	%p6, %r2, 127;
	@%p6 bra 	$L__BB20_11;
	ld.shared.f32 	%f11, [%r5+512];
	ld.shared.f32 	%f12, [%r5];
	add.f32 	%f13, %f11, %f12;
	st.shared.f32 	[%r5], %f13;
$L__BB20_11:
	bar.sync 	0;
	setp.gt.u32 	%p7, %r2, 63;
	@%p7 bra 	$L__BB20_13;
	ld.shared.f32 	%f14, [%r5+256];
	ld.shared.f32 	%f15, [%r5];
	add.f32 	%f16, %f14, %f15;
	st.shared.f32 	[%r5], %f16;
$L__BB20_13:
	bar.sync 	0;
	setp.gt.u32 	%p8, %r2, 31;
	@%p8 bra 	$L__BB20_15;
	ld.shared.f32 	%f17, [%r5+128];
	ld.shared.f32 	%f18, [%r5];
	add.f32 	%f19, %f17, %f18;
	st.shared.f32 	[%r5], %f19;
$L__BB20_15:
	bar.sync 	0;
	add.s32 	%r15, %r2, -1;
	setp.gt.u32 	%p9, %r15, 30;
	@%p9 bra 	$L__BB20_17;
	ld.shared.f32 	%f21, [%r5];
	ld.shared.f32 	%f22, [smem];
	add.f32 	%f23, %f21, %f22;
	st.shared.f32 	[smem], %f23;
	bra.uni 	$L__BB20_19;
$L__BB20_17:
	setp.ne.s32 	%p10, %r2, 0;
	@%p10 bra 	$L__BB20_19;
	ld.shared.f32 	%f20, [smem];
	cvta.to.global.u64 	%rd6, %rd3;
	mul.wide.u32 	%rd7, %r1, 4;
	add.s64 	%rd8, %rd6, %rd7;
	st.global.f32 	[%rd8], %f20;
$L__BB20_19:
	ret;

}
	// .globl	reduce_linear_batch_double
.visible .entry reduce_linear_batch_double(
	.param .u64 .ptr .align 1 reduce_linear_batch_double_param_0,
	.param .u64 .ptr .align 1 reduce_linear_batch_double_param_1,
	.param .u32 reduce_linear_batch_double_param_2,
	.param .u32 reduce_linear_batch_double_param_3
)
{
	.reg .pred 	%p<11>;
	.reg .b32 	%r<16>;
	.reg .b64 	%rd<10>;
	.reg .b64 	%fd<25>;

	ld.param.u64 	%rd2, [reduce_linear_batch_double_param_0];
	ld.param.u64 	%rd3, [reduce_linear_batch_double_param_1];
	ld.param.u32 	%r9, [reduce_linear_batch_double_param_2];
	ld.param.u32 	%r10, [reduce_linear_batch_double_param_3];
	mov.u32 	%r1, %ctaid.x;
	setp.ge.u32 	%p1, %r1, %r9;
	@%p1 bra 	$L__BB21_19;
	mov.u32 	%r2, %tid.x;
	mad.lo.s32 	%r15, %r9, %r2, %r1;
	mul.lo.s32 	%r4, %r10, %r9;
	shl.b32 	%r11, %r2, 3;
	mov.u32 	%r12, smem;
	add.s32 	%r5, %r12, %r11;
	mov.b64 	%rd4, 0;
	st.shared.u64 	[%r5], %rd4;
	setp.ge.u32 	%p2, %r15, %r4;
	@%p2 bra 	$L__BB21_5;
	cvta.to.global.u64 	%rd1, %rd2;
	mov.u32 	%r13, %ntid.x;
	mul.lo.s32 	%r6, %r9, %r13;
	mov.f64 	%fd24, 0d0000000000000000;
$L__BB21_3:
	mul.wide.u32 	%rd5, %r15, 8;
	add.s64 	%rd6, %rd1, %rd5;
	ld.global.f64 	%fd4, [%rd6];
	add.f64 	%fd24, %fd4, %fd24;
	add.s32 	%r15, %r15, %r6;
	setp.lt.u32 	%p3, %r15, %r4;
	@%p3 bra 	$L__BB21_3;
	st.shared.f64 	[%r5], %fd24;
$L__BB21_5:
	bar.sync 	0;
	setp.gt.u32 	%p4, %r2, 511;
	@%p4 bra 	$L__BB21_7;
	ld.shared.f64 	%fd5, [%r5+4096];
	ld.shared.f64 	%fd6, [%r5];
	add.f64 	%fd7, %fd5, %fd6;
	st.shared.f64 	[%r5], %fd7;
$L__BB21_7:
	bar.sync 	0;
	setp.gt.u32 	%p5, %r2, 255;
	@%p5 bra 	$L__BB21_9;
	ld.shared.f64 	%fd8, [%r5+2048];
	ld.shared.f64 	%fd9, [%r5];
	add.f64 	%fd10, %fd8, %fd9;
	st.shared.f64 	[%r5], %fd10;
$L__BB21_9:
	bar.sync 	0;
	setp.gt.u32 	%p6, %r2, 127;
	@%p6 bra 	$L__BB21_11;
	ld.shared.f64 	%fd11, [%r5+1024];
	ld.shared.f64 	%fd12, [%r5];
	add.f64 	%fd13, %fd11, %fd12;
	st.shared.f64 	[%r5], %fd13;
$L__BB21_11:
	bar.sync 	0;
	setp.gt.u32 	%p7, %r2, 63;
	@%p7 bra 	$L__BB21_13;
	ld.shared.f64 	%fd14, [%r5+512];
	ld.shared.f64 	%fd15, [%r5];
	add.f64 	%fd16, %fd14, %fd15;
	st.shared.f64 	[%r5], %fd16;
$L__BB21_13:
	bar.sync 	0;
	setp.gt.u32 	%p8, %r2, 31;
	@%p8 bra 	$L__BB21_15;
	ld.shared.f64 	%fd17, [%r5+256];
	ld.shared.f64 	%fd18, [%r5];
	add.f64 	%fd19, %fd17, %fd18;
	st.shared.f64 	[%r5], %fd19;
$L__BB21_15:
	bar.sync 	0;
	add.s32 	%r14, %r2, -1;
	setp.gt.u32 	%p9, %r14, 30;
	@%p9 bra 	$L__BB21_17;
	ld.shared.f64 	%fd21, [%r5];
	ld.shared.f64 	%fd22, [smem];
	add.f64 	%fd23, %fd21, %fd22;
	st.shared.f64 	[smem], %fd23;
	bra.uni 	$L__BB21_19;
$L__BB21_17:
	setp.ne.s32 	%p10, %r2, 0;
	@%p10 bra 	$L__BB21_19;
	ld.shared.f64 	%fd20, [smem];
	cvta.to.global.u64 	%rd7, %rd3;
	mul.wide.u32 	%rd8, %r1, 8;
	add.s64 	%rd9, %rd7, %rd8;
	st.global.f64 	[%rd9], %fd20;
$L__BB21_19:
	ret;

}
	// .globl	loss_linear_batch_by_canonical_link_float
.visible .entry loss_linear_batch_by_canonical_link_float(
	.param .u64 .ptr .align 1 loss_linear_batch_by_canonical_link_float_param_0,
	.param .u64 .ptr .align 1 loss_linear_batch_by_canonical_link_float_param_1,
	.param .u32 loss_linear_batch_by_canonical_link_float_param_2,
	.param .u32 loss_linear_batch_by_canonical_link_float_param_3
)
{
	.reg .pred 	%p<4>;
	.reg .b32 	%r<10>;
	.reg .b32 	%f<4>;
	.reg .b64 	%rd<12>;

	ld.param.u64 	%rd3, [loss_linear_batch_by_canonical_link_float_param_0];
	ld.param.u64 	%rd4, [loss_linear_batch_by_canonical_link_float_param_1];
	ld.param.s32 	%rd2, [loss_linear_batch_by_canonical_link_float_param_2];
	ld.param.u32 	%r2, [loss_linear_batch_by_canonical_link_float_param_3];
	mov.u32 	%r3, %ntid.y;
	mov.u32 	%r4, %ctaid.y;
	mov.u32 	%r5, %tid.y;
	mad.lo.s32 	%r1, %r3, %r4, %r5;
	mov.u32 	%r6, %ntid.x;
	mov.u32 	%r7, %ctaid.x;
	mov.u32 	%r8, %tid.x;
	mad.lo.s32 	%r9, %r6, %r7, %r8;
	cvt.u64.u32 	%rd1, %r9;
	setp.ge.u32 	%p1, %r1, %r2;
	setp.ge.u64 	%p2, %rd1, %rd2;
	or.pred  	%p3, %p1, %p2;
	@%p3 bra 	$L__BB22_2;
	cvta.to.global.u64 	%rd5, %rd4;
	cvta.to.global.u64 	%rd6, %rd3;
	cvt.u64.u32 	%rd7, %r1;
	mad.lo.s64 	%rd8, %rd2, %rd7, %rd1;
	shl.b64 	%rd9, %rd8, 2;
	add.s64 	%rd10, %rd5, %rd9;
	ld.global.f32 	%f1, [%rd10];
	add.s64 	%rd11, %rd6, %rd9;
	ld.global.f32 	%f2, [%rd11];
	sub.f32 	%f3, %f1, %f2;
	st.global.f32 	[%rd10], %f3;
$L__BB22_2:
	ret;

}
	// .globl	loss_linear_batch_by_canonical_link_double
.visible .entry loss_linear_batch_by_canonical_link_double(
	.param .u64 .ptr .align 1 loss_linear_batch_by_canonical_link_double_param_0,
	.param .u64 .ptr .align 1 loss_linear_batch_by_canonical_link_double_param_1,
	.param .u32 loss_linear_batch_by_canonical_link_double_param_2,
	.param .u32 loss_linear_batch_by_canonical_link_double_param_3
)
{
	.reg .pred 	%p<4>;
	.reg .b32 	%r<10>;
	.reg .b64 	%rd<12>;
	.reg .b64 	%fd<4>;

	ld.param.u64 	%rd3, [loss_linear_batch_by_canonical_link_double_param_0];
	ld.param.u64 	%rd4, [loss_linear_batch_by_canonical_link_double_param_1];
	ld.param.s32 	%rd2, [loss_linear_batch_by_canonical_link_double_param_2];
	ld.param.u32 	%r2, [loss_linear_batch_by_canonical_link_double_param_3];
	mov.u32 	%r3, %ntid.y;
	mov.u32 	%r4, %ctaid.y;
	mov.u32 	%r5, %tid.y;
	mad.lo.s32 	%r1, %r3, %r4, %r5;
	mov.u32 	%r6, %ntid.x;
	mov.u32 	%r7, %ctaid.x;
	mov.u32 	%r8, %tid.x;
	mad.lo.s32 	%r9, %r6, %r7, %r8;
	cvt.u64.u32 	%rd1, %r9;
	setp.ge.u32 	%p1, %r1, %r2;
	setp.ge.u64 	%p2, %rd1, %rd2;
	or.pred  	%p3, %p1, %p2;
	@%p3 bra 	$L__BB23_2;
	cvta.to.global.u64 	%rd5, %rd4;
	cvta.to.global.u64 	%rd6, %rd3;
	cvt.u64.u32 	%rd7, %r1;
	mad.lo.s64 	%rd8, %rd2, %rd7, %rd1;
	shl.b64 	%rd9, %rd8, 3;
	add.s64 	%rd10, %rd5, %rd9;
	ld.global.f64 	%fd1, [%rd10];
	add.s64 	%rd11, %rd6, %rd9;
	ld.global.f64 	%fd2, [%rd11];
	sub.f64 	%fd3, %fd1, %fd2;
	st.global.f64 	[%rd10], %fd3;
$L__BB23_2:
	ret;

}
	// .globl	loss_linear_batch_mse_derive_float
.visible .entry loss_linear_batch_mse_derive_float(
	.param .u64 .ptr .align 1 loss_linear_batch_mse_derive_float_param_0,
	.param .u64 .ptr .align 1 loss_linear_batch_mse_derive_float_param_1,
	.param .u32 loss_linear_batch_mse_derive_float_param_2,
	.param .u32 loss_linear_batch_mse_derive_float_param_3
)
{
	.reg .pred 	%p<4>;
	.reg .b32 	%r<12>;
	.reg .b32 	%f<4>;
	.reg .b64 	%rd<12>;

	ld.param.u64 	%rd1, [loss_linear_batch_mse_derive_float_param_0];
	ld.param.u64 	%rd2, [loss_linear_batch_mse_derive_float_param_1];
	ld.param.u32 	%r4, [loss_linear_batch_mse_derive_float_param_2];
	ld.param.u32 	%r5, [loss_linear_batch_mse_derive_float_param_3];
	mov.u32 	%r6, %ntid.y;
	mov.u32 	%r7, %ctaid.y;
	mov.u32 	%r8, %tid.y;
	mad.lo.s32 	%r1, %r6, %r7, %r8;
	mov.u32 	%r9, %ntid.x;
	mov.u32 	%r10, %tid.x;
	mad.lo.s32 	%r11, %r9, %r9, %r10;
	setp.ge.u32 	%p1, %r1, %r5;
	setp.ge.u32 	%p2, %r11, %r4;
	or.pred  	%p3, %p1, %p2;
	@%p3 bra 	$L__BB24_2;
	cvta.to.global.u64 	%rd3, %rd2;
	cvta.to.global.u64 	%rd4, %rd1;
	cvt.u64.u32 	%rd5, %r11;
	cvt.u64.u32 	%rd6, %r1;
	cvt.s64.s32 	%rd7, %r4;
	mad.lo.s64 	%rd8, %rd7, %rd6, %rd5;
	shl.b64 	%rd9, %rd8, 2;
	add.s64 	%rd10, %rd3, %rd9;
	ld.global.f32 	%f1, [%rd10];
	add.s64 	%rd11, %rd4, %rd9;
	ld.global.f32 	%f2, [%rd11];
	sub.f32 	%f3, %f1, %f2;
	st.global.f32 	[%rd10], %f3;
$L__BB24_2:
	ret;

}
	// .globl	loss_linear_batch_mse_derive_double
.visible .entry loss_linear_batch_mse_derive_double(
	.param .u64 .ptr .align 1 loss_linear_batch_mse_derive_double_param_0,
	.param .u64 .ptr .align 1 loss_linear_batch_mse_derive_double_param_1,
	.param .u32 loss_linear_batch_mse_derive_double_param_2,
	.param .u32 loss_linear_batch_mse_derive_double_param_3
)
{
	.reg .pred 	%p<4>;
	.reg .b32 	%r<12>;
	.reg .b64 	%rd<12>;
	.reg .b64 	%fd<4>;

	ld.param.u64 	%rd1, [loss_linear_batch_mse_derive_double_param_0];
	ld.param.u64 	%rd2, [loss_linear_batch_mse_derive_double_param_1];
	ld.param.u32 	%r4, [loss_linear_batch_mse_derive_double_param_2];
	ld.param.u32 	%r5, [loss_linear_batch_mse_derive_double_param_3];
	mov.u32 	%r6, %ntid.y;
	mov.u32 	%r7, %ctaid.y;
	mov.u32 	%r8, %tid.y;
	mad.lo.s32 	%r1, %r6, %r7, %r8;
	mov.u32 	%r9, %ntid.x;
	mov.u32 	%r10, %tid.x;
	mad.lo.s32 	%r11, %r9, %r9, %r10;
	setp.ge.u32 	%p1, %r1, %r5;
	setp.ge.u32 	%p2, %r11, %r4;
	or.pred  	%p3, %p1, %p2;
	@%p3 bra 	$L__BB25_2;
	cvta.to.global.u64 	%rd3, %rd2;
	cvta.to.global.u64 	%rd4, %rd1;
	cvt.u64.u32 	%rd5, %r11;
	cvt.u64.u32 	%rd6, %r1;
	cvt.s64.s32 	%rd7, %r4;
	mad.lo.s64 	%rd8, %rd7, %rd6, %rd5;
	shl.b64 	%rd9, %rd8, 3;
	add.s64 	%rd10, %rd3, %rd9;
	ld.global.f64 	%fd1, [%rd10];
	add.s64 	%rd11, %rd4, %rd9;
	ld.global.f64 	%fd2, [%rd11];
	sub.f64 	%fd3, %fd1, %fd2;
	st.global.f64 	[%rd10], %fd3;
$L__BB25_2:
	ret;

}
	// .globl	loss_linear_batch_cross_entropy_derive_float
.visible .entry loss_linear_batch_cross_entropy_derive_float(
	.param .u64 .ptr .align 1 loss_linear_batch_cross_entropy_derive_float_param_0,
	.param .u64 .ptr .align 1 loss_linear_batch_cross_entropy_derive_float_param_1,
	.param .u32 loss_linear_batch_cross_entropy_derive_float_param_2,
	.param .u32 loss_linear_batch_cross_entropy_derive_float_param_3
)
{
	.reg .pred 	%p<4>;
	.reg .b32 	%r<12>;
	.reg .b32 	%f<6>;
	.reg .b64 	%rd<12>;
	.reg .b64 	%fd<9>;

	ld.param.u64 	%rd1, [loss_linear_batch_cross_entropy_derive_float_param_0];
	ld.param.u64 	%rd2, [loss_linear_batch_cross_entropy_derive_float_param_1];
	ld.param.u32 	%r4, [loss_linear_batch_cross_entropy_derive_float_param_2];
	ld.param.u32 	%r5, [loss_linear_batch_cross_entropy_derive_float_param_3];
	mov.u32 	%r6, %ntid.y;
	mov.u32 	%r7, %ctaid.y;
	mov.u32 	%r8, %tid.y;
	mad.lo.s32 	%r1, %r6, %r7, %r8;
	mov.u32 	%r9, %ntid.x;
	mov.u32 	%r10, %tid.x;
	mad.lo.s32 	%r11, %r9, %r9, %r10;
	setp.ge.u32 	%p1, %r1, %r5;
	setp.ge.u32 	%p2, %r11, %r4;
	or.pred  	%p3, %p1, %p2;
	@%p3 bra 	$L__BB26_2;
	cvta.to.global.u64 	%rd3, %rd2;
	cvta.to.global.u64 	%rd4, %rd1;
	cvt.u64.u32 	%rd5, %r11;
	cvt.u64.u32 	%rd6, %r1;
	cvt.s64.s32 	%rd7, %r4;
	mad.lo.s64 	%rd8, %rd7, %rd6, %rd5;
	shl.b64 	%rd9, %rd8, 2;
	add.s64 	%rd10, %rd3, %rd9;
	ld.global.f32 	%f1, [%rd10];
	add.s64 	%rd11, %rd4, %rd9;
	ld.global.f32 	%f2, [%rd11];
	add.f32 	%f3, %f2, 0f33D6BF95;
	div.rn.f32 	%f4, %f1, %f3;
	cvt.f64.f32 	%fd1, %f4;
	cvt.f64.f32 	%fd2, %f2;
	mov.f64 	%fd3, 0d3FF0000000000000;
	sub.f64 	%fd4, %fd3, %fd2;
	cvt.f64.f32 	%fd5, %f1;
	sub.f64 	%fd6, %fd3, %fd5;
	div.rn.f64 	%fd7, %fd4, %fd6;
	sub.f64 	%fd8, %fd7, %fd1;
	cvt.rn.f32.f64 	%f5, %fd8;
	st.global.f32 	[%rd10], %f5;
$L__BB26_2:
	ret;

}
	// .globl	loss_linear_batch_cross_entropy_derive_double
.visible .entry loss_linear_batch_cross_entropy_derive_double(
	.param .u64 .ptr .align 1 loss_linear_batch_cross_entropy_derive_double_param_0,
	.param .u64 .ptr .align 1 loss_linear_batch_cross_entropy_derive_double_param_1,
	.param .u32 loss_linear_batch_cross_entropy_derive_double_param_2,
	.param .u32 loss_linear_batch_cross_entropy_derive_double_param_3
)
{
	.reg .pred 	%p<4>;
	.reg .b32 	%r<12>;
	.reg .b64 	%rd<12>;
	.reg .b64 	%fd<10>;

	ld.param.u64 	%rd1, [loss_linear_batch_cross_entropy_derive_double_param_0];
	ld.param.u64 	%rd2, [loss_linear_batch_cross_entropy_derive_double_param_1];
	ld.param.u32 	%r4, [loss_linear_batch_cross_entropy_derive_double_param_2];
	ld.param.u32 	%r5, [loss_linear_batch_cross_entropy_derive_double_param_3];
	mov.u32 	%r6, %ntid.y;
	mov.u32 	%r7, %ctaid.y;
	mov.u32 	%r8, %tid.y;
	mad.lo.s32 	%r1, %r6, %r7, %r8;
	mov.u32 	%r9, %ntid.x;
	mov.u32 	%r10, %tid.x;
	mad.lo.s32 	%r11, %r9, %r9, %r10;
	setp.ge.u32 	%p1, %r1, %r5;
	setp.ge.u32 	%p2, %r11, %r4;
	or.pred  	%p3, %p1, %p2;
	@%p3 bra 	$L__BB27_2;
	cvta.to.global.u64 	%rd3, %rd2;
	cvta.to.global.u64 	%rd4, %rd1;
	cvt.u64.u32 	%rd5, %r11;
	cvt.u64.u32 	%rd6, %r1;
	cvt.s64.s32 	%rd7, %r4;
	mad.lo.s64 	%rd8, %rd7, %rd6, %rd5;
	shl.b64 	%rd9, %rd8, 3;
	add.s64 	%rd10, %rd3, %rd9;
	ld.global.f64 	%fd1, [%rd10];
	add.s64 	%rd11, %rd4, %rd9;
	ld.global.f64 	%fd2, [%rd11];
	add.f64 	%fd3, %fd2, 0d3E7AD7F29ABCAF48;
	mov.f64 	%fd4, 0d3FF0000000000000;
	sub.f64 	%fd5, %fd4, %fd2;
	sub.f64 	%fd6, %fd4, %fd1;
	div.rn.f64 	%fd7, %fd5, %fd6;
	div.rn.f64 	%fd8, %fd1, %fd3;
	sub.f64 	%fd9, %fd7, %fd8;
	st.global.f64 	[%rd10], %fd9;
$L__BB27_2:
	ret;

}
	// .globl	loss_linear_batch_cross_entropy_multiclass_derive_float
.visible .entry loss_linear_batch_cross_entropy_multiclass_derive_float(
	.param .u64 .ptr .align 1 loss_linear_batch_cross_entropy_multiclass_derive_float_param_0,
	.param .u64 .ptr .align 1 loss_linear_batch_cross_entropy_multiclass_derive_float_param_1,
	.param .u32 loss_linear_batch_cross_entropy_multiclass_derive_float_param_2,
	.param .u32 loss_linear_batch_cross_entropy_multiclass_derive_float_param_3
)
{
	.reg .pred 	%p<4>;
	.reg .b32 	%r<12>;
	.reg .b32 	%f<5>;
	.reg .b64 	%rd<12>;

	ld.param.u64 	%rd1, [loss_linear_batch_cross_entropy_multiclass_derive_float_param_0];
	ld.param.u64 	%rd2, [loss_linear_batch_cross_entropy_multiclass_derive_float_param_1];
	ld.param.u32 	%r4, [loss_linear_batch_cross_entropy_multiclass_derive_float_param_2];
	ld.param.u32 	%r5, [loss_linear_batch_cross_entropy_multiclass_derive_float_param_3];
	mov.u32 	%r6, %ntid.y;
	mov.u32 	%r7, %ctaid.y;
	mov.u32 	%r8, %tid.y;
	mad.lo.s32 	%r1, %r6, %r7, %r8;
	mov.u32 	%r9, %ntid.x;
	mov.u32 	%r10, %tid.x;
	mad.lo.s32 	%r11, %r9, %r9, %r10;
	setp.ge.u32 	%p1, %r1, %r5;
	setp.ge.u32 	%p2, %r11, %r4;
	or.pred  	%p3, %p1, %p2;
	@%p3 bra 	$L__BB28_2;
	cvta.to.global.u64 	%rd3, %rd1;
	cvta.to.global.u64 	%rd4, %rd2;
	cvt.u64.u32 	%rd5, %r11;
	cvt.u64.u32 	%rd6, %r1;
	cvt.s64.s32 	%rd7, %r4;
	mad.lo.s64 	%rd8, %rd7, %rd6, %rd5;
	shl.b64 	%rd9, %rd8, 2;
	add.s64 	%rd10, %rd3, %rd9;
	ld.global.f32 	%f1, [%rd10];
	neg.f32 	%f2, %f1;
	add.s64 	%rd11, %rd4, %rd9;
	ld.global.f32 	%f3, [%rd11];
	div.rn.f32 	%f4, %f2, %f3;
	st.global.f32 	[%rd11], %f4;
$L__BB28_2:
	ret;

}
	// .globl	loss_linear_batch_cross_entropy_multiclass_derive_double
.visible .entry loss_linear_batch_cross_entropy_multiclass_derive_double(
	.param .u64 .ptr .align 1 loss_linear_batch_cross_entropy_multiclass_derive_double_param_0,
	.param .u64 .ptr .align 1 loss_linear_batch_cross_entropy_multiclass_derive_double_param_1,
	.param .u32 loss_linear_batch_cross_entropy_multiclass_derive_double_param_2,
	.param .u32 loss_linear_batch_cross_entropy_multiclass_derive_double_param_3
)
{
	.reg .pred 	%p<4>;
	.reg .b32 	%r<12>;
	.reg .b64 	%rd<12>;
	.reg .b64 	%fd<5>;

	ld.param.u64 	%rd1, [loss_linear_batch_cross_entropy_multiclass_derive_double_param_0];
	ld.param.u64 	%rd2, [loss_linear_batch_cross_entropy_multiclass_derive_double_param_1];
	ld.param.u32 	%r4, [loss_linear_batch_cross_entropy_multiclass_derive_double_param_2];
	ld.param.u32 	%r5, [loss_linear_batch_cross_entropy_multiclass_derive_double_param_3];
	mov.u32 	%r6, %ntid.y;
	mov.u32 	%r7, %ctaid.y;
	mov.u32 	%r8, %tid.y;
	mad.lo.s32 	%r1, %r6, %r7, %r8;
	mov.u32 	%r9, %ntid.x;
	mov.u32 	%r10, %tid.x;
	mad.lo.s32 	%r11, %r9, %r9, %r10;
	setp.ge.u32 	%p1, %r1, %r5;
	setp.ge.u32 	%p2, %r11, %r4;
	or.pred  	%p3, %p1, %p2;
	@%p3 bra 	$L__BB29_2;
	cvta.to.global.u64 	%rd3, %rd1;
	cvta.to.global.u64 	%rd4, %rd2;
	cvt.u64.u32 	%rd5, %r11;
	cvt.u64.u32 	%rd6, %r1;
	cvt.s64.s32 	%rd7, %r4;
	mad.lo.s64 	%rd8, %rd7, %rd6, %rd5;
	shl.b64 	%rd9, %rd8, 3;
	add.s64 	%rd10, %rd3, %rd9;
	ld.global.f64 	%fd1, [%rd10];
	neg.f64 	%fd2, %fd1;
	add.s64 	%rd11, %rd4, %rd9;
	ld.global.f64 	%fd3, [%rd11];
	div.rn.f64 	%fd4, %fd2, %fd3;
	st.global.f64 	[%rd11], %fd4;
$L__BB29_2:
	ret;

}


// ===== COMPILED SASS (sm_100) =====

	.target	sm_100

	.elftype	@"ET_EXEC"


//--------------------- .note.nv.tkinfo           --------------------------
	.section	.note.nv.tkinfo,"",@"SHT_NOTE"
	.sectionflags	@"SHF_NOTE_NV_TKINFO"
	.tkinfo
        /*0018*/ 	.word	0x00000002
        /*0030*/ 	.string	""
        /*0030*/ 	.string	"ptxas"
        /*0030*/ 	.string	"Cuda compilation tools, release 13.0, V13.0.88"
        /*0030*/ 	.string	"Build cuda_13.0.r13.0/compiler.36424714_0"
        /*0030*/ 	.string	"-arch sm_100 -m 64 "



//--------------------- .note.nv.cuinfo           --------------------------
	.section	.note.nv.cuinfo,"",@"SHT_NOTE"
	.sectionflags	@"SHF_NOTE_NV_CUINFO"
        /*0018*/ 	.short	0x0002
        /*001a*/ 	.short	0x0064
        /*001c*/ 	.short	0x0082
	.zero		2


//--------------------- .nv.info                  --------------------------
	.section	.nv.info,"",@"SHT_CUDA_INFO"
	.align	4


	//----- nvinfo : EIATTR_REGCOUNT
	.align		4
        /*0000*/ 	.byte	0x04, 0x2f
        /*0002*/ 	.short	(.L_1 - .L_0)
	.align		4
.L_0:
        /*0004*/ 	.word	index@(sigmoid_forward_float)
        /*0008*/ 	.word	0x0000000f


	//----- nvinfo : EIATTR_FRAME_SIZE
	.align		4
.L_1:
        /*000c*/ 	.byte	0x04, 0x11
        /*000e*/ 	.short	(.L_3 - .L_2)
	.align		4
.L_2:
        /*0010*/ 	.word	index@($__internal_14_$__cuda_sm20_dblrcp_rn_slowpath_v3)
        /*0014*/ 	.word	0x00000000


	//----- nvinfo : EIATTR_FRAME_SIZE
	.align		4
.L_3:
        /*0018*/ 	.byte	0x04, 0x11
        /*001a*/ 	.short	(.L_5 - .L_4)
	.align		4
.L_4:
        /*001c*/ 	.word	index@(sigmoid_forward_float)
        /*0020*/ 	.word	0x00000000


	//----- nvinfo : EIATTR_REGCOUNT
	.align		4
.L_5:
        /*0024*/ 	.byte	0x04, 0x2f
        /*0026*/ 	.short	(.L_7 - .L_6)
	.align		4
.L_6:
        /*0028*/ 	.word	index@(relu_forward_float)
        /*002c*/ 	.word	0x00000008


	//----- nvinfo : EIATTR_FRAME_SIZE
	.align		4
.L_7:
        /*0030*/ 	.byte	0x04, 0x11
        /*0032*/ 	.short	(.L_9 - .L_8)
	.align		4
.L_8:
        /*0034*/ 	.word	index@(relu_forward_float)
        /*0038*/ 	.word	0x00000000


	//----- nvinfo : EIATTR_REGCOUNT
	.align		4
.L_9:
        /*003c*/ 	.byte	0x04, 0x2f
        /*003e*/ 	.short	(.L_11 - .L_10)
	.align		4
.L_10:
        /*0040*/ 	.word	index@(swish_forward_float)
        /*0044*/ 	.word	0x00000012


	//----- nvinfo : EIATTR_FRAME_SIZE
	.align		4
.L_11:
        /*0048*/ 	.byte	0x04, 0x11
        /*004a*/ 	.short	(.L_13 - .L_12)
	.align		4
.L_12:
        /*004c*/ 	.word	index@($__internal_13_$__cuda_sm20_dblrcp_rn_slowpath_v3)
        /*0050*/ 	.word	0x00000000


	//----- nvinfo : EIATTR_FRAME_SIZE
	.align		4
.L_13:
        /*0054*/ 	.byte	0x04, 0x11
        /*0056*/ 	.short	(.L_15 - .L_14)
	.align		4
.L_14:
        /*0058*/ 	.word	index@(swish_forward_float)
        /*005c*/ 	.word	0x00000000


	//----- nvinfo : EIATTR_REGCOUNT
	.align		4
.L_15:
        /*0060*/ 	.byte	0x04, 0x2f
        /*0062*/ 	.short	(.L_17 - .L_16)
	.align		4
.L_16:
        /*0064*/ 	.word	index@(tanh_forward_float)
        /*0068*/ 	.word	0x00000010


	//----- nvinfo : EIATTR_FRAME_SIZE
	.align		4
.L_17:
        /*006c*/ 	.byte	0x04, 0x11
        /*006e*/ 	.short	(.L_19 - .L_18)
	.align		4
.L_18:
        /*0070*/ 	.word	index@($__internal_12_$__cuda_sm3x_div_rn_noftz_f32_slowpath)
        /*0074*/ 	.word	0x00000000


	//----- nvinfo : EIATTR_FRAME_SIZE
	.align		4
.L_19:
        /*0078*/ 	.byte	0x04, 0x11
        /*007a*/ 	.short	(.L_21 - .L_20)
	.align		4
.L_20:
        /*007c*/ 	.word	index@(tanh_forward_float)
        /*0080*/ 	.word	0x00000000


	//----- nvinfo : EIATTR_REGCOUNT
	.align		4
.L_21:
        /*0084*/ 	.byte	0x04, 0x2f
        /*0086*/ 	.short	(.L_23 - .L_22)
	.align		4
.L_22:
        /*0088*/ 	.word	index@(softmax_forward_float)
        /*008c*/ 	.word	0x00000016


	//----- nvinfo : EIATTR_FRAME_SIZE
	.align		4
.L_23:
        /*0090*/ 	.byte	0x04, 0x11
        /*0092*/ 	.short	(.L_25 - .L_24)
	.align		4
.L_24:
        /*0094*/ 	.word	index@($__internal_11_$__cuda_sm3x_div_rn_noftz_f32_slowpath)
        /*0098*/ 	.word	0x00000000


	//----- nvinfo : EIATTR_FRAME_SIZE
	.align		4
.L_25:
        /*009c*/ 	.byte	0x04, 0x11
        /*009e*/ 	.short	(.L_27 - .L_26)
	.align		4
.L_26:
        /*00a0*/ 	.word	index@(softmax_forward_float)
        /*00a4*/ 	.word	0x00000000


	//----- nvinfo : EIATTR_REGCOUNT
	.align		4
.L_27:
        /*00a8*/ 	.byte	0x04, 0x2f
        /*00aa*/ 	.short	(.L_29 - .L_28)
	.align		4
.L_28:
        /*00ac*/ 	.word	index@(sigmoid_backward_float)
        /*00b0*/ 	.word	0x0000000e


	//----- nvinfo : EIATTR_FRAME_SIZE
	.align		4
.L_29:
        /*00b4*/ 	.byte	0x04, 0x11
        /*00b6*/ 	.short	(.L_31 - .L_30)
	.align		4
.L_30:
        /*00b8*/ 	.word	index@(sigmoid_backward_float)
        /*00bc*/ 	.word	0x00000000


	//----- nvinfo : EIATTR_REGCOUNT
	.align		4
.L_31:
        /*00c0*/ 	.byte	0x04, 0x2f
        /*00c2*/ 	.short	(.L_33 - .L_32)
	.align		4
.L_32:
        /*00c4*/ 	.word	index@(relu_backward_float)
        /*00c8*/ 	.word	0x0000000a


	//----- nvinfo : EIATTR_FRAME_SIZE
	.align		4
.L_33:
        /*00cc*/ 	.byte	0x04, 0x11
        /*00ce*/ 	.short	(.L_35 - .L_34)
	.align		4
.L_34:
        /*00d0*/ 	.word	index@(relu_backward_float)
        /*00d4*/ 	.word	0x00000000


	//----- nvinfo : EIATTR_REGCOUNT
	.align		4
.L_35:
        /*00d8*/ 	.byte	0x04, 0x2f
        /*00da*/ 	.short	(.L_37 - .L_36)
	.align		4
.L_36:
        /*00dc*/ 	.word	index@(swish_backward_float)
        /*00e0*/ 	.word	0x00000012


	//----- nvinfo : EIATTR_FRAME_SIZE
	.align		4
.L_37:
        /*00e4*/ 	.byte	0x04, 0x11
        /*00e6*/ 	.short	(.L_39 - .L_38)
	.align		4
.L_38:
        /*00e8*/ 	.word	index@($__internal_10_$__cuda_sm20_dblrcp_rn_slowpath_v3)
        /*00ec*/ 	.word	0x00000000


	//----- nvinfo : EIATTR_FRAME_SIZE
	.align		4
.L_39:
        /*00f0*/ 	.byte	0x04, 0x11
        /*00f2*/ 	.short	(.L_41 - .L_40)
	.align		4
.L_40:
        /*00f4*/ 	.word	index@(swish_backward_float)
        /*00f8*/ 	.word	0x00000000


	//----- nvinfo : EIATTR_REGCOUNT
	.align		4
.L_41:
        /*00fc*/ 	.byte	0x04, 0x2f
        /*00fe*/ 	.short	(.L_43 - .L_42)
	.align		4
.L_42:
        /*0100*/ 	.word	index@(tanh_backward_float)
        /*0104*/ 	.word	0x0000000a


	//----- nvinfo : EIATTR_FRAME_SIZE
	.align		4
.L_43:
        /*0108*/ 	.byte	0x04, 0x11
        /*010a*/ 	.short	(.L_45 - .L_44)
	.align		4
.L_44:
        /*010c*/ 	.word	index@(tanh_backward_float)
        /*0110*/ 	.word	0x00000000


	//----- nvinfo : EIATTR_REGCOUNT
	.align		4
.L_45:
        /*0114*/ 	.byte	0x04, 0x2f
        /*0116*/ 	.short	(.L_47 - .L_46)
	.align		4
.L_46:
        /*0118*/ 	.word	index@(softmax_backward_float)
        /*011c*/ 	.word	0x0000000e


	//----- nvinfo : EIATTR_FRAME_SIZE
	.align		4
.L_47:
        /*0120*/ 	.byte	0x04, 0x11
        /*0122*/ 	.short	(.L_49 - .L_48)
	.align		4
.L_48:
        /*0124*/ 	.word	index@(softmax_backward_float)
        /*0128*/ 	.word	0x00000000


	//----- nvinfo : EIATTR_REGCOUNT
	.align		4
.L_49:
        /*012c*/ 	.byte	0x04, 0x2f
        /*012e*/ 	.short	(.L_51 - .L_50)
	.align		4
.L_50:
        /*0130*/ 	.word	index@(sigmoid_forward_double)
        /*0134*/ 	.word	0x00000010


	//----- nvinfo : EIATTR_FRAME_SIZE
	.align		4
.L_51:
        /*0138*/ 	.byte	0x04, 0x11
        /*013a*/ 	.short	(.L_53 - .L_52)
	.align		4
.L_52:
        /*013c*/ 	.word	index@($__internal_9_$__cuda_sm20_dblrcp_rn_slowpath_v3)
        /*0140*/ 	.word	0x00000000


	//----- nvinfo : EIATTR_FRAME_SIZE
	.align		4
.L_53:
        /*0144*/ 	.byte	0x04, 0x11
        /*0146*/ 	.short	(.L_55 - .L_54)
	.align		4
.L_54:
        /*0148*/ 	.word	index@(sigmoid_forward_double)
        /*014c*/ 	.word	0x00000000


	//----- nvinfo : EIATTR_REGCOUNT
	.align		4
.L_55:
        /*0150*/ 	.byte	0x04, 0x2f
        /*0152*/ 	.short	(.L_57 - .L_56)
	.align		4
.L_56:
        /*0154*/ 	.word	index@(relu_forward_double)
        /*0158*/ 	.word	0x0000000a


	//----- nvinfo : EIATTR_FRAME_SIZE
	.align		4
.L_57:
        /*015c*/ 	.byte	0x04, 0x11
        /*015e*/ 	.short	(.L_59 - .L_58)
	.align		4
.L_58:
        /*0160*/ 	.word	index@(relu_forward_double)
        /*0164*/ 	.word	0x00000000


	//----- nvinfo : EIATTR_REGCOUNT
	.align		4
.L_59:
        /*0168*/ 	.byte	0x04, 0x2f
        /*016a*/ 	.short	(.L_61 - .L_60)
	.align		4
.L_60:
        /*016c*/ 	.word	index@(swish_forward_double)
        /*0170*/ 	.word	0x00000010


	//----- nvinfo : EIATTR_FRAME_SIZE
	.align		4
.L_61:
        /*0174*/ 	.byte	0x04, 0x11
        /*0176*/ 	.short	(.L_63 - .L_62)
	.align		4
.L_62:
        /*0178*/ 	.word	index@($__internal_8_$__cuda_sm20_dblrcp_rn_slowpath_v3)
        /*017c*/ 	.word	0x00000000


	//----- nvinfo : EIATTR_FRAME_SIZE
	.align		4
.L_63:
        /*0180*/ 	.byte	0x04, 0x11
        /*0182*/ 	.short	(.L_65 - .L_64)
	.align		4
.L_64:
        /*0184*/ 	.word	index@(swish_forward_double)
        /*0188*/ 	.word	0x00000000


	//----- nvinfo : EIATTR_REGCOUNT
	.align		4
.L_65:
        /*018c*/ 	.byte	0x04, 0x2f
        /*018e*/ 	.short	(.L_67 - .L_66)
	.align		4
.L_66:
        /*0190*/ 	.word	index@(tanh_forward_double)
        /*0194*/ 	.word	0x0000001a


	//----- nvinfo : EIATTR_FRAME_SIZE
	.align		4
.L_67:
        /*0198*/ 	.byte	0x04, 0x11
        /*019a*/ 	.short	(.L_69 - .L_68)
	.align		4
.L_68:
        /*019c*/ 	.word	index@($__internal_7_$__cuda_sm20_div_rn_f64_full)
        /*01a0*/ 	.word	0x00000000


	//----- nvinfo : EIATTR_FRAME_SIZE
	.align		4
.L_69:
        /*01a4*/ 	.byte	0x04, 0x11
        /*01a6*/ 	.short	(.L_71 - .L_70)
	.align		4
.L_70:
        /*01a8*/ 	.word	index@(tanh_forward_double)
        /*01ac*/ 	.word	0x00000000


	//----- nvinfo : EIATTR_REGCOUNT
	.align		4
.L_71:
        /*01b0*/ 	.byte	0x04, 0x2f
        /*01b2*/ 	.short	(.L_73 - .L_72)
	.align		4
.L_72:
        /*01b4*/ 	.word	index@(softmax_forward_double)
        /*01b8*/ 	.word	0x00000020


	//----- nvinfo : EIATTR_FRAME_SIZE
	.align		4
.L_73:
        /*01bc*/ 	.byte	0x04, 0x11
        /*01be*/ 	.short	(.L_75 - .L_74)
	.align		4
.L_74:
        /*01c0*/ 	.word	index@($__internal_6_$__cuda_sm20_div_rn_f64_full)
        /*01c4*/ 	.word	0x00000000


	//----- nvinfo : EIATTR_FRAME_SIZE
	.align		4
.L_75:
        /*01c8*/ 	.byte	0x04, 0x11
        /*01ca*/ 	.short	(.L_77 - .L_76)
	.align		4
.L_76:
        /*01cc*/ 	.word	index@(softmax_forward_double)
        /*01d0*/ 	.word	0x00000000


	//----- nvinfo : EIATTR_REGCOUNT
	.align		4
.L_77:
        /*01d4*/ 	.byte	0x04, 0x2f
        /*01d6*/ 	.short	(.L_79 - .L_78)
	.align		4
.L_78:
        /*01d8*/ 	.word	index@(sigmoid_backward_double)
        /*01dc*/ 	.word	0x0000000c


	//----- nvinfo : EIATTR_FRAME_SIZE
	.align		4
.L_79:
        /*01e0*/ 	.byte	0x04, 0x11
        /*01e2*/ 	.short	(.L_81 - .L_80)
	.align		4
.L_80:
        /*01e4*/ 	.word	index@(sigmoid_backward_double)
        /*01e8*/ 	.word	0x00000000


	//----- nvinfo : EIATTR_REGCOUNT
	.align		4
.L_81:
        /*01ec*/ 	.byte	0x04, 0x2f
        /*01ee*/ 	.short	(.L_83 - .L_82)
	.align		4
.L_82:
        /*01f0*/ 	.word	index@(relu_backward_double)
        /*01f4*/ 	.word	0x0000000c


	//----- nvinfo : EIATTR_FRAME_SIZE
	.align		4
.L_83:
        /*01f8*/ 	.byte	0x04, 0x11
        /*01fa*/ 	.short	(.L_85 - .L_84)
	.align		4
.L_84:
        /*01fc*/ 	.word	index@(relu_backward_double)
        /*0200*/ 	.word	0x00000000


	//----- nvinfo : EIATTR_REGCOUNT
	.align		4
.L_85:
        /*0204*/ 	.byte	0x04, 0x2f
        /*0206*/ 	.short	(.L_87 - .L_86)
	.align		4
.L_86:
        /*0208*/ 	.word	index@(swish_backward_double)
        /*020c*/ 	.word	0x00000012


	//----- nvinfo : EIATTR_FRAME_SIZE
	.align		4
.L_87:
        /*0210*/ 	.byte	0x04, 0x11
        /*0212*/ 	.short	(.L_89 - .L_88)
	.align		4
.L_88:
        /*0214*/ 	.word	index@($__internal_5_$__cuda_sm20_dblrcp_rn_slowpath_v3)
        /*0218*/ 	.word	0x00000000


	//----- nvinfo : EIATTR_FRAME_SIZE
	.align		4
.L_89:
        /*021c*/ 	.byte	0x04, 0x11
        /*021e*/ 	.short	(.L_91 - .L_90)
	.align		4
.L_90:
        /*0220*/ 	.word	index@(swish_backward_double)
        /*0224*/ 	.word	0x00000000


	//----- nvinfo : EIATTR_REGCOUNT
	.align		4
.L_91:
        /*0228*/ 	.byte	0x04, 0x2f
        /*022a*/ 	.short	(.L_93 - .L_92)
	.align		4
.L_92:
        /*022c*/ 	.word	index@(tanh_backward_double)
        /*0230*/ 	.word	0x0000000c


	//----- nvinfo : EIATTR_FRAME_SIZE
	.align		4
.L_93:
        /*0234*/ 	.byte	0x04, 0x11
        /*0236*/ 	.short	(.L_95 - .L_94)
	.align		4
.L_94:
        /*0238*/ 	.word	index@(tanh_backward_double)
        /*023c*/ 	.word	0x00000000


	//----- nvinfo : EIATTR_REGCOUNT
	.align		4
.L_95:
        /*0240*/ 	.byte	0x04, 0x2f
        /*0242*/ 	.short	(.L_97 - .L_96)
	.align		4
.L_96:
        /*0244*/ 	.word	index@(softmax_backward_double)
        /*0248*/ 	.word	0x0000000c


	//----- nvinfo : EIATTR_FRAME_SIZE
	.align		4
.L_97:
        /*024c*/ 	.byte	0x04, 0x11
        /*024e*/ 	.short	(.L_99 - .L_98)
	.align		4
.L_98:
        /*0250*/ 	.word	index@(softmax_backward_double)
        /*0254*/ 	.word	0x00000000


	//----- nvinfo : EIATTR_REGCOUNT
	.align		4
.L_99:
        /*0258*/ 	.byte	0x04, 0x2f
        /*025a*/ 	.short	(.L_101 - .L_100)
	.align		4
.L_100:
        /*025c*/ 	.word	index@(reduce_linear_batch_float)
        /*0260*/ 	.word	0x0000000e


	//----- nvinfo : EIATTR_FRAME_SIZE
	.align		4
.L_101:
        /*0264*/ 	.byte	0x04, 0x11
        /*0266*/ 	.short	(.L_103 - .L_102)
	.align		4
.L_102:
        /*0268*/ 	.word	index@(reduce_linear_batch_float)
        /*026c*/ 	.word	0x00000000


	//----- nvinfo : EIATTR_REGCOUNT
	.align		4
.L_103:
        /*0270*/ 	.byte	0x04, 0x2f
        /*0272*/ 	.short	(.L_105 - .L_104)
	.align		4
.L_104:
        /*0274*/ 	.word	index@(reduce_linear_batch_double)
        /*0278*/ 	.word	0x0000000f


	//----- nvinfo : EIATTR_FRAME_SIZE
	.align		4
.L_105:
        /*027c*/ 	.byte	0x04, 0x11
        /*027e*/ 	.short	(.L_107 - .L_106)
	.align		4
.L_106:
        /*0280*/ 	.word	index@(reduce_linear_batch_double)
        /*0284*/ 	.word	0x00000000


	//----- nvinfo : EIATTR_REGCOUNT
	.align		4
.L_107:
        /*0288*/ 	.byte	0x04, 0x2f
        /*028a*/ 	.short	(.L_109 - .L_108)
	.align		4
.L_108:
        /*028c*/ 	.word	index@(loss_linear_batch_by_canonical_link_float)
        /*0290*/ 	.word	0x0000000a


	//----- nvinfo : EIATTR_FRAME_SIZE
	.align		4
.L_109:
        /*0294*/ 	.byte	0x04, 0x11
        /*0296*/ 	.short	(.L_111 - .L_110)
	.align		4
.L_110:
        /*0298*/ 	.word	index@(loss_linear_batch_by_canonical_link_float)
        /*029c*/ 	.word	0x00000000


	//----- nvinfo : EIATTR_REGCOUNT
	.align		4
.L_111:
        /*02a0*/ 	.byte	0x04, 0x2f
        /*02a2*/ 	.short	(.L_113 - .L_112)
	.align		4
.L_112:
        /*02a4*/ 	.word	index@(loss_linear_batch_by_canonical_link_double)
        /*02a8*/ 	.word	0x0000000a


	//----- nvinfo : EIATTR_FRAME_SIZE
	.align		4
.L_113:
        /*02ac*/ 	.byte	0x04, 0x11
        /*02ae*/ 	.short	(.L_115 - .L_114)
	.align		4
.L_114:
        /*02b0*/ 	.word	index@(loss_linear_batch_by_canonical_link_double)
        /*02b4*/ 	.word	0x00000000


	//----- nvinfo : EIATTR_REGCOUNT
	.align		4
.L_115:
        /*02b8*/ 	.byte	0x04, 0x2f
        /*02ba*/ 	.short	(.L_117 - .L_116)
	.align		4
.L_116:
        /*02bc*/ 	.word	index@(loss_linear_batch_mse_derive_float)
        /*02c0*/ 	.word	0x0000000a


	//----- nvinfo : EIATTR_FRAME_SIZE
	.align		4
.L_117:
        /*02c4*/ 	.byte	0x04, 0x11
        /*02c6*/ 	.short	(.L_119 - .L_118)
	.align		4
.L_118:
        /*02c8*/ 	.word	index@(loss_linear_batch_mse_derive_float)
        /*02cc*/ 	.word	0x00000000


	//----- nvinfo : EIATTR_REGCOUNT
	.align		4
.L_119:
        /*02d0*/ 	.byte	0x04, 0x2f
        /*02d2*/ 	.short	(.L_121 - .L_120)
	.align		4
.L_120:
        /*02d4*/ 	.word	index@(loss_linear_batch_mse_derive_double)
        /*02d8*/ 	.word	0x0000000a


	//----- nvinfo : EIATTR_FRAME_SIZE
	.align		4
.L_121:
        /*02dc*/ 	.byte	0x04, 0x11
        /*02de*/ 	.short	(.L_123 - .L_122)
	.align		4
.L_122:
        /*02e0*/ 	.word	index@(loss_linear_batch_mse_derive_double)
        /*02e4*/ 	.word	0x00000000


	//----- nvinfo : EIATTR_REGCOUNT
	.align		4
.L_123:
        /*02e8*/ 	.byte	0x04, 0x2f
        /*02ea*/ 	.short	(.L_125 - .L_124)
	.align		4
.L_124:
        /*02ec*/ 	.word	index@(loss_linear_batch_cross_entropy_derive_float)
        /*02f0*/ 	.word	0x0000001c


	//----- nvinfo : EIATTR_FRAME_SIZE
	.align		4
.L_125:
        /*02f4*/ 	.byte	0x04, 0x11
        /*02f6*/ 	.short	(.L_127 - .L_126)
	.align		4
.L_126:
        /*02f8*/ 	.word	index@($__internal_4_$__cuda_sm3x_div_rn_noftz_f32_slowpath)
        /*02fc*/ 	.word	0x00000000


	//----- nvinfo : EIATTR_FRAME_SIZE
	.align		4
.L_127:
        /*0300*/ 	.byte	0x04, 0x11
        /*0302*/ 	.short	(.L_129 - .L_128)
	.align		4
.L_128:
        /*0304*/ 	.word	index@($__internal_3_$__cuda_sm20_div_rn_f64_full)
        /*0308*/ 	.word	0x00000000


	//----- nvinfo : EIATTR_FRAME_SIZE
	.align		4
.L_129:
        /*030c*/ 	.byte	0x04, 0x11
        /*030e*/ 	.short	(.L_131 - .L_130)
	.align		4
.L_130:
        /*0310*/ 	.word	index@(loss_linear_batch_cross_entropy_derive_float)
        /*0314*/ 	.word	0x00000000


	//----- nvinfo : EIATTR_REGCOUNT
	.align		4
.L_131:
        /*0318*/ 	.byte	0x04, 0x2f
        /*031a*/ 	.short	(.L_133 - .L_132)
	.align		4
.L_132:
        /*031c*/ 	.word	index@(loss_linear_batch_cross_entropy_derive_double)
        /*0320*/ 	.word	0x0000001f


	//----- nvinfo : EIATTR_FRAME_SIZE
	.align		4
.L_133:
        /*0324*/ 	.byte	0x04, 0x11
        /*0326*/ 	.short	(.L_135 - .L_134)
	.align		4
.L_134:
        /*0328*/ 	.word	index@($__internal_2_$__cuda_sm20_div_rn_f64_full)
        /*032c*/ 	.word	0x00000000


	//----- nvinfo : EIATTR_FRAME_SIZE
	.align		4
.L_135:
        /*0330*/ 	.byte	0x04, 0x11
        /*0332*/ 	.short	(.L_137 - .L_136)
	.align		4
.L_136:
        /*0334*/ 	.word	index@(loss_linear_batch_cross_entropy_derive_double)
        /*0338*/ 	.word	0x00000000


	//----- nvinfo : EIATTR_REGCOUNT
	.align		4
.L_137:
        /*033c*/ 	.byte	0x04, 0x2f
        /*033e*/ 	.short	(.L_139 - .L_138)
	.align		4
.L_138:
        /*0340*/ 	.word	index@(loss_linear_batch_cross_entropy_multiclass_derive_float)
        /*0344*/ 	.word	0x00000010


	//----- nvinfo : EIATTR_FRAME_SIZE
	.align		4
.L_139:
        /*0348*/ 	.byte	0x04, 0x11
        /*034a*/ 	.short	(.L_141 - .L_140)
	.align		4
.L_140:
        /*034c*/ 	.word	index@($__internal_1_$__cuda_sm3x_div_rn_noftz_f32_slowpath)
        /*0350*/ 	.word	0x00000000


	//----- nvinfo : EIATTR_FRAME_SIZE
	.align		4
.L_141:
        /*0354*/ 	.byte	0x04, 0x11
        /*0356*/ 	.short	(.L_143 - .L_142)
	.align		4
.L_142:
        /*0358*/ 	.word	index@(loss_linear_batch_cross_entropy_multiclass_derive_float)
        /*035c*/ 	.word	0x00000000


	//----- nvinfo : EIATTR_REGCOUNT
	.align		4
.L_143:
        /*0360*/ 	.byte	0x04, 0x2f
        /*0362*/ 	.short	(.L_145 - .L_144)
	.align		4
.L_144:
        /*0364*/ 	.word	index@(loss_linear_batch_cross_entropy_multiclass_derive_double)
        /*0368*/ 	.word	0x0000001a


	//----- nvinfo : EIATTR_FRAME_SIZE
	.align		4
.L_145:
        /*036c*/ 	.byte	0x04, 0x11
        /*036e*/ 	.short	(.L_147 - .L_146)
	.align		4
.L_146:
        /*0370*/ 	.word	index@($__internal_0_$__cuda_sm20_div_rn_f64_full)
        /*0374*/ 	.word	0x00000000


	//----- nvinfo : EIATTR_FRAME_SIZE
	.align		4
.L_147:
        /*0378*/ 	.byte	0x04, 0x11
        /*037a*/ 	.short	(.L_149 - .L_148)
	.align		4
.L_148:
        /*037c*/ 	.word	index@(loss_linear_batch_cross_entropy_multiclass_derive_double)
        /*0380*/ 	.word	0x00000000


	//----- nvinfo : EIATTR_MIN_STACK_SIZE
	.align		4
.L_149:
        /*0384*/ 	.byte	0x04, 0x12
        /*0386*/ 	.short	(.L_151 - .L_150)
	.align		4
.L_150:
        /*0388*/ 	.word	index@(loss_linear_batch_cross_entropy_multiclass_derive_double)
        /*038c*/ 	.word	0x00000000


	//----- nvinfo : EIATTR_MIN_STACK_SIZE
	.align		4
.L_151:
        /*0390*/ 	.byte	0x04, 0x12
        /*0392*/ 	.short	(.L_153 - .L_152)
	.align		4
.L_152:
        /*0394*/ 	.word	index@(loss_linear_batch_cross_entropy_multiclass_derive_float)
        /*0398*/ 	.word	0x00000000


	//----- nvinfo : EIATTR_MIN_STACK_SIZE
	.align		4
.L_153:
        /*039c*/ 	.byte	0x04, 0x12
        /*039e*/ 	.short	(.L_155 - .L_154)
	.align		4
.L_154:
        /*03a0*/ 	.word	index@(loss_linear_batch_cross_entropy_derive_double)
        /*03a4*/ 	.word	0x00000000


	//----- nvinfo : EIATTR_MIN_STACK_SIZE
	.align		4
.L_155:
        /*03a8*/ 	.byte	0x04, 0x12
        /*03aa*/ 	.short	(.L_157 - .L_156)
	.align		4
.L_156:
        /*03ac*/ 	.word	index@(loss_linear_batch_cross_entropy_derive_float)
        /*03b0*/ 	.word	0x00000000


	//----- nvinfo : EIATTR_MIN_STACK_SIZE
	.align		4
.L_157:
        /*03b4*/ 	.byte	0x04, 0x12
        /*03b6*/ 	.short	(.L_159 - .L_158)
	.align		4
.L_158:
        /*03b8*/ 	.word	index@(loss_linear_batch_mse_derive_double)
        /*03bc*/ 	.word	0x00000000


	//----- nvinfo : EIATTR_MIN_STACK_SIZE
	.align		4
.L_159:
        /*03c0*/ 	.byte	0x04, 0x12
        /*03c2*/ 	.short	(.L_161 - .L_160)
	.align		4
.L_160:
        /*03c4*/ 	.word	index@(loss_linear_batch_mse_derive_float)
        /*03c8*/ 	.word	0x00000000


	//----- nvinfo : EIATTR_MIN_STACK_SIZE
	.align		4
.L_161:
        /*03cc*/ 	.byte	0x04, 0x12
        /*03ce*/ 	.short	(.L_163 - .L_162)
	.align		4
.L_162:
        /*03d0*/ 	.word	index@(loss_linear_batch_by_canonical_link_double)
        /*03d4*/ 	.word	0x00000000


	//----- nvinfo : EIATTR_MIN_STACK_SIZE
	.align		4
.L_163:
        /*03d8*/ 	.byte	0x04, 0x12
        /*03da*/ 	.short	(.L_165 - .L_164)
	.align		4
.L_164:
        /*03dc*/ 	.word	index@(loss_linear_batch_by_canonical_link_float)
        /*03e0*/ 	.word	0x00000000


	//----- nvinfo : EIATTR_MIN_STACK_SIZE
	.align		4
.L_165:
        /*03e4*/ 	.byte	0x04, 0x12
        /*03e6*/ 	.short	(.L_167 - .L_166)
	.align		4
.L_166:
        /*03e8*/ 	.word	index@(reduce_linear_batch_double)
        /*03ec*/ 	.word	0x00000000


	//----- nvinfo : EIATTR_MIN_STACK_SIZE
	.align		4
.L_167:
        /*03f0*/ 	.byte	0x04, 0x12
        /*03f2*/ 	.short	(.L_169 - .L_168)
	.align		4
.L_168:
        /*03f4*/ 	.word	index@(reduce_linear_batch_float)
        /*03f8*/ 	.word	0x00000000


	//----- nvinfo : EIATTR_MIN_STACK_SIZE
	.align		4
.L_169:
        /*03fc*/ 	.byte	0x04, 0x12
        /*03fe*/ 	.short	(.L_171 - .L_170)
	.align		4
.L_170:
        /*0400*/ 	.word	index@(softmax_backward_double)
        /*0404*/ 	.word	0x00000000


	//----- nvinfo : EIATTR_MIN_STACK_SIZE
	.align		4
.L_171:
        /*0408*/ 	.byte	0x04, 0x12
        /*040a*/ 	.short	(.L_173 - .L_172)
	.align		4
.L_172:
        /*040c*/ 	.word	index@(tanh_backward_double)
        /*0410*/ 	.word	0x00000000


	//----- nvinfo : EIATTR_MIN_STACK_SIZE
	.align		4
.L_173:
        /*0414*/ 	.byte	0x04, 0x12
        /*0416*/ 	.short	(.L_175 - .L_174)
	.align		4
.L_174:
        /*0418*/ 	.word	index@(swish_backward_double)
        /*041c*/ 	.word	0x00000000


	//----- nvinfo : EIATTR_MIN_STACK_SIZE
	.align		4
.L_175:
        /*0420*/ 	.byte	0x04, 0x12
        /*0422*/ 	.short	(.L_177 - .L_176)
	.align		4
.L_176:
        /*0424*/ 	.word	index@(relu_backward_double)
        /*0428*/ 	.word	0x00000000


	//----- nvinfo : EIATTR_MIN_STACK_SIZE
	.align		4
.L_177:
        /*042c*/ 	.byte	0x04, 0x12
        /*042e*/ 	.short	(.L_179 - .L_178)
	.align		4
.L_178:
        /*0430*/ 	.word	index@(sigmoid_backward_double)
        /*0434*/ 	.word	0x00000000


	//----- nvinfo : EIATTR_MIN_STACK_SIZE
	.align		4
.L_179:
        /*0438*/ 	.byte	0x04, 0x12
        /*043a*/ 	.short	(.L_181 - .L_180)
	.align		4
.L_180:
        /*043c*/ 	.word	index@(softmax_forward_double)
        /*0440*/ 	.word	0x00000000


	//----- nvinfo : EIATTR_MIN_STACK_SIZE
	.align		4
.L_181:
        /*0444*/ 	.byte	0x04, 0x12
        /*0446*/ 	.short	(.L_183 - .L_182)
	.align		4
.L_182:
        /*0448*/ 	.word	index@(tanh_forward_double)
        /*044c*/ 	.word	0x00000000


	//----- nvinfo : EIATTR_MIN_STACK_SIZE
	.align		4
.L_183:
        /*0450*/ 	.byte	0x04, 0x12
        /*0452*/ 	.short	(.L_185 - .L_184)
	.align		4
.L_184:
        /*0454*/ 	.word	index@(swish_forward_double)
        /*0458*/ 	.word	0x00000000


	//----- nvinfo : EIATTR_MIN_STACK_SIZE
	.align		4
.L_185:
        /*045c*/ 	.byte	0x04, 0x12
        /*045e*/ 	.short	(.L_187 - .L_186)
	.align		4
.L_186:
        /*0460*/ 	.word	index@(relu_forward_double)
        /*0464*/ 	.word	0x00000000


	//----- nvinfo : EIATTR_MIN_STACK_SIZE
	.align		4
.L_187:
        /*0468*/ 	.byte	0x04, 0x12
        /*046a*/ 	.short	(.L_189 - .L_188)
	.align		4
.L_188:
        /*046c*/ 	.word	index@(sigmoid_forward_double)
        /*0470*/ 	.word	0x00000000


	//----- nvinfo : EIATTR_MIN_STACK_SIZE
	.align		4
.L_189:
        /*0474*/ 	.byte	0x04, 0x12
        /*0476*/ 	.short	(.L_191 - .L_190)
	.align		4
.L_190:
        /*0478*/ 	.word	index@(softmax_backward_float)
        /*047c*/ 	.word	0x00000000


	//----- nvinfo : EIATTR_MIN_STACK_SIZE
	.align		4
.L_191:
        /*0480*/ 	.byte	0x04, 0x12
        /*0482*/ 	.short	(.L_193 - .L_192)
	.align		4
.L_192:
        /*0484*/ 	.word	index@(tanh_backward_float)
        /*0488*/ 	.word	0x00000000


	//----- nvinfo : EIATTR_MIN_STACK_SIZE
	.align		4
.L_193:
        /*048c*/ 	.byte	0x04, 0x12
        /*048e*/ 	.short	(.L_195 - .L_194)
	.align		4
.L_194:
        /*0490*/ 	.word	index@(swish_backward_float)
        /*0494*/ 	.word	0x00000000


	//----- nvinfo : EIATTR_MIN_STACK_SIZE
	.align		4
.L_195:
        /*0498*/ 	.byte	0x04, 0x12
        /*049a*/ 	.short	(.L_197 - .L_196)
	.align		4
.L_196:
        /*049c*/ 	.word	index@(relu_backward_float)
        /*04a0*/ 	.word	0x00000000


	//----- nvinfo : EIATTR_MIN_STACK_SIZE
	.align		4
.L_197:
        /*04a4*/ 	.byte	0x04, 0x12
        /*04a6*/ 	.short	(.L_199 - .L_198)
	.align		4
.L_198:
        /*04a8*/ 	.word	index@(sigmoid_backward_float)
        /*04ac*/ 	.word	0x00000000


	//----- nvinfo : EIATTR_MIN_STACK_SIZE
	.align		4
.L_199:
        /*04b0*/ 	.byte	0x04, 0x12
        /*04b2*/ 	.short	(.L_201 - .L_200)
	.align		4
.L_200:
        /*04b4*/ 	.word	index@(softmax_forward_float)
        /*04b8*/ 	.word	0x00000000


	//----- nvinfo : EIATTR_MIN_STACK_SIZE
	.align		4
.L_201:
        /*04bc*/ 	.byte	0x04, 0x12
        /*04be*/ 	.short	(.L_203 - .L_202)
	.align		4
.L_202:
        /*04c0*/ 	.word	index@(tanh_forward_float)
        /*04c4*/ 	.word	0x00000000


	//----- nvinfo : EIATTR_MIN_STACK_SIZE
	.align		4
.L_203:
        /*04c8*/ 	.byte	0x04, 0x12
        /*04ca*/ 	.short	(.L_205 - .L_204)
	.align		4
.L_204:
        /*04cc*/ 	.word	index@(swish_forward_float)
        /*04d0*/ 	.word	0x00000000


	//----- nvinfo : EIATTR_MIN_STACK_SIZE
	.align		4
.L_205:
        /*04d4*/ 	.byte	0x04, 0x12
        /*04d6*/ 	.short	(.L_207 - .L_206)
	.align		4
.L_206:
        /*04d8*/ 	.word	index@(relu_forward_float)
        /*04dc*/ 	.word	0x00000000


	//----- nvinfo : EIATTR_MIN_STACK_SIZE
	.align		4
.L_207:
        /*04e0*/ 	.byte	0x04, 0x12
        /*04e2*/ 	.short	(.L_209 - .L_208)
	.align		4
.L_208:
        /*04e4*/ 	.word	index@(sigmoid_forward_float)
        /*04e8*/ 	.word	0x00000000
.L_209:


//--------------------- .nv.compat                --------------------------
	.section	.nv.compat,"",@"SHT_CUDA_COMPAT_INFO"
	.align	4
        /*0000*/ 	.byte	0x02, 0x09, 0x00, 0x00, 0x02, 0x02, 0x01, 0x00, 0x02, 0x05, 0x05, 0x00, 0x03, 0x07, 0x01, 0x01
        /*0010*/ 	.byte	0x02, 0x03, 0x00, 0x00, 0x02, 0x06, 0x01, 0x00, 0x04, 0x0b, 0x08, 0x00, 0x01, 0x00, 0x00, 0x00
        /*0020*/ 	.byte	0x00, 0x00, 0x00, 0x00


//--------------------- .nv.info.loss_linear_batch_cross_entropy_multiclass_derive_double --------------------------
	.section	.nv.info.loss_linear_batch_cross_entropy_multiclass_derive_double,"",@"SHT_CUDA_INFO"
	.sectionflags	@""
	.align	4


	//----- nvinfo : EIATTR_CUDA_API_VERSION
	.align		4
        /*0000*/ 	.byte	0x04, 0x37
        /*0002*/ 	.short	(.L_211 - .L_210)
.L_210:
        /*0004*/ 	.word	0x00000082


	//----- nvinfo : EIATTR_KPARAM_INFO
	.align		4
.L_211:
        /*0008*/ 	.byte	0x04, 0x17
        /*000a*/ 	.short	(.L_213 - .L_212)
.L_212:
        /*000c*/ 	.word	0x00000000
        /*0010*/ 	.short	0x0003
        /*0012*/ 	.short	0x0014
        /*0014*/ 	.byte	0x00, 0xf0, 0x11, 0x00


	//----- nvinfo : EIATTR_KPARAM_INFO
	.align		4
.L_213:
        /*0018*/ 	.byte	0x04, 0x17
        /*001a*/ 	.short	(.L_215 - .L_214)
.L_214:
        /*001c*/ 	.word	0x00000000
        /*0020*/ 	.short	0x0002
        /*0022*/ 	.short	0x0010
        /*0024*/ 	.byte	0x00, 0xf0, 0x11, 0x00


	//----- nvinfo : EIATTR_KPARAM_INFO
	.align		4
.L_215:
        /*0028*/ 	.byte	0x04, 0x17
        /*002a*/ 	.short	(.L_217 - .L_216)
.L_216:
        /*002c*/ 	.word	0x00000000
        /*0030*/ 	.short	0x0001
        /*0032*/ 	.short	0x0008
        /*0034*/ 	.byte	0x00, 0xf5, 0x21, 0x00


	//----- nvinfo : EIATTR_KPARAM_INFO
	.align		4
.L_217:
        /*0038*/ 	.byte	0x04, 0x17
        /*003a*/ 	.short	(.L_219 - .L_218)
.L_218:
        /*003c*/ 	.word	0x00000000
        /*0040*/ 	.short	0x0000
        /*0042*/ 	.short	0x0000
        /*0044*/ 	.byte	0x00, 0xf5, 0x21, 0x00


	//----- nvinfo : EIATTR_SPARSE_MMA_MASK
	.align		4
.L_219:
        /*0048*/ 	.byte	0x03, 0x50
        /*004a*/ 	.short	0x0000


	//----- nvinfo : EIATTR_MAXREG_COUNT
	.align		4
        /*004c*/ 	.byte	0x03, 0x1b
        /*004e*/ 	.short	0x00ff


	//----- nvinfo : EIATTR_MERCURY_ISA_VERSION
	.align		4
        /*0050*/ 	.byte	0x03, 0x5f
        /*0052*/ 	.short	0x0101


	//----- nvinfo : EIATTR_VRC_CTA_INIT_COUNT
	.align		4
        /*0054*/ 	.byte	0x02, 0x4a
	.zero		1
	.zero		1


	//----- nvinfo : EIATTR_EXIT_INSTR_OFFSETS
	.align		4
        /*0058*/ 	.byte	0x04, 0x1c
        /*005a*/ 	.short	(.L_221 - .L_220)


	//   ....[0]....
.L_220:
        /*005c*/ 	.word	0x000000b0


	//   ....[1]....
        /*0060*/ 	.word	0x00000310


	//----- nvinfo : EIATTR_CRS_STACK_SIZE
	.align		4
.L_221:
        /*0064*/ 	.byte	0x04, 0x1e
        /*0066*/ 	.short	(.L_223 - .L_222)
.L_222:
        /*0068*/ 	.word	0x00000000


	//----- nvinfo : EIATTR_CBANK_PARAM_SIZE
	.align		4
.L_223:
        /*006c*/ 	.byte	0x03, 0x19
        /*006e*/ 	.short	0x0018


	//----- nvinfo : EIATTR_PARAM_CBANK
	.align		4
        /*0070*/ 	.byte	0x04, 0x0a
        /*0072*/ 	.short	(.L_225 - .L_224)
	.align		4
.L_224:
        /*0074*/ 	.word	index@(.nv.constant0.loss_linear_batch_cross_entropy_multiclass_derive_double)
        /*0078*/ 	.short	0x0380
        /*007a*/ 	.short	0x0018


	//----- nvinfo : EIATTR_SW_WAR
	.align		4
.L_225:
        /*007c*/ 	.byte	0x04, 0x36
        /*007e*/ 	.short	(.L_227 - .L_226)
.L_226:
        /*0080*/ 	.word	0x00000008
.L_227:


//--------------------- .nv.info.loss_linear_batch_cross_entropy_multiclass_derive_float --------------------------
	.section	.nv.info.loss_linear_batch_cross_entropy_multiclass_derive_float,"",@"SHT_CUDA_INFO"
	.sectionflags	@""
	.align	4


	//----- nvinfo : EIATTR_CUDA_API_VERSION
	.align		4
        /*0000*/ 	.byte	0x04, 0x37
        /*0002*/ 	.short	(.L_229 - .L_228)
.L_228:
        /*0004*/ 	.word	0x00000082


	//----- nvinfo : EIATTR_KPARAM_INFO
	.align		4
.L_229:
        /*0008*/ 	.byte	0x04, 0x17
        /*000a*/ 	.short	(.L_231 - .L_230)
.L_230:
        /*000c*/ 	.word	0x00000000
        /*0010*/ 	.short	0x0003
        /*0012*/ 	.short	0x0014
        /*0014*/ 	.byte	0x00, 0xf0, 0x11, 0x00


	//----- nvinfo : EIATTR_KPARAM_INFO
	.align		4
.L_231:
        /*0018*/ 	.byte	0x04, 0x17
        /*001a*/ 	.short	(.L_233 - .L_232)
.L_232:
        /*001c*/ 	.word	0x00000000
        /*0020*/ 	.short	0x0002
        /*0022*/ 	.short	0x0010
        /*0024*/ 	.byte	0x00, 0xf0, 0x11, 0x00


	//----- nvinfo : EIATTR_KPARAM_INFO
	.align		4
.L_233:
        /*0028*/ 	.byte	0x04, 0x17
        /*002a*/ 	.short	(.L_235 - .L_234)
.L_234:
        /*002c*/ 	.word	0x00000000
        /*0030*/ 	.short	0x0001
        /*0032*/ 	.short	0x0008
        /*0034*/ 	.byte	0x00, 0xf5, 0x21, 0x00


	//----- nvinfo : EIATTR_KPARAM_INFO
	.align		4
.L_235:
        /*0038*/ 	.byte	0x04, 0x17
        /*003a*/ 	.short	(.L_237 - .L_236)
.L_236:
        /*003c*/ 	.word	0x00000000
        /*0040*/ 	.short	0x0000
        /*0042*/ 	.short	0x0000
        /*0044*/ 	.byte	0x00, 0xf5, 0x21, 0x00


	//----- nvinfo : EIATTR_SPARSE_MMA_MASK
	.align		4
.L_237:
        /*0048*/ 	.byte	0x03, 0x50
        /*004a*/ 	.short	0x0000


	//----- nvinfo : EIATTR_MAXREG_COUNT
	.align		4
        /*004c*/ 	.byte	0x03, 0x1b
        /*004e*/ 	.short	0x00ff


	//----- nvinfo : EIATTR_MERCURY_ISA_VERSION
	.align		4
        /*0050*/ 	.byte	0x03, 0x5f
        /*0052*/ 	.short	0x0101


	//----- nvinfo : EIATTR_VRC_CTA_INIT_COUNT
	.align		4
        /*0054*/ 	.byte	0x02, 0x4a
	.zero		1
	.zero		1


	//----- nvinfo : EIATTR_EXIT_INSTR_OFFSETS
	.align		4
        /*0058*/ 	.byte	0x04, 0x1c
        /*005a*/ 	.short	(.L_239 - .L_238)


	//   ....[0]....
.L_238:
        /*005c*/ 	.word	0x000000b0


	//   ....[1]....
        /*0060*/ 	.word	0x000002a0


	//----- nvinfo : EIATTR_CRS_STACK_SIZE
	.align		4
.L_239:
        /*0064*/ 	.byte	0x04, 0x1e
        /*0066*/ 	.short	(.L_241 - .L_240)
.L_240:
        /*0068*/ 	.word	0x00000000


	//----- nvinfo : EIATTR_CBANK_PARAM_SIZE
	.align		4
.L_241:
        /*006c*/ 	.byte	0x03, 0x19
        /*006e*/ 	.short	0x0018


	//----- nvinfo : EIATTR_PARAM_CBANK
	.align		4
        /*0070*/ 	.byte	0x04, 0x0a
        /*0072*/ 	.short	(.L_243 - .L_242)
	.align		4
.L_242:
        /*0074*/ 	.word	index@(.nv.constant0.loss_linear_batch_cross_entropy_multiclass_derive_float)
        /*0078*/ 	.short	0x0380
        /*007a*/ 	.short	0x0018


	//----- nvinfo : EIATTR_SW_WAR
	.align		4
.L_243:
        /*007c*/ 	.byte	0x04, 0x36
        /*007e*/ 	.short	(.L_245 - .L_244)
.L_244:
        /*0080*/ 	.word	0x00000008
.L_245:


//--------------------- .nv.info.loss_linear_batch_cross_entropy_derive_double --------------------------
	.section	.nv.info.loss_linear_batch_cross_entropy_derive_double,"",@"SHT_CUDA_INFO"
	.sectionflags	@""
	.align	4


	//----- nvinfo : EIATTR_CUDA_API_VERSION
	.align		4
        /*0000*/ 	.byte	0x04, 0x37
        /*0002*/ 	.short	(.L_247 - .L_246)
.L_246:
        /*0004*/ 	.word	0x00000082


	//----- nvinfo : EIATTR_KPARAM_INFO
	.align		4
.L_247:
        /*0008*/ 	.byte	0x04, 0x17
        /*000a*/ 	.short	(.L_249 - .L_248)
.L_248:
        /*000c*/ 	.word	0x00000000
        /*0010*/ 	.short	0x0003
        /*0012*/ 	.short	0x0014
        /*0014*/ 	.byte	0x00, 0xf0, 0x11, 0x00


	//----- nvinfo : EIATTR_KPARAM_INFO
	.align		4
.L_249:
        /*0018*/ 	.byte	0x04, 0x17
        /*001a*/ 	.short	(.L_251 - .L_250)
.L_250:
        /*001c*/ 	.word	0x00000000
        /*0020*/ 	.short	0x0002
        /*0022*/ 	.short	0x0010
        /*0024*/ 	.byte	0x00, 0xf0, 0x11, 0x00


	//----- nvinfo : EIATTR_KPARAM_INFO
	.align		4
.L_251:
        /*0028*/ 	.byte	0x04, 0x17
        /*002a*/ 	.short	(.L_253 - .L_252)
.L_252:
        /*002c*/ 	.word	0x00000000
        /*0030*/ 	.short	0x0001
        /*0032*/ 	.short	0x0008
        /*0034*/ 	.byte	0x00, 0xf5, 0x21, 0x00


	//----- nvinfo : EIATTR_KPARAM_INFO
	.align		4
.L_253:
        /*0038*/ 	.byte	0x04, 0x17
        /*003a*/ 	.short	(.L_255 - .L_254)
.L_254:
        /*003c*/ 	.word	0x00000000
        /*0040*/ 	.short	0x0000
        /*0042*/ 	.short	0x0000
        /*0044*/ 	.byte	0x00, 0xf5, 0x21, 0x00


	//----- nvinfo : EIATTR_SPARSE_MMA_MASK
	.align		4
.L_255:
        /*0048*/ 	.byte	0x03, 0x50
        /*004a*/ 	.short	0x0000


	//----- nvinfo : EIATTR_MAXREG_COUNT
	.align		4
        /*004c*/ 	.byte	0x03, 0x1b
        /*004e*/ 	.short	0x00ff


	//----- nvinfo : EIATTR_MERCURY_ISA_VERSION
	.align		4
        /*0050*/ 	.byte	0x03, 0x5f
        /*0052*/ 	.short	0x0101


	//----- nvinfo : EIATTR_VRC_CTA_INIT_COUNT
	.align		4
        /*0054*/ 	.byte	0x02, 0x4a
	.zero		1
	.zero		1


	//----- nvinfo : EIATTR_EXIT_INSTR_OFFSETS
	.align		4
        /*0058*/ 	.byte	0x04, 0x1c
        /*005a*/ 	.short	(.L_257 - .L_256)


	//   ....[0]....
.L_256:
        /*005c*/ 	.word	0x000000b0


	//   ....[1]....
        /*0060*/ 	.word	0x00000510


	//----- nvinfo : EIATTR_CRS_STACK_SIZE
	.align		4
.L_257:
        /*0064*/ 	.byte	0x04, 0x1e
        /*0066*/ 	.short	(.L_259 - .L_258)
.L_258:
        /*0068*/ 	.word	0x00000000


	//----- nvinfo : EIATTR_CBANK_PARAM_SIZE
	.align		4
.L_259:
        /*006c*/ 	.byte	0x03, 0x19
        /*006e*/ 	.short	0x0018


	//----- nvinfo : EIATTR_PARAM_CBANK
	.align		4
        /*0070*/ 	.byte	0x04, 0x0a
        /*0072*/ 	.short	(.L_261 - .L_260)
	.align		4
.L_260:
        /*0074*/ 	.word	index@(.nv.constant0.loss_linear_batch_cross_entropy_derive_double)
        /*0078*/ 	.short	0x0380
        /*007a*/ 	.short	0x0018


	//----- nvinfo : EIATTR_SW_WAR
	.align		4
.L_261:
        /*007c*/ 	.byte	0x04, 0x36
        /*007e*/ 	.short	(.L_263 - .L_262)
.L_262:
        /*0080*/ 	.word	0x00000008
.L_263:


//--------------------- .nv.info.loss_linear_batch_cross_entropy_derive_float --------------------------
	.section	.nv.info.loss_linear_batch_cross_entropy_derive_float,"",@"SHT_CUDA_INFO"
	.sectionflags	@""
	.align	4


	//----- nvinfo : EIATTR_CUDA_API_VERSION
	.align		4
        /*0000*/ 	.byte	0x04, 0x37
        /*0002*/ 	.short	(.L_265 - .L_264)
.L_264:
        /*0004*/ 	.word	0x00000082


	//----- nvinfo : EIATTR_KPARAM_INFO
	.align		4
.L_265:
        /*0008*/ 	.byte	0x04, 0x17
        /*000a*/ 	.short	(.L_267 - .L_266)
.L_266:
        /*000c*/ 	.word	0x00000000
        /*0010*/ 	.short	0x0003
        /*0012*/ 	.short	0x0014
        /*0014*/ 	.byte	0x00, 0xf0, 0x11, 0x00


	//----- nvinfo : EIATTR_KPARAM_INFO
	.align		4
.L_267:
        /*0018*/ 	.byte	0x04, 0x17
        /*001a*/ 	.short	(.L_269 - .L_268)
.L_268:
        /*001c*/ 	.word	0x00000000
        /*0020*/ 	.short	0x0002
        /*0022*/ 	.short	0x0010
        /*0024*/ 	.byte	0x00, 0xf0, 0x11, 0x00


	//----- nvinfo : EIATTR_KPARAM_INFO
	.align		4
.L_269:
        /*0028*/ 	.byte	0x04, 0x17
        /*002a*/ 	.short	(.L_271 - .L_270)
.L_270:
        /*002c*/ 	.word	0x00000000
        /*0030*/ 	.short	0x0001
        /*0032*/ 	.short	0x0008
        /*0034*/ 	.byte	0x00, 0xf5, 0x21, 0x00


	//----- nvinfo : EIATTR_KPARAM_INFO
	.align		4
.L_271:
        /*0038*/ 	.byte	0x04, 0x17
        /*003a*/ 	.short	(.L_273 - .L_272)
.L_272:
        /*003c*/ 	.word	0x00000000
        /*0040*/ 	.short	0x0000
        /*0042*/ 	.short	0x0000
        /*0044*/ 	.byte	0x00, 0xf5, 0x21, 0x00


	//----- nvinfo : EIATTR_SPARSE_MMA_MASK
	.align		4
.L_273:
        /*0048*/ 	.byte	0x03, 0x50
        /*004a*/ 	.short	0x0000


	//----- nvinfo : EIATTR_MAXREG_COUNT
	.align		4
        /*004c*/ 	.byte	0x03, 0x1b
        /*004e*/ 	.short	0x00ff


	//----- nvinfo : EIATTR_MERCURY_ISA_VERSION
	.align		4
        /*0050*/ 	.byte	0x03, 0x5f
        /*0052*/ 	.short	0x0101


	//----- nvinfo : EIATTR_VRC_CTA_INIT_COUNT
	.align		4
        /*0054*/ 	.byte	0x02, 0x4a
	.zero		1
	.zero		1


	//----- nvinfo : EIATTR_EXIT_INSTR_OFFSETS
	.align		4
        /*0058*/ 	.byte	0x04, 0x1c
        /*005a*/ 	.short	(.L_275 - .L_274)


	//   ....[0]....
.L_274:
        /*005c*/ 	.word	0x000000b0


	//   ....[1]....
        /*0060*/ 	.word	0x00000450


	//----- nvinfo : EIATTR_CRS_STACK_SIZE
	.align		4
.L_275:
        /*0064*/ 	.byte	0x04, 0x1e
        /*0066*/ 	.short	(.L_277 - .L_276)
.L_276:
        /*0068*/ 	.word	0x00000000


	//----- nvinfo : EIATTR_CBANK_PARAM_SIZE
	.align		4
.L_277:
        /*006c*/ 	.byte	0x03, 0x19
        /*006e*/ 	.short	0x0018


	//----- nvinfo : EIATTR_PARAM_CBANK
	.align		4
        /*0070*/ 	.byte	0x04, 0x0a
        /*0072*/ 	.short	(.L_279 - .L_278)
	.align		4
.L_278:
        /*0074*/ 	.word	index@(.nv.constant0.loss_linear_batch_cross_entropy_derive_float)
        /*0078*/ 	.short	0x0380
        /*007a*/ 	.short	0x0018


	//----- nvinfo : EIATTR_SW_WAR
	.align		4
.L_279:
        /*007c*/ 	.byte	0x04, 0x36
        /*007e*/ 	.short	(.L_281 - .L_280)
.L_280:
        /*0080*/ 	.word	0x00000008
.L_281:


//--------------------- .nv.info.loss_linear_batch_mse_derive_double --------------------------
	.section	.nv.info.loss_linear_batch_mse_derive_double,"",@"SHT_CUDA_INFO"
	.sectionflags	@""
	.align	4


	//----- nvinfo : EIATTR_CUDA_API_VERSION
	.align		4
        /*0000*/ 	.byte	0x04, 0x37
        /*0002*/ 	.short	(.L_283 - .L_282)
.L_282:
        /*0004*/ 	.word	0x00000082


	//----- nvinfo : EIATTR_KPARAM_INFO
	.align		4
.L_283:
        /*0008*/ 	.byte	0x04, 0x17
        /*000a*/ 	.short	(.L_285 - .L_284)
.L_284:
        /*000c*/ 	.word	0x00000000
        /*0010*/ 	.short	0x0003
        /*0012*/ 	.short	0x0014
        /*0014*/ 	.byte	0x00, 0xf0, 0x11, 0x00


	//----- nvinfo : EIATTR_KPARAM_INFO
	.align		4
.L_285:
        /*0018*/ 	.byte	0x04, 0x17
        /*001a*/ 	.short	(.L_287 - .L_286)
.L_286:
        /*001c*/ 	.word	0x00000000
        /*0020*/ 	.short	0x0002
        /*0022*/ 	.short	0x0010
        /*0024*/ 	.byte	0x00, 0xf0, 0x11, 0x00


	//----- nvinfo : EIATTR_KPARAM_INFO
	.align		4
.L_287:
        /*0028*/ 	.byte	0x04, 0x17
        /*002a*/ 	.short	(.L_289 - .L_288)
.L_288:
        /*002c*/ 	.word	0x00000000
        /*0030*/ 	.short	0x0001
        /*0032*/ 	.short	0x0008
        /*0034*/ 	.byte	0x00, 0xf5, 0x21, 0x00


	//----- nvinfo : EIATTR_KPARAM_INFO
	.align		4
.L_289:
        /*0038*/ 	.byte	0x04, 0x17
        /*003a*/ 	.short	(.L_291 - .L_290)
.L_290:
        /*003c*/ 	.word	0x00000000
        /*0040*/ 	.short	0x0000
        /*0042*/ 	.short	0x0000
        /*0044*/ 	.byte	0x00, 0xf5, 0x21, 0x00


	//----- nvinfo : EIATTR_SPARSE_MMA_MASK
	.align		4
.L_291:
        /*0048*/ 	.byte	0x03, 0x50
        /*004a*/ 	.short	0x0000


	//----- nvinfo : EIATTR_MAXREG_COUNT
	.align		4
        /*004c*/ 	.byte	0x03, 0x1b
        /*004e*/ 	.short	0x00ff


	//----- nvinfo : EIATTR_MERCURY_ISA_VERSION
	.align		4
        /*0050*/ 	.byte	0x03, 0x5f
        /*0052*/ 	.short	0x0101


	//----- nvinfo : EIATTR_VRC_CTA_INIT_COUNT
	.align		4
        /*0054*/ 	.byte	0x02, 0x4a
	.zero		1
	.zero		1


	//----- nvinfo : EIATTR_EXIT_INSTR_OFFSETS
	.align		4
        /*0058*/ 	.byte	0x04, 0x1c
        /*005a*/ 	.short	(.L_293 - .L_292)


	//   ....[0]....
.L_292:
        /*005c*/ 	.word	0x000000b0


	//   ....[1]....
        /*0060*/ 	.word	0x000001d0


	//----- nvinfo : EIATTR_CBANK_PARAM_SIZE
	.align		4
.L_293:
        /*0064*/ 	.byte	0x03, 0x19
        /*0066*/ 	.short	0x0018


	//----- nvinfo : EIATTR_PARAM_CBANK
	.align		4
        /*0068*/ 	.byte	0x04, 0x0a
        /*006a*/ 	.short	(.L_295 - .L_294)
	.align		4
.L_294:
        /*006c*/ 	.word	index@(.nv.constant0.loss_linear_batch_mse_derive_double)
        /*0070*/ 	.short	0x0380
        /*0072*/ 	.short	0x0018


	//----- nvinfo : EIATTR_SW_WAR
	.align		4
.L_295:
        /*0074*/ 	.byte	0x04, 0x36
        /*0076*/ 	.short	(.L_297 - .L_296)
.L_296:
        /*0078*/ 	.word	0x00000008
.L_297:


//--------------------- .nv.info.loss_linear_batch_mse_derive_float --------------------------
	.section	.nv.info.loss_linear_batch_mse_derive_float,"",@"SHT_CUDA_INFO"
	.sectionflags	@""
	.align	4


	//----- nvinfo : EIATTR_CUDA_API_VERSION
	.align		4
        /*0000*/ 	.byte	0x04, 0x37
        /*0002*/ 	.short	(.L_299 - .L_298)
.L_298:
        /*0004*/ 	.word	0x00000082


	//----- nvinfo : EIATTR_KPARAM_INFO
	.align		4
.L_299:
        /*0008*/ 	.byte	0x04, 0x17
        /*000a*/ 	.short	(.L_301 - .L_300)
.L_300:
        /*000c*/ 	.word	0x00000000
        /*0010*/ 	.short	0x0003
        /*0012*/ 	.short	0x0014
        /*0014*/ 	.byte	0x00, 0xf0, 0x11, 0x00


	//----- nvinfo : EIATTR_KPARAM_INFO
	.align		4
.L_301:
        /*0018*/ 	.byte	0x04, 0x17
        /*001a*/ 	.short	(.L_303 - .L_302)
.L_302:
        /*001c*/ 	.word	0x00000000
        /*0020*/ 	.short	0x0002
        /*0022*/ 	.short	0x0010
        /*0024*/ 	.byte	0x00, 0xf0, 0x11, 0x00


	//----- nvinfo : EIATTR_KPARAM_INFO
	.align		4
.L_303:
        /*0028*/ 	.byte	0x04, 0x17
        /*002a*/ 	.short	(.L_305 - .L_304)
.L_304:
        /*002c*/ 	.word	0x00000000
        /*0030*/ 	.short	0x0001
        /*0032*/ 	.short	0x0008
        /*0034*/ 	.byte	0x00, 0xf5, 0x21, 0x00


	//----- nvinfo : EIATTR_KPARAM_INFO
	.align		4
.L_305:
        /*0038*/ 	.byte	0x04, 0x17
        /*003a*/ 	.short	(.L_307 - .L_306)
.L_306:
        /*003c*/ 	.word	0x00000000
        /*0040*/ 	.short	0x0000
        /*0042*/ 	.short	0x0000
        /*0044*/ 	.byte	0x00, 0xf5, 0x21, 0x00


	//----- nvinfo : EIATTR_SPARSE_MMA_MASK
	.align		4
.L_307:
        /*0048*/ 	.byte	0x03, 0x50
        /*004a*/ 	.short	0x0000


	//----- nvinfo : EIATTR_MAXREG_COUNT
	.align		4
        /*004c*/ 	.byte	0x03, 0x1b
        /*004e*/ 	.short	0x00ff


	//----- nvinfo : EIATTR_MERCURY_ISA_VERSION
	.align		4
        /*0050*/ 	.byte	0x03, 0x5f
        /*0052*/ 	.short	0x0101


	//----- nvinfo : EIATTR_VRC_CTA_INIT_COUNT
	.align		4
        /*0054*/ 	.byte	0x02, 0x4a
	.zero		1
	.zero		1


	//----- nvinfo : EIATTR_EXIT_INSTR_OFFSETS
	.align		4
        /*0058*/ 	.byte	0x04, 0x1c
        /*005a*/ 	.short	(.L_309 - .L_308)


	//   ....[0]....
.L_308:
        /*005c*/ 	.word	0x000000b0


	//   ....[1]....
        /*0060*/ 	.word	0x000001d0


	//----- nvinfo : EIATTR_CBANK_PARAM_SIZE
	.align		4
.L_309:
        /*0064*/ 	.byte	0x03, 0x19
        /*0066*/ 	.short	0x0018


	//----- nvinfo : EIATTR_PARAM_CBANK
	.align		4
        /*0068*/ 	.byte	0x04, 0x0a
        /*006a*/ 	.short	(.L_311 - .L_310)
	.align		4
.L_310:
        /*006c*/ 	.word	index@(.nv.constant0.loss_linear_batch_mse_derive_float)
        /*0070*/ 	.short	0x0380
        /*0072*/ 	.short	0x0018


	//----- nvinfo : EIATTR_SW_WAR
	.align		4
.L_311:
        /*0074*/ 	.byte	0x04, 0x36
        /*0076*/ 	.short	(.L_313 - .L_312)
.L_312:
        /*0078*/ 	.word	0x00000008
.L_313:


//--------------------- .nv.info.loss_linear_batch_by_canonical_link_double --------------------------
	.section	.nv.info.loss_linear_batch_by_canonical_link_double,"",@"SHT_CUDA_INFO"
	.sectionflags	@""
	.align	4


	//----- nvinfo : EIATTR_CUDA_API_VERSION
	.align		4
        /*0000*/ 	.byte	0x04, 0x37
        /*0002*/ 	.short	(.L_315 - .L_314)
.L_314:
        /*0004*/ 	.word	0x00000082


	//----- nvinfo : EIATTR_KPARAM_INFO
	.align		4
.L_315:
        /*0008*/ 	.byte	0x04, 0x17
        /*000a*/ 	.short	(.L_317 - .L_316)
.L_316:
        /*000c*/ 	.word	0x00000000
        /*0010*/ 	.short	0x0003
        /*0012*/ 	.short	0x0014
        /*0014*/ 	.byte	0x00, 0xf0, 0x11, 0x00


	//----- nvinfo : EIATTR_KPARAM_INFO
	.align		4
.L_317:
        /*0018*/ 	.byte	0x04, 0x17
        /*001a*/ 	.short	(.L_319 - .L_318)
.L_318:
        /*001c*/ 	.word	0x00000000
        /*0020*/ 	.short	0x0002
        /*0022*/ 	.short	0x0010
        /*0024*/ 	.byte	0x00, 0xf0, 0x11, 0x00


	//----- nvinfo : EIATTR_KPARAM_INFO
	.align		4
.L_319:
        /*0028*/ 	.byte	0x04, 0x17
        /*002a*/ 	.short	(.L_321 - .L_320)
.L_320:
        /*002c*/ 	.word	0x00000000
        /*0030*/ 	.short	0x0001
        /*0032*/ 	.short	0x0008
        /*0034*/ 	.byte	0x00, 0xf5, 0x21, 0x00


	//----- nvinfo : EIATTR_KPARAM_INFO
	.align		4
.L_321:
        /*0038*/ 	.byte	0x04, 0x17
        /*003a*/ 	.short	(.L_323 - .L_322)
.L_322:
        /*003c*/ 	.word	0x00000000
        /*0040*/ 	.short	0x0000
        /*0042*/ 	.short	0x0000
        /*0044*/ 	.byte	0x00, 0xf5, 0x21, 0x00


	//----- nvinfo : EIATTR_SPARSE_MMA_MASK
	.align		4
.L_323:
        /*0048*/ 	.byte	0x03, 0x50
        /*004a*/ 	.short	0x0000


	//----- nvinfo : EIATTR_MAXREG_COUNT
	.align		4
        /*004c*/ 	.byte	0x03, 0x1b
        /*004e*/ 	.short	0x00ff


	//----- nvinfo : EIATTR_MERCURY_ISA_VERSION
	.align		4
        /*0050*/ 	.byte	0x03, 0x5f
        /*0052*/ 	.short	0x0101


	//----- nvinfo : EIATTR_VRC_CTA_INIT_COUNT
	.align		4
        /*0054*/ 	.byte	0x02, 0x4a
	.zero		1
	.zero		1


	//----- nvinfo : EIATTR_EXIT_INSTR_OFFSETS
	.align		4
        /*0058*/ 	.byte	0x04, 0x1c
        /*005a*/ 	.short	(.L_325 - .L_324)


	//   ....[0]....
.L_324:
        /*005c*/ 	.word	0x000000e0


	//   ....[1]....
        /*0060*/ 	.word	0x000001f0


	//----- nvinfo : EIATTR_CBANK_PARAM_SIZE
	.align		4
.L_325:
        /*0064*/ 	.byte	0x03, 0x19
        /*0066*/ 	.short	0x0018


	//----- nvinfo : EIATTR_PARAM_CBANK
	.align		4
        /*0068*/ 	.byte	0x04, 0x0a
        /*006a*/ 	.short	(.L_327 - .L_326)
	.align		4
.L_326:
        /*006c*/ 	.word	index@(.nv.constant0.loss_linear_batch_by_canonical_link_double)
        /*0070*/ 	.short	0x0380
        /*0072*/ 	.short	0x0018


	//----- nvinfo : EIATTR_SW_WAR
	.align		4
.L_327:
        /*0074*/ 	.byte	0x04, 0x36
        /*0076*/ 	.short	(.L_329 - .L_328)
.L_328:
        /*0078*/ 	.word	0x00000008
.L_329:


//--------------------- .nv.info.loss_linear_batch_by_canonical_link_float --------------------------
	.section	.nv.info.loss_linear_batch_by_canonical_link_float,"",@"SHT_CUDA_INFO"
	.sectionflags	@""
	.align	4


	//----- nvinfo : EIATTR_CUDA_API_VERSION
	.align		4
        /*0000*/ 	.byte	0x04, 0x37
        /*0002*/ 	.short	(.L_331 - .L_330)
.L_330:
        /*0004*/ 	.word	0x00000082


	//----- nvinfo : EIATTR_KPARAM_INFO
	.align		4
.L_331:
        /*0008*/ 	.byte	0x04, 0x17
        /*000a*/ 	.short	(.L_333 - .L_332)
.L_332:
        /*000c*/ 	.word	0x00000000
        /*0010*/ 	.short	0x0003
        /*0012*/ 	.short	0x0014
        /*0014*/ 	.byte	0x00, 0xf0, 0x11, 0x00


	//----- nvinfo : EIATTR_KPARAM_INFO
	.align		4
.L_333:
        /*0018*/ 	.byte	0x04, 0x17
        /*001a*/ 	.short	(.L_335 - .L_334)
.L_334:
        /*001c*/ 	.word	0x00000000
        /*0020*/ 	.short	0x0002
        /*0022*/ 	.short	0x0010
        /*0024*/ 	.byte	0x00, 0xf0, 0x11, 0x00


	//----- nvinfo : EIATTR_KPARAM_INFO
	.align		4
.L_335:
        /*0028*/ 	.byte	0x04, 0x17
        /*002a*/ 	.short	(.L_337 - .L_336)
.L_336:
        /*002c*/ 	.word	0x00000000
        /*0030*/ 	.short	0x0001
        /*0032*/ 	.short	0x0008
        /*0034*/ 	.byte	0x00, 0xf5, 0x21, 0x00


	//----- nvinfo : EIATTR_KPARAM_INFO
	.align		4
.L_337:
        /*0038*/ 	.byte	0x04, 0x17
        /*003a*/ 	.short	(.L_339 - .L_338)
.L_338:
        /*003c*/ 	.word	0x00000000
        /*0040*/ 	.short	0x0000
        /*0042*/ 	.short	0x0000
        /*0044*/ 	.byte	0x00, 0xf5, 0x21, 0x00


	//----- nvinfo : EIATTR_SPARSE_MMA_MASK
	.align		4
.L_339:
        /*0048*/ 	.byte	0x03, 0x50
        /*004a*/ 	.short	0x0000


	//----- nvinfo : EIATTR_MAXREG_COUNT
	.align		4
        /*004c*/ 	.byte	0x03, 0x1b
        /*004e*/ 	.short	0x00ff


	//----- nvinfo : EIATTR_MERCURY_ISA_VERSION
	.align		4
        /*0050*/ 	.byte	0x03, 0x5f
        /*0052*/ 	.short	0x0101


	//----- nvinfo : EIATTR_VRC_CTA_INIT_COUNT
	.align		4
        /*0054*/ 	.byte	0x02, 0x4a
	.zero		1
	.zero		1


	//----- nvinfo : EIATTR_EXIT_INSTR_OFFSETS
	.align		4
        /*0058*/ 	.byte	0x04, 0x1c
        /*005a*/ 	.short	(.L_341 - .L_340)


	//   ....[0]....
.L_340:
        /*005c*/ 	.word	0x000000e0


	//   ....[1]....
        /*0060*/ 	.word	0x000001f0


	//----- nvinfo : EIATTR_CBANK_PARAM_SIZE
	.align		4
.L_341:
        /*0064*/ 	.byte	0x03, 0x19
        /*0066*/ 	.short	0x0018


	//----- nvinfo : EIATTR_PARAM_CBANK
	.align		4
        /*0068*/ 	.byte	0x04, 0x0a
        /*006a*/ 	.short	(.L_343 - .L_342)
	.align		4
.L_342:
        /*006c*/ 	.word	index@(.nv.constant0.loss_linear_batch_by_canonical_link_float)
        /*0070*/ 	.short	0x0380
        /*0072*/ 	.short	0x0018


	//----- nvinfo : EIATTR_SW_WAR
	.align		4
.L_343:
        /*0074*/ 	.byte	0x04, 0x36
        /*0076*/ 	.short	(.L_345 - .L_344)
.L_344:
        /*0078*/ 	.word	0x00000008
.L_345:


//--------------------- .nv.info.reduce_linear_batch_double --------------------------
	.section	.nv.info.reduce_linear_batch_double,"",@"SHT_CUDA_INFO"
	.sectionflags	@""
	.align	4


	//----- nvinfo : EIATTR_CUDA_API_VERSION
	.align		4
        /*0000*/ 	.byte	0x04, 0x37
        /*0002*/ 	.short	(.L_347 - .L_346)
.L_346:
        /*0004*/ 	.word	0x00000082


	//----- nvinfo : EIATTR_KPARAM_INFO
	.align		4
.L_347:
        /*0008*/ 	.byte	0x04, 0x17
        /*000a*/ 	.short	(.L_349 - .L_348)
.L_348:
        /*000c*/ 	.word	0x00000000
        /*0010*/ 	.short	0x0003
        /*0012*/ 	.short	0x0014
        /*0014*/ 	.byte	0x00, 0xf0, 0x11, 0x00


	//----- nvinfo : EIATTR_KPARAM_INFO
	.align		4
.L_349:
        /*0018*/ 	.byte	0x04, 0x17
        /*001a*/ 	.short	(.L_351 - .L_350)
.L_350:
        /*001c*/ 	.word	0x00000000
        /*0020*/ 	.short	0x0002
        /*0022*/ 	.short	0x0010
        /*0024*/ 	.byte	0x00, 0xf0, 0x11, 0x00


	//----- nvinfo : EIATTR_KPARAM_INFO
	.align		4
.L_351:
        /*0028*/ 	.byte	0x04, 0x17
        /*002a*/ 	.short	(.L_353 - .L_352)
.L_352:
        /*002c*/ 	.word	0x00000000
        /*0030*/ 	.short	0x0001
        /*0032*/ 	.short	0x0008
        /*0034*/ 	.byte	0x00, 0xf5, 0x21, 0x00


	//----- nvinfo : EIATTR_KPARAM_INFO
	.align		4
.L_353:
        /*0038*/ 	.byte	0x04, 0x17
        /*003a*/ 	.short	(.L_355 - .L_354)
.L_354:
        /*003c*/ 	.word	0x00000000
        /*0040*/ 	.short	0x0000
        /*0042*/ 	.short	0x0000
        /*0044*/ 	.byte	0x00, 0xf5, 0x21, 0x00


	//----- nvinfo : EIATTR_SPARSE_MMA_MASK
	.align		4
.L_355:
        /*0048*/ 	.byte	0x03, 0x50
        /*004a*/ 	.short	0x0000


	//----- nvinfo : EIATTR_MAXREG_COUNT
	.align		4
        /*004c*/ 	.byte	0x03, 0x1b
        /*004e*/ 	.short	0x00ff


	//----- nvinfo : EIATTR_NUM_BARRIERS
	.align		4
        /*0050*/ 	.byte	0x02, 0x4c
        /*0052*/ 	.byte	0x01
	.zero		1


	//----- nvinfo : EIATTR_MERCURY_ISA_VERSION
	.align		4
        /*0054*/ 	.byte	0x03, 0x5f
        /*0056*/ 	.short	0x0101


	//----- nvinfo : EIATTR_VRC_CTA_INIT_COUNT
	.align		4
        /*0058*/ 	.byte	0x02, 0x4a
	.zero		1
	.zero		1


	//----- nvinfo : EIATTR_EXIT_INSTR_OFFSETS
	.align		4
        /*005c*/ 	.byte	0x04, 0x1c
        /*005e*/ 	.short	(.L_357 - .L_356)


	//   ....[0]....
.L_356:
        /*0060*/ 	.word	0x00000040


	//   ....[1]....
        /*0064*/ 	.word	0x00000450


	//   ....[2]....
        /*0068*/ 	.word	0x00000470


	//   ....[3]....
        /*006c*/ 	.word	0x000004c0


	//----- nvinfo : EIATTR_CRS_STACK_SIZE
	.align		4
.L_357:
        /*0070*/ 	.byte	0x04, 0x1e
        /*0072*/ 	.short	(.L_359 - .L_358)
.L_358:
        /*0074*/ 	.word	0x00000000


	//----- nvinfo : EIATTR_CBANK_PARAM_SIZE
	.align		4
.L_359:
        /*0078*/ 	.byte	0x03, 0x19
        /*007a*/ 	.short	0x0018


	//----- nvinfo : EIATTR_PARAM_CBANK
	.align		4
        /*007c*/ 	.byte	0x04, 0x0a
        /*007e*/ 	.short	(.L_361 - .L_360)
	.align		4
.L_360:
        /*0080*/ 	.word	index@(.nv.constant0.reduce_linear_batch_double)
        /*0084*/ 	.short	0x0380
        /*0086*/ 	.short	0x0018


	//----- nvinfo : EIATTR_SW_WAR
	.align		4
.L_361:
        /*0088*/ 	.byte	0x04, 0x36
        /*008a*/ 	.short	(.L_363 - .L_362)
.L_362:
        /*008c*/ 	.word	0x00000008
.L_363:


//--------------------- .nv.info.reduce_linear_batch_float --------------------------
	.section	.nv.info.reduce_linear_batch_float,"",@"SHT_CUDA_INFO"
	.sectionflags	@""
	.align	4


	//----- nvinfo : EIATTR_CUDA_API_VERSION
	.align		4
        /*0000*/ 	.byte	0x04, 0x37
        /*0002*/ 	.short	(.L_365 - .L_364)
.L_364:
        /*0004*/ 	.word	0x00000082


	//----- nvinfo : EIATTR_KPARAM_INFO
	.align		4
.L_365:
        /*0008*/ 	.byte	0x04, 0x17
        /*000a*/ 	.short	(.L_367 - .L_366)
.L_366:
        /*000c*/ 	.word	0x00000000
        /*0010*/ 	.short	0x0003
        /*0012*/ 	.short	0x0014
        /*0014*/ 	.byte	0x00, 0xf0, 0x11, 0x00


	//----- nvinfo : EIATTR_KPARAM_INFO
	.align		4
.L_367:
        /*0018*/ 	.byte	0x04, 0x17
        /*001a*/ 	.short	(.L_369 - .L_368)
.L_368:
        /*001c*/ 	.word	0x00000000
        /*0020*/ 	.short	0x0002
        /*0022*/ 	.short	0x0010
        /*0024*/ 	.byte	0x00, 0xf0, 0x11, 0x00


	//----- nvinfo : EIATTR_KPARAM_INFO
	.align		4
.L_369:
        /*0028*/ 	.byte	0x04, 0x17
        /*002a*/ 	.short	(.L_371 - .L_370)
.L_370:
        /*002c*/ 	.word	0x00000000
        /*0030*/ 	.short	0x0001
        /*0032*/ 	.short	0x0008
        /*0034*/ 	.byte	0x00, 0xf5, 0x21, 0x00


	//----- nvinfo : EIATTR_KPARAM_INFO
	.align		4
.L_371:
        /*0038*/ 	.byte	0x04, 0x17
        /*003a*/ 	.short	(.L_373 - .L_372)
.L_372:
        /*003c*/ 	.word	0x00000000
        /*0040*/ 	.short	0x0000
        /*0042*/ 	.short	0x0000
        /*0044*/ 	.byte	0x00, 0xf5, 0x21, 0x00


	//----- nvinfo : EIATTR_SPARSE_MMA_MASK
	.align		4
.L_373:
        /*0048*/ 	.byte	0x03, 0x50
        /*004a*/ 	.short	0x0000


	//----- nvinfo : EIATTR_MAXREG_COUNT
	.align		4
        /*004c*/ 	.byte	0x03, 0x1b
        /*004e*/ 	.short	0x00ff


	//----- nvinfo : EIATTR_NUM_BARRIERS
	.align		4
        /*0050*/ 	.byte	0x02, 0x4c
        /*0052*/ 	.byte	0x01
	.zero		1


	//----- nvinfo : EIATTR_MERCURY_ISA_VERSION
	.align		4
        /*0054*/ 	.byte	0x03, 0x5f
        /*0056*/ 	.short	0x0101


	//----- nvinfo : EIATTR_VRC_CTA_INIT_COUNT
	.align		4
        /*0058*/ 	.byte	0x02, 0x4a
	.zero		1
	.zero		1


	//----- nvinfo : EIATTR_EXIT_INSTR_OFFSETS
	.align		4
        /*005c*/ 	.byte	0x04, 0x1c
        /*005e*/ 	.short	(.L_375 - .L_374)


	//   ....[0]....
.L_374:
        /*0060*/ 	.word	0x00000040


	//   ....[1]....
        /*0064*/ 	.word	0x00000440


	//   ....[2]....
        /*0068*/ 	.word	0x00000460


	//   ....[3]....
        /*006c*/ 	.word	0x000004b0


	//----- nvinfo : EIATTR_CRS_STACK_SIZE
	.align		4
.L_375:
        /*0070*/ 	.byte	0x04, 0x1e
        /*0072*/ 	.short	(.L_377 - .L_376)
.L_376:
        /*0074*/ 	.word	0x00000000


	//----- nvinfo : EIATTR_CBANK_PARAM_SIZE
	.align		4
.L_377:
        /*0078*/ 	.byte	0x03, 0x19
        /*007a*/ 	.short	0x0018


	//----- nvinfo : EIATTR_PARAM_CBANK
	.align		4
        /*007c*/ 	.byte	0x04, 0x0a
        /*007e*/ 	.short	(.L_379 - .L_378)
	.align		4
.L_378:
        /*0080*/ 	.word	index@(.nv.constant0.reduce_linear_batch_float)
        /*0084*/ 	.short	0x0380
        /*0086*/ 	.short	0x0018


	//----- nvinfo : EIATTR_SW_WAR
	.align		4
.L_379:
        /*0088*/ 	.byte	0x04, 0x36
        /*008a*/ 	.short	(.L_381 - .L_380)
.L_380:
        /*008c*/ 	.word	0x00000008
.L_381:


//--------------------- .nv.info.softmax_backward_double --------------------------
	.section	.nv.info.softmax_backward_double,"",@"SHT_CUDA_INFO"
	.sectionflags	@""
	.align	4


	//----- nvinfo : EIATTR_CUDA_API_VERSION
	.align		4
        /*0000*/ 	.byte	0x04, 0x37
        /*0002*/ 	.short	(.L_383 - .L_382)
.L_382:
        /*0004*/ 	.word	0x00000082


	//----- nvinfo : EIATTR_KPARAM_INFO
	.align		4
.L_383:
        /*0008*/ 	.byte	0x04, 0x17
        /*000a*/ 	.short	(.L_385 - .L_384)
.L_384:
        /*000c*/ 	.word	0x00000000
        /*0010*/ 	.short	0x0004
        /*0012*/ 	.short	0x0020
        /*0014*/ 	.byte	0x00, 0xf0, 0x21, 0x00


	//----- nvinfo : EIATTR_KPARAM_INFO
	.align		4
.L_385:
        /*0018*/ 	.byte	0x04, 0x17
        /*001a*/ 	.short	(.L_387 - .L_386)
.L_386:
        /*001c*/ 	.word	0x00000000
        /*0020*/ 	.short	0x0003
        /*0022*/ 	.short	0x0018
        /*0024*/ 	.byte	0x00, 0xf0, 0x21, 0x00


	//----- nvinfo : EIATTR_KPARAM_INFO
	.align		4
.L_387:
        /*0028*/ 	.byte	0x04, 0x17
        /*002a*/ 	.short	(.L_389 - .L_388)
.L_388:
        /*002c*/ 	.word	0x00000000
        /*0030*/ 	.short	0x0002
        /*0032*/ 	.short	0x0010
        /*0034*/ 	.byte	0x00, 0xf5, 0x21, 0x00


	//----- nvinfo : EIATTR_KPARAM_INFO
	.align		4
.L_389:
        /*0038*/ 	.byte	0x04, 0x17
        /*003a*/ 	.short	(.L_391 - .L_390)
.L_390:
        /*003c*/ 	.word	0x00000000
        /*0040*/ 	.short	0x0001
        /*0042*/ 	.short	0x0008
        /*0044*/ 	.byte	0x00, 0xf5, 0x21, 0x00


	//----- nvinfo : EIATTR_KPARAM_INFO
	.align		4
.L_391:
        /*0048*/ 	.byte	0x04, 0x17
        /*004a*/ 	.short	(.L_393 - .L_392)
.L_392:
        /*004c*/ 	.word	0x00000000
        /*0050*/ 	.short	0x0000
        /*0052*/ 	.short	0x0000
        /*0054*/ 	.byte	0x00, 0xf5, 0x21, 0x00


	//----- nvinfo : EIATTR_SPARSE_MMA_MASK
	.align		4
.L_393:
        /*0058*/ 	.byte	0x03, 0x50
        /*005a*/ 	.short	0x0000


	//----- nvinfo : EIATTR_MAXREG_COUNT
	.align		4
        /*005c*/ 	.byte	0x03, 0x1b
        /*005e*/ 	.short	0x00ff


	//----- nvinfo : EIATTR_MERCURY_ISA_VERSION
	.align		4
        /*0060*/ 	.byte	0x03, 0x5f
        /*0062*/ 	.short	0x0101


	//----- nvinfo : EIATTR_VRC_CTA_INIT_COUNT
	.align		4
        /*0064*/ 	.byte	0x02, 0x4a
	.zero		1
	.zero		1


	//----- nvinfo : EIATTR_EXIT_INSTR_OFFSETS
	.align		4
        /*0068*/ 	.byte	0x04, 0x1c
        /*006a*/ 	.short	(.L_395 - .L_394)


	//   ....[0]....
.L_394:
        /*006c*/ 	.word	0x000000f0


	//   ....[1]....
        /*0070*/ 	.word	0x00000260


	//----- nvinfo : EIATTR_CBANK_PARAM_SIZE
	.align		4
.L_395:
        /*0074*/ 	.byte	0x03, 0x19
        /*0076*/ 	.short	0x0028


	//----- nvinfo : EIATTR_PARAM_CBANK
	.align		4
        /*0078*/ 	.byte	0x04, 0x0a
        /*007a*/ 	.short	(.L_397 - .L_396)
	.align		4
.L_396:
        /*007c*/ 	.word	index@(.nv.constant0.softmax_backward_double)
        /*0080*/ 	.short	0x0380
        /*0082*/ 	.short	0x0028


	//----- nvinfo : EIATTR_SW_WAR
	.align		4
.L_397:
        /*0084*/ 	.byte	0x04, 0x36
        /*0086*/ 	.short	(.L_399 - .L_398)
.L_398:
        /*0088*/ 	.word	0x00000008
.L_399:


//--------------------- .nv.info.tanh_backward_double --------------------------
	.section	.nv.info.tanh_backward_double,"",@"SHT_CUDA_INFO"
	.sectionflags	@""
	.align	4


	//----- nvinfo : EIATTR_CUDA_API_VERSION
	.align		4
        /*0000*/ 	.byte	0x04, 0x37
        /*0002*/ 	.short	(.L_401 - .L_400)
.L_400:
        /*0004*/ 	.word	0x00000082


	//----- nvinfo : EIATTR_KPARAM_INFO
	.align		4
.L_401:
        /*0008*/ 	.byte	0x04, 0x17
        /*000a*/ 	.short	(.L_403 - .L_402)
.L_402:
        /*000c*/ 	.word	0x00000000
        /*0010*/ 	.short	0x0004
        /*0012*/ 	.short	0x0020
        /*0014*/ 	.byte	0x00, 0xf0, 0x21, 0x00


	//----- nvinfo : EIATTR_KPARAM_INFO
	.align		4
.L_403:
        /*0018*/ 	.byte	0x04, 0x17
        /*001a*/ 	.short	(.L_405 - .L_404)
.L_404:
        /*001c*/ 	.word	0x00000000
        /*0020*/ 	.short	0x0003
        /*0022*/ 	.short	0x0018
        /*0024*/ 	.byte	0x00, 0xf0, 0x21, 0x00


	//----- nvinfo : EIATTR_KPARAM_INFO
	.align		4
.L_405:
        /*0028*/ 	.byte	0x04, 0x17
        /*002a*/ 	.short	(.L_407 - .L_406)
.L_406:
        /*002c*/ 	.word	0x00000000
        /*0030*/ 	.short	0x0002
        /*0032*/ 	.short	0x0010
        /*0034*/ 	.byte	0x00, 0xf5, 0x21, 0x00


	//----- nvinfo : EIATTR_KPARAM_INFO
	.align		4
.L_407:
        /*0038*/ 	.byte	0x04, 0x17
        /*003a*/ 	.short	(.L_409 - .L_408)
.L_408:
        /*003c*/ 	.word	0x00000000
        /*0040*/ 	.short	0x0001
        /*0042*/ 	.short	0x0008
        /*0044*/ 	.byte	0x00, 0xf5, 0x21, 0x00


	//----- nvinfo : EIATTR_KPARAM_INFO
	.align		4
.L_409:
        /*0048*/ 	.byte	0x04, 0x17
        /*004a*/ 	.short	(.L_411 - .L_410)
.L_410:
        /*004c*/ 	.word	0x00000000
        /*0050*/ 	.short	0x0000
        /*0052*/ 	.short	0x0000
        /*0054*/ 	.byte	0x00, 0xf5, 0x21, 0x00


	//----- nvinfo : EIATTR_SPARSE_MMA_MASK
	.align		4
.L_411:
        /*0058*/ 	.byte	0x03, 0x50
        /*005a*/ 	.short	0x0000


	//----- nvinfo : EIATTR_MAXREG_COUNT
	.align		4
        /*005c*/ 	.byte	0x03, 0x1b
        /*005e*/ 	.short	0x00ff


	//----- nvinfo : EIATTR_MERCURY_ISA_VERSION
	.align		4
        /*0060*/ 	.byte	0x03, 0x5f
        /*0062*/ 	.short	0x0101


	//----- nvinfo : EIATTR_VRC_CTA_INIT_COUNT
	.align		4
        /*0064*/ 	.byte	0x02, 0x4a
	.zero		1
	.zero		1


	//----- nvinfo : EIATTR_EXIT_INSTR_OFFSETS
	.align		4
        /*0068*/ 	.byte	0x04, 0x1c
        /*006a*/ 	.short	(.L_413 - .L_412)


	//   ....[0]....
.L_412:
        /*006c*/ 	.word	0x000000f0


	//   ....[1]....
        /*0070*/ 	.word	0x00000250


	//----- nvinfo : EIATTR_CBANK_PARAM_SIZE
	.align		4
.L_413:
        /*0074*/ 	.byte	0x03, 0x19
        /*0076*/ 	.short	0x0028


	//----- nvinfo : EIATTR_PARAM_CBANK
	.align		4
        /*0078*/ 	.byte	0x04, 0x0a
        /*007a*/ 	.short	(.L_415 - .L_414)
	.align		4
.L_414:
        /*007c*/ 	.word	index@(.nv.constant0.tanh_backward_double)
        /*0080*/ 	.short	0x0380
        /*0082*/ 	.short	0x0028


	//----- nvinfo : EIATTR_SW_WAR
	.align		4
.L_415:
        /*0084*/ 	.byte	0x04, 0x36
        /*0086*/ 	.short	(.L_417 - .L_416)
.L_416:
        /*0088*/ 	.word	0x00000008
.L_417:


//--------------------- .nv.info.swish_backward_double --------------------------
	.section	.nv.info.swish_backward_double,"",@"SHT_CUDA_INFO"
	.sectionflags	@""
	.align	4


	//----- nvinfo : EIATTR_CUDA_API_VERSION
	.align		4
        /*0000*/ 	.byte	0x04, 0x37
        /*0002*/ 	.short	(.L_419 - .L_418)
.L_418:
        /*0004*/ 	.word	0x00000082


	//----- nvinfo : EIATTR_KPARAM_INFO
	.align		4
.L_419:
        /*0008*/ 	.byte	0x04, 0x17
        /*000a*/ 	.short	(.L_421 - .L_420)
.L_420:
        /*000c*/ 	.word	0x00000000
        /*0010*/ 	.short	0x0004
        /*0012*/ 	.short	0x0020
        /*0014*/ 	.byte	0x00, 0xf0, 0x21, 0x00


	//----- nvinfo : EIATTR_KPARAM_INFO
	.align		4
.L_421:
        /*0018*/ 	.byte	0x04, 0x17
        /*001a*/ 	.short	(.L_423 - .L_422)
.L_422:
        /*001c*/ 	.word	0x00000000
        /*0020*/ 	.short	0x0003
        /*0022*/ 	.short	0x0018
        /*0024*/ 	.byte	0x00, 0xf0, 0x21, 0x00


	//----- nvinfo : EIATTR_KPARAM_INFO
	.align		4
.L_423:
        /*0028*/ 	.byte	0x04, 0x17
        /*002a*/ 	.short	(.L_425 - .L_424)
.L_424:
        /*002c*/ 	.word	0x00000000
        /*0030*/ 	.short	0x0002
        /*0032*/ 	.short	0x0010
        /*0034*/ 	.byte	0x00, 0xf5, 0x21, 0x00


	//----- nvinfo : EIATTR_KPARAM_INFO
	.align		4
.L_425:
        /*0038*/ 	.byte	0x04, 0x17
        /*003a*/ 	.short	(.L_427 - .L_426)
.L_426:
        /*003c*/ 	.word	0x00000000
        /*0040*/ 	.short	0x0001
        /*0042*/ 	.short	0x0008
        /*0044*/ 	.byte	0x00, 0xf5, 0x21, 0x00


	//----- nvinfo : EIATTR_KPARAM_INFO
	.align		4
.L_427:
        /*0048*/ 	.byte	0x04, 0x17
        /*004a*/ 	.short	(.L_429 - .L_428)
.L_428:
        /*004c*/ 	.word	0x00000000
        /*0050*/ 	.short	0x0000
        /*0052*/ 	.short	0x0000
        /*0054*/ 	.byte	0x00, 0xf5, 0x21, 0x00


	//----- nvinfo : EIATTR_SPARSE_MMA_MASK
	.align		4
.L_429:
        /*0058*/ 	.byte	0x03, 0x50
        /*005a*/ 	.short	0x0000


	//----- nvinfo : EIATTR_MAXREG_COUNT
	.align		4
        /*005c*/ 	.byte	0x03, 0x1b
        /*005e*/ 	.short	0x00ff


	//----- nvinfo : EIATTR_MERCURY_ISA_VERSION
	.align		4
        /*0060*/ 	.byte	0x03, 0x5f
        /*0062*/ 	.short	0x0101


	//----- nvinfo : EIATTR_VRC_CTA_INIT_COUNT
	.align		4
        /*0064*/ 	.byte	0x02, 0x4a
	.zero		1
	.zero		1


	//----- nvinfo : EIATTR_EXIT_INSTR_OFFSETS
	.align		4
        /*0068*/ 	.byte	0x04, 0x1c
        /*006a*/ 	.short	(.L_431 - .L_430)


	//   ....[0]....
.L_430:
        /*006c*/ 	.word	0x000000f0


	//   ....[1]....
        /*0070*/ 	.word	0x00000730


	//----- nvinfo : EIATTR_CRS_STACK_SIZE
	.align		4
.L_431:
        /*0074*/ 	.byte	0x04, 0x1e
        /*0076*/ 	.short	(.L_433 - .L_432)
.L_432:
        /*0078*/ 	.word	0x00000000


	//----- nvinfo : EIATTR_CBANK_PARAM_SIZE
	.align		4
.L_433:
        /*007c*/ 	.byte	0x03, 0x19
        /*007e*/ 	.short	0x0028


	//----- nvinfo : EIATTR_PARAM_CBANK
	.align		4
        /*0080*/ 	.byte	0x04, 0x0a
        /*0082*/ 	.short	(.L_435 - .L_434)
	.align		4
.L_434:
        /*0084*/ 	.word	index@(.nv.constant0.swish_backward_double)
        /*0088*/ 	.short	0x0380
        /*008a*/ 	.short	0x0028


	//----- nvinfo : EIATTR_SW_WAR
	.align		4
.L_435:
        /*008c*/ 	.byte	0x04, 0x36
        /*008e*/ 	.short	(.L_437 - .L_436)
.L_436:
        /*0090*/ 	.word	0x00000008
.L_437:


//--------------------- .nv.info.relu_backward_double --------------------------
	.section	.nv.info.relu_backward_double,"",@"SHT_CUDA_INFO"
	.sectionflags	@""
	.align	4


	//----- nvinfo : EIATTR_CUDA_API_VERSION
	.align		4
        /*0000*/ 	.byte	0x04, 0x37
        /*0002*/ 	.short	(.L_439 - .L_438)
.L_438:
        /*0004*/ 	.word	0x00000082


	//----- nvinfo : EIATTR_KPARAM_INFO
	.align		4
.L_439:
        /*0008*/ 	.byte	0x04, 0x17
        /*000a*/ 	.short	(.L_441 - .L_440)
.L_440:
        /*000c*/ 	.word	0x00000000
        /*0010*/ 	.short	0x0004
        /*0012*/ 	.short	0x0020
        /*0014*/ 	.byte	0x00, 0xf0, 0x21, 0x00


	//----- nvinfo : EIATTR_KPARAM_INFO
	.align		4
.L_441:
        /*0018*/ 	.byte	0x04, 0x17
        /*001a*/ 	.short	(.L_443 - .L_442)
.L_442:
        /*001c*/ 	.word	0x00000000
        /*0020*/ 	.short	0x0003
        /*0022*/ 	.short	0x0018
        /*0024*/ 	.byte	0x00, 0xf0, 0x21, 0x00


	//----- nvinfo : EIATTR_KPARAM_INFO
	.align		4
.L_443:
        /*0028*/ 	.byte	0x04, 0x17
        /*002a*/ 	.short	(.L_445 - .L_444)
.L_444:
        /*002c*/ 	.word	0x00000000
        /*0030*/ 	.short	0x0002
        /*0032*/ 	.short	0x0010
        /*0034*/ 	.byte	0x00, 0xf5, 0x21, 0x00


	//----- nvinfo : EIATTR_KPARAM_INFO
	.align		4
.L_445:
        /*0038*/ 	.byte	0x04, 0x17
        /*003a*/ 	.short	(.L_447 - .L_446)
.L_446:
        /*003c*/ 	.word	0x00000000
        /*0040*/ 	.short	0x0001
        /*0042*/ 	.short	0x0008
        /*0044*/ 	.byte	0x00, 0xf5, 0x21, 0x00


	//----- nvinfo : EIATTR_KPARAM_INFO
	.align		4
.L_447:
        /*0048*/ 	.byte	0x04, 0x17
        /*004a*/ 	.short	(.L_449 - .L_448)
.L_448:
        /*004c*/ 	.word	0x00000000
        /*0050*/ 	.short	0x0000
        /*0052*/ 	.short	0x0000
        /*0054*/ 	.byte	0x00, 0xf5, 0x21, 0x00


	//----- nvinfo : EIATTR_SPARSE_MMA_MASK
	.align		4
.L_449:
        /*0058*/ 	.byte	0x03, 0x50
        /*005a*/ 	.short	0x0000


	//----- nvinfo : EIATTR_MAXREG_COUNT
	.align		4
        /*005c*/ 	.byte	0x03, 0x1b
        /*005e*/ 	.short	0x00ff


	//----- nvinfo : EIATTR_MERCURY_ISA_VERSION
	.align		4
        /*0060*/ 	.byte	0x03, 0x5f
        /*0062*/ 	.short	0x0101


	//----- nvinfo : EIATTR_VRC_CTA_INIT_COUNT
	.align		4
        /*0064*/ 	.byte	0x02, 0x4a
	.zero		1
	.zero		1


	//----- nvinfo : EIATTR_EXIT_INSTR_OFFSETS
	.align		4
        /*0068*/ 	.byte	0x04, 0x1c
        /*006a*/ 	.short	(.L_451 - .L_450)


	//   ....[0]....
.L_450:
        /*006c*/ 	.word	0x000000f0


	//   ....[1]....
        /*0070*/ 	.word	0x00000270


	//----- nvinfo : EIATTR_CBANK_PARAM_SIZE
	.align		4
.L_451:
        /*0074*/ 	.byte	0x03, 0x19
        /*0076*/ 	.short	0x0028


	//----- nvinfo : EIATTR_PARAM_CBANK
	.align		4
        /*0078*/ 	.byte	0x04, 0x0a
        /*007a*/ 	.short	(.L_453 - .L_452)
	.align		4
.L_452:
        /*007c*/ 	.word	index@(.nv.constant0.relu_backward_double)
        /*0080*/ 	.short	0x0380
        /*0082*/ 	.short	0x0028


	//----- nvinfo : EIATTR_SW_WAR
	.align		4
.L_453:
        /*0084*/ 	.byte	0x04, 0x36
        /*0086*/ 	.short	(.L_455 - .L_454)
.L_454:
        /*0088*/ 	.word	0x00000008
.L_455:


//--------------------- .nv.info.sigmoid_backward_double --------------------------
	.section	.nv.info.sigmoid_backward_double,"",@"SHT_CUDA_INFO"
	.sectionflags	@""
	.align	4


	//----- nvinfo : EIATTR_CUDA_API_VERSION
	.align		4
        /*0000*/ 	.byte	0x04, 0x37
        /*0002*/ 	.short	(.L_457 - .L_456)
.L_456:
        /*0004*/ 	.word	0x00000082


	//----- nvinfo : EIATTR_KPARAM_INFO
	.align		4
.L_457:
        /*0008*/ 	.byte	0x04, 0x17
        /*000a*/ 	.short	(.L_459 - .L_458)
.L_458:
        /*000c*/ 	.word	0x00000000
        /*0010*/ 	.short	0x0004
        /*0012*/ 	.short	0x0020
        /*0014*/ 	.byte	0x00, 0xf0, 0x21, 0x00


	//----- nvinfo : EIATTR_KPARAM_INFO
	.align		4
.L_459:
        /*0018*/ 	.byte	0x04, 0x17
        /*001a*/ 	.short	(.L_461 - .L_460)
.L_460:
        /*001c*/ 	.word	0x00000000
        /*0020*/ 	.short	0x0003
        /*0022*/ 	.short	0x0018
        /*0024*/ 	.byte	0x00, 0xf0, 0x21, 0x00


	//----- nvinfo : EIATTR_KPARAM_INFO
	.align		4
.L_461:
        /*0028*/ 	.byte	0x04, 0x17
        /*002a*/ 	.short	(.L_463 - .L_462)
.L_462:
        /*002c*/ 	.word	0x00000000
        /*0030*/ 	.short	0x0002
        /*0032*/ 	.short	0x0010
        /*0034*/ 	.byte	0x00, 0xf5, 0x21, 0x00


	//----- nvinfo : EIATTR_KPARAM_INFO
	.align		4
.L_463:
        /*0038*/ 	.byte	0x04, 0x17
        /*003a*/ 	.short	(.L_465 - .L_464)
.L_464:
        /*003c*/ 	.word	0x00000000
        /*0040*/ 	.short	0x0001
        /*0042*/ 	.short	0x0008
        /*0044*/ 	.byte	0x00, 0xf5, 0x21, 0x00


	//----- nvinfo : EIATTR_KPARAM_INFO
	.align		4
.L_465:
        /*0048*/ 	.byte	0x04, 0x17
        /*004a*/ 	.short	(.L_467 - .L_466)
.L_466:
        /*004c*/ 	.word	0x00000000
        /*0050*/ 	.short	0x0000
        /*0052*/ 	.short	0x0000
        /*0054*/ 	.byte	0x00, 0xf5, 0x21, 0x00


	//----- nvinfo : EIATTR_SPARSE_MMA_MASK
	.align		4
.L_467:
        /*0058*/ 	.byte	0x03, 0x50
        /*005a*/ 	.short	0x0000


	//----- nvinfo : EIATTR_MAXREG_COUNT
	.align		4
        /*005c*/ 	.byte	0x03, 0x1b
        /*005e*/ 	.short	0x00ff


	//----- nvinfo : EIATTR_MERCURY_ISA_VERSION
	.align		4
        /*0060*/ 	.byte	0x03, 0x5f
        /*0062*/ 	.short	0x0101


	//----- nvinfo : EIATTR_VRC_CTA_INIT_COUNT
	.align		4
        /*0064*/ 	.byte	0x02, 0x4a
	.zero		1
	.zero		1


	//----- nvinfo : EIATTR_EXIT_INSTR_OFFSETS
	.align		4
        /*0068*/ 	.byte	0x04, 0x1c
        /*006a*/ 	.short	(.L_469 - .L_468)


	//   ....[0]....
.L_468:
        /*006c*/ 	.word	0x000000f0


	//   ....[1]....
        /*0070*/ 	.word	0x00000260


	//----- nvinfo : EIATTR_CBANK_PARAM_SIZE
	.align		4
.L_469:
        /*0074*/ 	.byte	0x03, 0x19
        /*0076*/ 	.short	0x0028


	//----- nvinfo : EIATTR_PARAM_CBANK
	.align		4
        /*0078*/ 	.byte	0x04, 0x0a
        /*007a*/ 	.short	(.L_471 - .L_470)
	.align		4
.L_470:
        /*007c*/ 	.word	index@(.nv.constant0.sigmoid_backward_double)
        /*0080*/ 	.short	0x0380
        /*0082*/ 	.short	0x0028


	//----- nvinfo : EIATTR_SW_WAR
	.align		4
.L_471:
        /*0084*/ 	.byte	0x04, 0x36
        /*0086*/ 	.short	(.L_473 - .L_472)
.L_472:
        /*0088*/ 	.word	0x00000008
.L_473:


//--------------------- .nv.info.softmax_forward_double --------------------------
	.section	.nv.info.softmax_forward_double,"",@"SHT_CUDA_INFO"
	.sectionflags	@""
	.align	4


	//----- nvinfo : EIATTR_CUDA_API_VERSION
	.align		4
        /*0000*/ 	.byte	0x04, 0x37
        /*0002*/ 	.short	(.L_475 - .L_474)
.L_474:
        /*0004*/ 	.word	0x00000082


	//----- nvinfo : EIATTR_KPARAM_INFO
	.align		4
.L_475:
        /*0008*/ 	.byte	0x04, 0x17
        /*000a*/ 	.short	(.L_477 - .L_476)
.L_476:
        /*000c*/ 	.word	0x00000000
        /*0010*/ 	.short	0x0002
        /*0012*/ 	.short	0x0010
        /*0014*/ 	.byte	0x00, 0xf0, 0x21, 0x00


	//----- nvinfo : EIATTR_KPARAM_INFO
	.align		4
.L_477:
        /*0018*/ 	.byte	0x04, 0x17
        /*001a*/ 	.short	(.L_479 - .L_478)
.L_478:
        /*001c*/ 	.word	0x00000000
        /*0020*/ 	.short	0x0001
        /*0022*/ 	.short	0x0008
        /*0024*/ 	.byte	0x00, 0xf0, 0x21, 0x00


	//----- nvinfo : EIATTR_KPARAM_INFO
	.align		4
.L_479:
        /*0028*/ 	.byte	0x04, 0x17
        /*002a*/ 	.short	(.L_481 - .L_480)
.L_480:
        /*002c*/ 	.word	0x00000000
        /*0030*/ 	.short	0x0000
        /*0032*/ 	.short	0x0000
        /*0034*/ 	.byte	0x00, 0xf5, 0x21, 0x00


	//----- nvinfo : EIATTR_SPARSE_MMA_MASK
	.align		4
.L_481:
        /*0038*/ 	.byte	0x03, 0x50
        /*003a*/ 	.short	0x0000


	//----- nvinfo : EIATTR_MAXREG_COUNT
	.align		4
        /*003c*/ 	.byte	0x03, 0x1b
        /*003e*/ 	.short	0x00ff


	//----- nvinfo : EIATTR_NUM_BARRIERS
	.align		4
        /*0040*/ 	.byte	0x02, 0x4c
        /*0042*/ 	.byte	0x01
	.zero		1


	//----- nvinfo : EIATTR_MERCURY_ISA_VERSION
	.align		4
        /*0044*/ 	.byte	0x03, 0x5f
        /*0046*/ 	.short	0x0101


	//----- nvinfo : EIATTR_VRC_CTA_INIT_COUNT
	.align		4
        /*0048*/ 	.byte	0x02, 0x4a
	.zero		1
	.zero		1


	//----- nvinfo : EIATTR_EXIT_INSTR_OFFSETS
	.align		4
        /*004c*/ 	.byte	0x04, 0x1c
        /*004e*/ 	.short	(.L_483 - .L_482)


	//   ....[0]....
.L_482:
        /*0050*/ 	.word	0x00000090


	//   ....[1]....
        /*0054*/ 	.word	0x000011b0


	//   ....[2]....
        /*0058*/ 	.word	0x00001980


	//----- nvinfo : EIATTR_CRS_STACK_SIZE
	.align		4
.L_483:
        /*005c*/ 	.byte	0x04, 0x1e
        /*005e*/ 	.short	(.L_485 - .L_484)
.L_484:
        /*0060*/ 	.word	0x00000000


	//----- nvinfo : EIATTR_CBANK_PARAM_SIZE
	.align		4
.L_485:
        /*0064*/ 	.byte	0x03, 0x19
        /*0066*/ 	.short	0x0018


	//----- nvinfo : EIATTR_PARAM_CBANK
	.align		4
        /*0068*/ 	.byte	0x04, 0x0a
        /*006a*/ 	.short	(.L_487 - .L_486)
	.align		4
.L_486:
        /*006c*/ 	.word	index@(.nv.constant0.softmax_forward_double)
        /*0070*/ 	.short	0x0380
        /*0072*/ 	.short	0x0018


	//----- nvinfo : EIATTR_SW_WAR
	.align		4
.L_487:
        /*0074*/ 	.byte	0x04, 0x36
        /*0076*/ 	.short	(.L_489 - .L_488)
.L_488:
        /*0078*/ 	.word	0x00000008
.L_489:


//--------------------- .nv.info.tanh_forward_double --------------------------
	.section	.nv.info.tanh_forward_double,"",@"SHT_CUDA_INFO"
	.sectionflags	@""
	.align	4


	//----- nvinfo : EIATTR_CUDA_API_VERSION
	.align		4
        /*0000*/ 	.byte	0x04, 0x37
        /*0002*/ 	.short	(.L_491 - .L_490)
.L_490:
        /*0004*/ 	.word	0x00000082


	//----- nvinfo : EIATTR_KPARAM_INFO
	.align		4
.L_491:
        /*0008*/ 	.byte	0x04, 0x17
        /*000a*/ 	.short	(.L_493 - .L_492)
.L_492:
        /*000c*/ 	.word	0x00000000
        /*0010*/ 	.short	0x0002
        /*0012*/ 	.short	0x0010
        /*0014*/ 	.byte	0x00, 0xf0, 0x21, 0x00


	//----- nvinfo : EIATTR_KPARAM_INFO
	.align		4
.L_493:
        /*0018*/ 	.byte	0x04, 0x17
        /*001a*/ 	.short	(.L_495 - .L_494)
.L_494:
        /*001c*/ 	.word	0x00000000
        /*0020*/ 	.short	0x0001
        /*0022*/ 	.short	0x0008
        /*0024*/ 	.byte	0x00, 0xf0, 0x21, 0x00


	//----- nvinfo : EIATTR_KPARAM_INFO
	.align		4
.L_495:
        /*0028*/ 	.byte	0x04, 0x17
        /*002a*/ 	.short	(.L_497 - .L_496)
.L_496:
        /*002c*/ 	.word	0x00000000
        /*0030*/ 	.short	0x0000
        /*0032*/ 	.short	0x0000
        /*0034*/ 	.byte	0x00, 0xf5, 0x21, 0x00


	//----- nvinfo : EIATTR_SPARSE_MMA_MASK
	.align		4
.L_497:
        /*0038*/ 	.byte	0x03, 0x50
        /*003a*/ 	.short	0x0000


	//----- nvinfo : EIATTR_MAXREG_COUNT
	.align		4
        /*003c*/ 	.byte	0x03, 0x1b
        /*003e*/ 	.short	0x00ff


	//----- nvinfo : EIATTR_MERCURY_ISA_VERSION
	.align		4
        /*0040*/ 	.byte	0x03, 0x5f
        /*0042*/ 	.short	0x0101


	//----- nvinfo : EIATTR_VRC_CTA_INIT_COUNT
	.align		4
        /*0044*/ 	.byte	0x02, 0x4a
	.zero		1
	.zero		1


	//----- nvinfo : EIATTR_EXIT_INSTR_OFFSETS
	.align		4
        /*0048*/ 	.byte	0x04, 0x1c
        /*004a*/ 	.short	(.L_499 - .L_498)


	//   ....[0]....
.L_498:
        /*004c*/ 	.word	0x000000f0


	//   ....[1]....
        /*0050*/ 	.word	0x00000920


	//----- nvinfo : EIATTR_CRS_STACK_SIZE
	.align		4
.L_499:
        /*0054*/ 	.byte	0x04, 0x1e
        /*0056*/ 	.short	(.L_501 - .L_500)
.L_500:
        /*0058*/ 	.word	0x00000000


	//----- nvinfo : EIATTR_CBANK_PARAM_SIZE
	.align		4
.L_501:
        /*005c*/ 	.byte	0x03, 0x19
        /*005e*/ 	.short	0x0018


	//----- nvinfo : EIATTR_PARAM_CBANK
	.align		4
        /*0060*/ 	.byte	0x04, 0x0a
        /*0062*/ 	.short	(.L_503 - .L_502)
	.align		4
.L_502:
        /*0064*/ 	.word	index@(.nv.constant0.tanh_forward_double)
        /*0068*/ 	.short	0x0380
        /*006a*/ 	.short	0x0018


	//----- nvinfo : EIATTR_SW_WAR
	.align		4
.L_503:
        /*006c*/ 	.byte	0x04, 0x36
        /*006e*/ 	.short	(.L_505 - .L_504)
.L_504:
        /*0070*/ 	.word	0x00000008
.L_505:


//--------------------- .nv.info.swish_forward_double --------------------------
	.section	.nv.info.swish_forward_double,"",@"SHT_CUDA_INFO"
	.sectionflags	@""
	.align	4


	//----- nvinfo : EIATTR_CUDA_API_VERSION
	.align		4
        /*0000*/ 	.byte	0x04, 0x37
        /*0002*/ 	.short	(.L_507 - .L_506)
.L_506:
        /*0004*/ 	.word	0x00000082


	//----- nvinfo : EIATTR_KPARAM_INFO
	.align		4
.L_507:
        /*0008*/ 	.byte	0x04, 0x17
        /*000a*/ 	.short	(.L_509 - .L_508)
.L_508:
        /*000c*/ 	.word	0x00000000
        /*0010*/ 	.short	0x0002
        /*0012*/ 	.short	0x0010
        /*0014*/ 	.byte	0x00, 0xf0, 0x21, 0x00


	//----- nvinfo : EIATTR_KPARAM_INFO
	.align		4
.L_509:
        /*0018*/ 	.byte	0x04, 0x17
        /*001a*/ 	.short	(.L_511 - .L_510)
.L_510:
        /*001c*/ 	.word	0x00000000
        /*0020*/ 	.short	0x0001
        /*0022*/ 	.short	0x0008
        /*0024*/ 	.byte	0x00, 0xf0, 0x21, 0x00


	//----- nvinfo : EIATTR_KPARAM_INFO
	.align		4
.L_511:
        /*0028*/ 	.byte	0x04, 0x17
        /*002a*/ 	.short	(.L_513 - .L_512)
.L_512:
        /*002c*/ 	.word	0x00000000
        /*0030*/ 	.short	0x0000
        /*0032*/ 	.short	0x0000
        /*0034*/ 	.byte	0x00, 0xf5, 0x21, 0x00


	//----- nvinfo : EIATTR_SPARSE_MMA_MASK
	.align		4
.L_513:
        /*0038*/ 	.byte	0x03, 0x50
        /*003a*/ 	.short	0x0000


	//----- nvinfo : EIATTR_MAXREG_COUNT
	.align		4
        /*003c*/ 	.byte	0x03, 0x1b
        /*003e*/ 	.short	0x00ff


	//----- nvinfo : EIATTR_MERCURY_ISA_VERSION
	.align		4
        /*0040*/ 	.byte	0x03, 0x5f
        /*0042*/ 	.short	0x0101


	//----- nvinfo : EIATTR_VRC_CTA_INIT_COUNT
	.align		4
        /*0044*/ 	.byte	0x02, 0x4a
	.zero		1
	.zero		1


	//----- nvinfo : EIATTR_EXIT_INSTR_OFFSETS
	.align		4
        /*0048*/ 	.byte	0x04, 0x1c
        /*004a*/ 	.short	(.L_515 - .L_514)


	//   ....[0]....
.L_514:
        /*004c*/ 	.word	0x000000f0


	//   ....[1]....
        /*0050*/ 	.word	0x000006a0


	//----- nvinfo : EIATTR_CRS_STACK_SIZE
	.align		4
.L_515:
        /*0054*/ 	.byte	0x04, 0x1e
        /*0056*/ 	.short	(.L_517 - .L_516)
.L_516:
        /*0058*/ 	.word	0x00000000


	//----- nvinfo : EIATTR_CBANK_PARAM_SIZE
	.align		4
.L_517:
        /*005c*/ 	.byte	0x03, 0x19
        /*005e*/ 	.short	0x0018


	//----- nvinfo : EIATTR_PARAM_CBANK
	.align		4
        /*0060*/ 	.byte	0x04, 0x0a
        /*0062*/ 	.short	(.L_519 - .L_518)
	.align		4
.L_518:
        /*0064*/ 	.word	index@(.nv.constant0.swish_forward_double)
        /*0068*/ 	.short	0x0380
        /*006a*/ 	.short	0x0018


	//----- nvinfo : EIATTR_SW_WAR
	.align		4
.L_519:
        /*006c*/ 	.byte	0x04, 0x36
        /*006e*/ 	.short	(.L_521 - .L_520)
.L_520:
        /*0070*/ 	.word	0x00000008
.L_521:


//--------------------- .nv.info.relu_forward_double --------------------------
	.section	.nv.info.relu_forward_double,"",@"SHT_CUDA_INFO"
	.sectionflags	@""
	.align	4


	//----- nvinfo : EIATTR_CUDA_API_VERSION
	.align		4
        /*0000*/ 	.byte	0x04, 0x37
        /*0002*/ 	.short	(.L_523 - .L_522)
.L_522:
        /*0004*/ 	.word	0x00000082


	//----- nvinfo : EIATTR_KPARAM_INFO
	.align		4
.L_523:
        /*0008*/ 	.byte	0x04, 0x17
        /*000a*/ 	.short	(.L_525 - .L_524)
.L_524:
        /*000c*/ 	.word	0x00000000
        /*0010*/ 	.short	0x0002
        /*0012*/ 	.short	0x0010
        /*0014*/ 	.byte	0x00, 0xf0, 0x21, 0x00


	//----- nvinfo : EIATTR_KPARAM_INFO
	.align		4
.L_525:
        /*0018*/ 	.byte	0x04, 0x17
        /*001a*/ 	.short	(.L_527 - .L_526)
.L_526:
        /*001c*/ 	.word	0x00000000
        /*0020*/ 	.short	0x0001
        /*0022*/ 	.short	0x0008
        /*0024*/ 	.byte	0x00, 0xf0, 0x21, 0x00


	//----- nvinfo : EIATTR_KPARAM_INFO
	.align		4
.L_527:
        /*0028*/ 	.byte	0x04, 0x17
        /*002a*/ 	.short	(.L_529 - .L_528)
.L_528:
        /*002c*/ 	.word	0x00000000
        /*0030*/ 	.short	0x0000
        /*0032*/ 	.short	0x0000
        /*0034*/ 	.byte	0x00, 0xf5, 0x21, 0x00


	//----- nvinfo : EIATTR_SPARSE_MMA_MASK
	.align		4
.L_529:
        /*0038*/ 	.byte	0x03, 0x50
        /*003a*/ 	.short	0x0000


	//----- nvinfo : EIATTR_MAXREG_COUNT
	.align		4
        /*003c*/ 	.byte	0x03, 0x1b
        /*003e*/ 	.short	0x00ff


	//----- nvinfo : EIATTR_MERCURY_ISA_VERSION
	.align		4
        /*0040*/ 	.byte	0x03, 0x5f
        /*0042*/ 	.short	0x0101


	//----- nvinfo : EIATTR_VRC_CTA_INIT_COUNT
	.align		4
        /*0044*/ 	.byte	0x02, 0x4a
	.zero		1
	.zero		1


	//----- nvinfo : EIATTR_EXIT_INSTR_OFFSETS
	.align		4
        /*0048*/ 	.byte	0x04, 0x1c
        /*004a*/ 	.short	(.L_531 - .L_530)


	//   ....[0]....
.L_530:
        /*004c*/ 	.word	0x000000f0


	//   ....[1]....
        /*0050*/ 	.word	0x00000210


	//----- nvinfo : EIATTR_CBANK_PARAM_SIZE
	.align		4
.L_531:
        /*0054*/ 	.byte	0x03, 0x19
        /*0056*/ 	.short	0x0018


	//----- nvinfo : EIATTR_PARAM_CBANK
	.align		4
        /*0058*/ 	.byte	0x04, 0x0a
        /*005a*/ 	.short	(.L_533 - .L_532)
	.align		4
.L_532:
        /*005c*/ 	.word	index@(.nv.constant0.relu_forward_double)
        /*0060*/ 	.short	0x0380
        /*0062*/ 	.short	0x0018


	//----- nvinfo : EIATTR_SW_WAR
	.align		4
.L_533:
        /*0064*/ 	.byte	0x04, 0x36
        /*0066*/ 	.short	(.L_535 - .L_534)
.L_534:
        /*0068*/ 	.word	0x00000008
.L_535:


//--------------------- .nv.info.sigmoid_forward_double --------------------------
	.section	.nv.info.sigmoid_forward_double,"",@"SHT_CUDA_INFO"
	.sectionflags	@""
	.align	4


	//----- nvinfo : EIATTR_CUDA_API_VERSION
	.align		4
        /*0000*/ 	.byte	0x04, 0x37
        /*0002*/ 	.short	(.L_537 - .L_536)
.L_536:
        /*0004*/ 	.word	0x00000082


	//----- nvinfo : EIATTR_KPARAM_INFO
	.align		4
.L_537:
        /*0008*/ 	.byte	0x04, 0x17
        /*000a*/ 	.short	(.L_539 - .L_538)
.L_538:
        /*000c*/ 	.word	0x00000000
        /*0010*/ 	.short	0x0002
        /*0012*/ 	.short	0x0010
        /*0014*/ 	.byte	0x00, 0xf0, 0x21, 0x00


	//----- nvinfo : EIATTR_KPARAM_INFO
	.align		4
.L_539:
        /*0018*/ 	.byte	0x04, 0x17
        /*001a*/ 	.short	(.L_541 - .L_540)
.L_540:
        /*001c*/ 	.word	0x00000000
        /*0020*/ 	.short	0x0001
        /*0022*/ 	.short	0x0008
        /*0024*/ 	.byte	0x00, 0xf0, 0x21, 0x00


	//----- nvinfo : EIATTR_KPARAM_INFO
	.align		4
.L_541:
        /*0028*/ 	.byte	0x04, 0x17
        /*002a*/ 	.short	(.L_543 - .L_542)
.L_542:
        /*002c*/ 	.word	0x00000000
        /*0030*/ 	.short	0x0000
        /*0032*/ 	.short	0x0000
        /*0034*/ 	.byte	0x00, 0xf5, 0x21, 0x00


	//----- nvinfo : EIATTR_SPARSE_MMA_MASK
	.align		4
.L_543:
        /*0038*/ 	.byte	0x03, 0x50
        /*003a*/ 	.short	0x0000


	//----- nvinfo : EIATTR_MAXREG_COUNT
	.align		4
        /*003c*/ 	.byte	0x03, 0x1b
        /*003e*/ 	.short	0x00ff


	//----- nvinfo : EIATTR_MERCURY_ISA_VERSION
	.align		4
        /*0040*/ 	.byte	0x03, 0x5f
        /*0042*/ 	.short	0x0101


	//----- nvinfo : EIATTR_VRC_CTA_INIT_COUNT
	.align		4
        /*0044*/ 	.byte	0x02, 0x4a
	.zero		1
	.zero		1


	//----- nvinfo : EIATTR_EXIT_INSTR_OFFSETS
	.align		4
        /*0048*/ 	.byte	0x04, 0x1c
        /*004a*/ 	.short	(.L_545 - .L_544)


	//   ....[0]....
.L_544:
        /*004c*/ 	.word	0x000000f0


	//   ....[1]....
        /*0050*/ 	.word	0x00000690


	//----- nvinfo : EIATTR_CRS_STACK_SIZE
	.align		4
.L_545:
        /*0054*/ 	.byte	0x04, 0x1e
        /*0056*/ 	.short	(.L_547 - .L_546)
.L_546:
        /*0058*/ 	.word	0x00000000


	//----- nvinfo : EIATTR_CBANK_PARAM_SIZE
	.align		4
.L_547:
        /*005c*/ 	.byte	0x03, 0x19
        /*005e*/ 	.short	0x0018


	//----- nvinfo : EIATTR_PARAM_CBANK
	.align		4
        /*0060*/ 	.byte	0x04, 0x0a
        /*0062*/ 	.short	(.L_549 - .L_548)
	.align		4
.L_548:
        /*0064*/ 	.word	index@(.nv.constant0.sigmoid_forward_double)
        /*0068*/ 	.short	0x0380
        /*006a*/ 	.short	0x0018


	//----- nvinfo : EIATTR_SW_WAR
	.align		4
.L_549:
        /*006c*/ 	.byte	0x04, 0x36
        /*006e*/ 	.short	(.L_551 - .L_550)
.L_550:
        /*0070*/ 	.word	0x00000008
.L_551:


//--------------------- .nv.info.softmax_backward_float --------------------------
	.section	.nv.info.softmax_backward_float,"",@"SHT_CUDA_INFO"
	.sectionflags	@""
	.align	4


	//----- nvinfo : EIATTR_CUDA_API_VERSION
	.align		4
        /*0000*/ 	.byte	0x04, 0x37
        /*0002*/ 	.short	(.L_553 - .L_552)
.L_552:
        /*0004*/ 	.word	0x00000082


	//----- nvinfo : EIATTR_KPARAM_INFO
	.align		4
.L_553:
        /*0008*/ 	.byte	0x04, 0x17
        /*000a*/ 	.short	(.L_555 - .L_554)
.L_554:
        /*000c*/ 	.word	0x00000000
        /*0010*/ 	.short	0x0004
        /*0012*/ 	.short	0x0020
        /*0014*/ 	.byte	0x00, 0xf0, 0x21, 0x00


	//----- nvinfo : EIATTR_KPARAM_INFO
	.align		4
.L_555:
        /*0018*/ 	.byte	0x04, 0x17
        /*001a*/ 	.short	(.L_557 - .L_556)
.L_556:
        /*001c*/ 	.word	0x00000000
        /*0020*/ 	.short	0x0003
        /*0022*/ 	.short	0x0018
        /*0024*/ 	.byte	0x00, 0xf0, 0x21, 0x00


	//----- nvinfo : EIATTR_KPARAM_INFO
	.align		4
.L_557:
        /*0028*/ 	.byte	0x04, 0x17
        /*002a*/ 	.short	(.L_559 - .L_558)
.L_558:
        /*002c*/ 	.word	0x00000000
        /*0030*/ 	.short	0x0002
        /*0032*/ 	.short	0x0010
        /*0034*/ 	.byte	0x00, 0xf5, 0x21, 0x00


	//----- nvinfo : EIATTR_KPARAM_INFO
	.align		4
.L_559:
        /*0038*/ 	.byte	0x04, 0x17
        /*003a*/ 	.short	(.L_561 - .L_560)
.L_560:
        /*003c*/ 	.word	0x00000000
        /*0040*/ 	.short	0x0001
        /*0042*/ 	.short	0x0008
        /*0044*/ 	.byte	0x00, 0xf5, 0x21, 0x00


	//----- nvinfo : EIATTR_KPARAM_INFO
	.align		4
.L_561:
        /*0048*/ 	.byte	0x04, 0x17
        /*004a*/ 	.short	(.L_563 - .L_562)
.L_562:
        /*004c*/ 	.word	0x00000000
        /*0050*/ 	.short	0x0000
        /*0052*/ 	.short	0x0000
        /*0054*/ 	.byte	0x00, 0xf5, 0x21, 0x00


	//----- nvinfo : EIATTR_SPARSE_MMA_MASK
	.align		4
.L_563:
        /*0058*/ 	.byte	0x03, 0x50
        /*005a*/ 	.short	0x0000


	//----- nvinfo : EIATTR_MAXREG_COUNT
	.align		4
        /*005c*/ 	.byte	0x03, 0x1b
        /*005e*/ 	.short	0x00ff


	//----- nvinfo : EIATTR_MERCURY_ISA_VERSION
	.align		4
        /*0060*/ 	.byte	0x03, 0x5f
        /*0062*/ 	.short	0x0101


	//----- nvinfo : EIATTR_VRC_CTA_INIT_COUNT
	.align		4
        /*0064*/ 	.byte	0x02, 0x4a
	.zero		1
	.zero		1


	//----- nvinfo : EIATTR_EXIT_INSTR_OFFSETS
	.align		4
        /*0068*/ 	.byte	0x04, 0x1c
        /*006a*/ 	.short	(.L_565 - .L_564)


	//   ....[0]....
.L_564:
        /*006c*/ 	.word	0x000000f0


	//   ....[1]....
        /*0070*/ 	.word	0x00000280


	//----- nvinfo : EIATTR_CBANK_PARAM_SIZE
	.align		4
.L_565:
        /*0074*/ 	.byte	0x03, 0x19
        /*0076*/ 	.short	0x0028


	//----- nvinfo : EIATTR_PARAM_CBANK
	.align		4
        /*0078*/ 	.byte	0x04, 0x0a
        /*007a*/ 	.short	(.L_567 - .L_566)
	.align		4
.L_566:
        /*007c*/ 	.word	index@(.nv.constant0.softmax_backward_float)
        /*0080*/ 	.short	0x0380
        /*0082*/ 	.short	0x0028


	//----- nvinfo : EIATTR_SW_WAR
	.align		4
.L_567:
        /*0084*/ 	.byte	0x04, 0x36
        /*0086*/ 	.short	(.L_569 - .L_568)
.L_568:
        /*0088*/ 	.word	0x00000008
.L_569:


//--------------------- .nv.info.tanh_backward_float --------------------------
	.section	.nv.info.tanh_backward_float,"",@"SHT_CUDA_INFO"
	.sectionflags	@""
	.align	4


	//----- nvinfo : EIATTR_CUDA_API_VERSION
	.align		4
        /*0000*/ 	.byte	0x04, 0x37
        /*0002*/ 	.short	(.L_571 - .L_570)
.L_570:
        /*0004*/ 	.word	0x00000082


	//----- nvinfo : EIATTR_KPARAM_INFO
	.align		4
.L_571:
        /*0008*/ 	.byte	0x04, 0x17
        /*000a*/ 	.short	(.L_573 - .L_572)
.L_572:
        /*000c*/ 	.word	0x00000000
        /*0010*/ 	.short	0x0004
        /*0012*/ 	.short	0x0020
        /*0014*/ 	.byte	0x00, 0xf0, 0x21, 0x00


	//----- nvinfo : EIATTR_KPARAM_INFO
	.align		4
.L_573:
        /*0018*/ 	.byte	0x04, 0x17
        /*001a*/ 	.short	(.L_575 - .L_574)
.L_574:
        /*001c*/ 	.word	0x00000000
        /*0020*/ 	.short	0x0003
        /*0022*/ 	.short	0x0018
        /*0024*/ 	.byte	0x00, 0xf0, 0x21, 0x00


	//----- nvinfo : EIATTR_KPARAM_INFO
	.align		4
.L_575:
        /*0028*/ 	.byte	0x04, 0x17
        /*002a*/ 	.short	(.L_577 - .L_576)
.L_576:
        /*002c*/ 	.word	0x00000000
        /*0030*/ 	.short	0x0002
        /*0032*/ 	.short	0x0010
        /*0034*/ 	.byte	0x00, 0xf5, 0x21, 0x00


	//----- nvinfo : EIATTR_KPARAM_INFO
	.align		4
.L_577:
        /*0038*/ 	.byte	0x04, 0x17
        /*003a*/ 	.short	(.L_579 - .L_578)
.L_578:
        /*003c*/ 	.word	0x00000000
        /*0040*/ 	.short	0x0001
        /*0042*/ 	.short	0x0008
        /*0044*/ 	.byte	0x00, 0xf5, 0x21, 0x00


	//----- nvinfo : EIATTR_KPARAM_INFO
	.align		4
.L_579:
        /*0048*/ 	.byte	0x04, 0x17
        /*004a*/ 	.short	(.L_581 - .L_580)
.L_580:
        /*004c*/ 	.word	0x00000000
        /*0050*/ 	.short	0x0000
        /*0052*/ 	.short	0x0000
        /*0054*/ 	.byte	0x00, 0xf5, 0x21, 0x00


	//----- nvinfo : EIATTR_SPARSE_MMA_MASK
	.align		4
.L_581:
        /*0058*/ 	.byte	0x03, 0x50
        /*005a*/ 	.short	0x0000


	//----- nvinfo : EIATTR_MAXREG_COUNT
	.align		4
        /*005c*/ 	.byte	0x03, 0x1b
        /*005e*/ 	.short	0x00ff


	//----- nvinfo : EIATTR_MERCURY_ISA_VERSION
	.align		4
        /*0060*/ 	.byte	0x03, 0x5f
        /*0062*/ 	.short	0x0101


	//----- nvinfo : EIATTR_VRC_CTA_INIT_COUNT
	.align		4
        /*0064*/ 	.byte	0x02, 0x4a
	.zero		1
	.zero		1


	//----- nvinfo : EIATTR_EXIT_INSTR_OFFSETS
	.align		4
        /*0068*/ 	.byte	0x04, 0x1c
        /*006a*/ 	.short	(.L_583 - .L_582)


	//   ....[0]....
.L_582:
        /*006c*/ 	.word	0x000000f0


	//   ....[1]....
        /*0070*/ 	.word	0x00000250


	//----- nvinfo : EIATTR_CBANK_PARAM_SIZE
	.align		4
.L_583:
        /*0074*/ 	.byte	0x03, 0x19
        /*0076*/ 	.short	0x0028


	//----- nvinfo : EIATTR_PARAM_CBANK
	.align		4
        /*0078*/ 	.byte	0x04, 0x0a
        /*007a*/ 	.short	(.L_585 - .L_584)
	.align		4
.L_584:
        /*007c*/ 	.word	index@(.nv.constant0.tanh_backward_float)
        /*0080*/ 	.short	0x0380
        /*0082*/ 	.short	0x0028


	//----- nvinfo : EIATTR_SW_WAR
	.align		4
.L_585:
        /*0084*/ 	.byte	0x04, 0x36
        /*0086*/ 	.short	(.L_587 - .L_586)
.L_586:
        /*0088*/ 	.word	0x00000008
.L_587:


//--------------------- .nv.info.swish_backward_float --------------------------
	.section	.nv.info.swish_backward_float,"",@"SHT_CUDA_INFO"
	.sectionflags	@""
	.align	4


	//----- nvinfo : EIATTR_CUDA_API_VERSION
	.align		4
        /*0000*/ 	.byte	0x04, 0x37
        /*0002*/ 	.short	(.L_589 - .L_588)
.L_588:
        /*0004*/ 	.word	0x00000082


	//----- nvinfo : EIATTR_KPARAM_INFO
	.align		4
.L_589:
        /*0008*/ 	.byte	0x04, 0x17
        /*000a*/ 	.short	(.L_591 - .L_590)
.L_590:
        /*000c*/ 	.word	0x00000000
        /*0010*/ 	.short	0x0004
        /*0012*/ 	.short	0x0020
        /*0014*/ 	.byte	0x00, 0xf0, 0x21, 0x00


	//----- nvinfo : EIATTR_KPARAM_INFO
	.align		4
.L_591:
        /*0018*/ 	.byte	0x04, 0x17
        /*001a*/ 	.short	(.L_593 - .L_592)
.L_592:
        /*001c*/ 	.word	0x00000000
        /*0020*/ 	.short	0x0003
        /*0022*/ 	.short	0x0018
        /*0024*/ 	.byte	0x00, 0xf0, 0x21, 0x00


	//----- nvinfo : EIATTR_KPARAM_INFO
	.align		4
.L_593:
        /*0028*/ 	.byte	0x04, 0x17
        /*002a*/ 	.short	(.L_595 - .L_594)
.L_594:
        /*002c*/ 	.word	0x00000000
        /*0030*/ 	.short	0x0002
        /*0032*/ 	.short	0x0010
        /*0034*/ 	.byte	0x00, 0xf5, 0x21, 0x00


	//----- nvinfo : EIATTR_KPARAM_INFO
	.align		4
.L_595:
        /*0038*/ 	.byte	0x04, 0x17
        /*003a*/ 	.short	(.L_597 - .L_596)
.L_596:
        /*003c*/ 	.word	0x00000000
        /*0040*/ 	.short	0x0001
        /*0042*/ 	.short	0x0008
        /*0044*/ 	.byte	0x00, 0xf5, 0x21, 0x00


	//----- nvinfo : EIATTR_KPARAM_INFO
	.align		4
.L_597:
        /*0048*/ 	.byte	0x04, 0x17
        /*004a*/ 	.short	(.L_599 - .L_598)
.L_598:
        /*004c*/ 	.word	0x00000000
        /*0050*/ 	.short	0x0000
        /*0052*/ 	.short	0x0000
        /*0054*/ 	.byte	0x00, 0xf5, 0x21, 0x00


	//----- nvinfo : EIATTR_SPARSE_MMA_MASK
	.align		4
.L_599:
        /*0058*/ 	.byte	0x03, 0x50
        /*005a*/ 	.short	0x0000


	//----- nvinfo : EIATTR_MAXREG_COUNT
	.align		4
        /*005c*/ 	.byte	0x03, 0x1b
        /*005e*/ 	.short	0x00ff


	//----- nvinfo : EIATTR_MERCURY_ISA_VERSION
	.align		4
        /*0060*/ 	.byte	0x03, 0x5f
        /*0062*/ 	.short	0x0101


	//----- nvinfo : EIATTR_VRC_CTA_INIT_COUNT
	.align		4
        /*0064*/ 	.byte	0x02, 0x4a
	.zero		1
	.zero		1


	//----- nvinfo : EIATTR_EXIT_INSTR_OFFSETS
	.align		4
        /*0068*/ 	.byte	0x04, 0x1c
        /*006a*/ 	.short	(.L_601 - .L_600)


	//   ....[0]....
.L_600:
        /*006c*/ 	.word	0x000000f0


	//   ....[1]....
        /*0070*/ 	.word	0x000003f0


	//----- nvinfo : EIATTR_CRS_STACK_SIZE
	.align		4
.L_601:
        /*0074*/ 	.byte	0x04, 0x1e
        /*0076*/ 	.short	(.L_603 - .L_602)
.L_602:
        /*0078*/ 	.word	0x00000000


	//----- nvinfo : EIATTR_CBANK_PARAM_SIZE
	.align		4
.L_603:
        /*007c*/ 	.byte	0x03, 0x19
        /*007e*/ 	.short	0x0028


	//----- nvinfo : EIATTR_PARAM_CBANK
	.align		4
        /*0080*/ 	.byte	0x04, 0x0a
        /*0082*/ 	.short	(.L_605 - .L_604)
	.align		4
.L_604:
        /*0084*/ 	.word	index@(.nv.constant0.swish_backward_float)
        /*0088*/ 	.short	0x0380
        /*008a*/ 	.short	0x0028


	//----- nvinfo : EIATTR_SW_WAR
	.align		4
.L_605:
        /*008c*/ 	.byte	0x04, 0x36
        /*008e*/ 	.short	(.L_607 - .L_606)
.L_606:
        /*0090*/ 	.word	0x00000008
.L_607:


//--------------------- .nv.info.relu_backward_float --------------------------
	.section	.nv.info.relu_backward_float,"",@"SHT_CUDA_INFO"
	.sectionflags	@""
	.align	4


	//----- nvinfo : EIATTR_CUDA_API_VERSION
	.align		4
        /*0000*/ 	.byte	0x04, 0x37
        /*0002*/ 	.short	(.L_609 - .L_608)
.L_608:
        /*0004*/ 	.word	0x00000082


	//----- nvinfo : EIATTR_KPARAM_INFO
	.align		4
.L_609:
        /*0008*/ 	.byte	0x04, 0x17
        /*000a*/ 	.short	(.L_611 - .L_610)
.L_610:
        /*000c*/ 	.word	0x00000000
        /*0010*/ 	.short	0x0004
        /*0012*/ 	.short	0x0020
        /*0014*/ 	.byte	0x00, 0xf0, 0x21, 0x00


	//----- nvinfo : EIATTR_KPARAM_INFO
	.align		4
.L_611:
        /*0018*/ 	.byte	0x04, 0x17
        /*001a*/ 	.short	(.L_613 - .L_612)
.L_612:
        /*001c*/ 	.word	0x00000000
        /*0020*/ 	.short	0x0003
        /*0022*/ 	.short	0x0018
        /*0024*/ 	.byte	0x00, 0xf0, 0x21, 0x00


	//----- nvinfo : EIATTR_KPARAM_INFO
	.align		4
.L_613:
        /*0028*/ 	.byte	0x04, 0x17
        /*002a*/ 	.short	(.L_615 - .L_614)
.L_614:
        /*002c*/ 	.word	0x00000000
        /*0030*/ 	.short	0x0002
        /*0032*/ 	.short	0x0010
        /*0034*/ 	.byte	0x00, 0xf5, 0x21, 0x00


	//----- nvinfo : EIATTR_KPARAM_INFO
	.align		4
.L_615:
        /*0038*/ 	.byte	0x04, 0x17
        /*003a*/ 	.short	(.L_617 - .L_616)
.L_616:
        /*003c*/ 	.word	0x00000000
        /*0040*/ 	.short	0x0001
        /*0042*/ 	.short	0x0008
        /*0044*/ 	.byte	0x00, 0xf5, 0x21, 0x00


	//----- nvinfo : EIATTR_KPARAM_INFO
	.align		4
.L_617:
        /*0048*/ 	.byte	0x04, 0x17
        /*004a*/ 	.short	(.L_619 - .L_618)
.L_618:
        /*004c*/ 	.word	0x00000000
        /*0050*/ 	.short	0x0000
        /*0052*/ 	.short	0x0000
        /*0054*/ 	.byte	0x00, 0xf5, 0x21, 0x00


	//----- nvinfo : EIATTR_SPARSE_MMA_MASK
	.align		4
.L_619:
        /*0058*/ 	.byte	0x03, 0x50
        /*005a*/ 	.short	0x0000


	//----- nvinfo : EIATTR_MAXREG_COUNT
	.align		4
        /*005c*/ 	.byte	0x03, 0x1b
        /*005e*/ 	.short	0x00ff


	//----- nvinfo : EIATTR_MERCURY_ISA_VERSION
	.align		4
        /*0060*/ 	.byte	0x03, 0x5f
        /*0062*/ 	.short	0x0101


	//----- nvinfo : EIATTR_VRC_CTA_INIT_COUNT
	.align		4
        /*0064*/ 	.byte	0x02, 0x4a
	.zero		1
	.zero		1


	//----- nvinfo : EIATTR_EXIT_INSTR_OFFSETS
	.align		4
        /*0068*/ 	.byte	0x04, 0x1c
        /*006a*/ 	.short	(.L_621 - .L_620)


	//   ....[0]....
.L_620:
        /*006c*/ 	.word	0x000000f0


	//   ....[1]....
        /*0070*/ 	.word	0x00000250


	//----- nvinfo : EIATTR_CBANK_PARAM_SIZE
	.align		4
.L_621:
        /*0074*/ 	.byte	0x03, 0x19
        /*0076*/ 	.short	0x0028


	//----- nvinfo : EIATTR_PARAM_CBANK
	.align		4
        /*0078*/ 	.byte	0x04, 0x0a
        /*007a*/ 	.short	(.L_623 - .L_622)
	.align		4
.L_622:
        /*007c*/ 	.word	index@(.nv.constant0.relu_backward_float)
        /*0080*/ 	.short	0x0380
        /*0082*/ 	.short	0x0028


	//----- nvinfo : EIATTR_SW_WAR
	.align		4
.L_623:
        /*0084*/ 	.byte	0x04, 0x36
        /*0086*/ 	.short	(.L_625 - .L_624)
.L_624:
        /*0088*/ 	.word	0x00000008
.L_625:


//--------------------- .nv.info.sigmoid_backward_float --------------------------
	.section	.nv.info.sigmoid_backward_float,"",@"SHT_CUDA_INFO"
	.sectionflags	@""
	.align	4


	//----- nvinfo : EIATTR_CUDA_API_VERSION
	.align		4
        /*0000*/ 	.byte	0x04, 0x37
        /*0002*/ 	.short	(.L_627 - .L_626)
.L_626:
        /*0004*/ 	.word	0x00000082


	//----- nvinfo : EIATTR_KPARAM_INFO
	.align		4
.L_627:
        /*0008*/ 	.byte	0x04, 0x17
        /*000a*/ 	.short	(.L_629 - .L_628)
.L_628:
        /*000c*/ 	.word	0x00000000
        /*0010*/ 	.short	0x0004
        /*0012*/ 	.short	0x0020
        /*0014*/ 	.byte	0x00, 0xf0, 0x21, 0x00


	//----- nvinfo : EIATTR_KPARAM_INFO
	.align		4
.L_629:
        /*0018*/ 	.byte	0x04, 0x17
        /*001a*/ 	.short	(.L_631 - .L_630)
.L_630:
        /*001c*/ 	.word	0x00000000
        /*0020*/ 	.short	0x0003
        /*0022*/ 	.short	0x0018
        /*0024*/ 	.byte	0x00, 0xf0, 0x21, 0x00


	//----- nvinfo : EIATTR_KPARAM_INFO
	.align		4
.L_631:
        /*0028*/ 	.byte	0x04, 0x17
        /*002a*/ 	.short	(.L_633 - .L_632)
.L_632:
        /*002c*/ 	.word	0x00000000
        /*0030*/ 	.short	0x0002
        /*0032*/ 	.short	0x0010
        /*0034*/ 	.byte	0x00, 0xf5, 0x21, 0x00


	//----- nvinfo : EIATTR_KPARAM_INFO
	.align		4
.L_633:
        /*0038*/ 	.byte	0x04, 0x17
        /*003a*/ 	.short	(.L_635 - .L_634)
.L_634:
        /*003c*/ 	.word	0x00000000
        /*0040*/ 	.short	0x0001
        /*0042*/ 	.short	0x0008
        /*0044*/ 	.byte	0x00, 0xf5, 0x21, 0x00


	//----- nvinfo : EIATTR_KPARAM_INFO
	.align		4
.L_635:
        /*0048*/ 	.byte	0x04, 0x17
        /*004a*/ 	.short	(.L_637 - .L_636)
.L_636:
        /*004c*/ 	.word	0x00000000
        /*0050*/ 	.short	0x0000
        /*0052*/ 	.short	0x0000
        /*0054*/ 	.byte	0x00, 0xf5, 0x21, 0x00


	//----- nvinfo : EIATTR_SPARSE_MMA_MASK
	.align		4
.L_637:
        /*0058*/ 	.byte	0x03, 0x50
        /*005a*/ 	.short	0x0000


	//----- nvinfo : EIATTR_MAXREG_COUNT
	.align		4
        /*005c*/ 	.byte	0x03, 0x1b
        /*005e*/ 	.short	0x00ff


	//----- nvinfo : EIATTR_MERCURY_ISA_VERSION
	.align		4
        /*0060*/ 	.byte	0x03, 0x5f
        /*0062*/ 	.short	0x0101


	//----- nvinfo : EIATTR_VRC_CTA_INIT_COUNT
	.align		4
        /*0064*/ 	.byte	0x02, 0x4a
	.zero		1
	.zero		1


	//----- nvinfo : EIATTR_EXIT_INSTR_OFFSETS
	.align		4
        /*0068*/ 	.byte	0x04, 0x1c
        /*006a*/ 	.short	(.L_639 - .L_638)


	//   ....[0]....
.L_638:
        /*006c*/ 	.word	0x000000f0


	//   ....[1]....
        /*0070*/ 	.word	0x00000280


	//----- nvinfo : EIATTR_CBANK_PARAM_SIZE
	.align		4
.L_639:
        /*0074*/ 	.byte	0x03, 0x19
        /*0076*/ 	.short	0x0028


	//----- nvinfo : EIATTR_PARAM_CBANK
	.align		4
        /*0078*/ 	.byte	0x04, 0x0a
        /*007a*/ 	.short	(.L_641 - .L_640)
	.align		4
.L_640:
        /*007c*/ 	.word	index@(.nv.constant0.sigmoid_backward_float)
        /*0080*/ 	.short	0x0380
        /*0082*/ 	.short	0x0028


	//----- nvinfo : EIATTR_SW_WAR
	.align		4
.L_641:
        /*0084*/ 	.byte	0x04, 0x36
        /*0086*/ 	.short	(.L_643 - .L_642)
.L_642:
        /*0088*/ 	.word	0x00000008
.L_643:


//--------------------- .nv.info.softmax_forward_float --------------------------
	.section	.nv.info.softmax_forward_float,"",@"SHT_CUDA_INFO"
	.sectionflags	@""
	.align	4


	//----- nvinfo : EIATTR_CUDA_API_VERSION
	.align		4
        /*0000*/ 	.byte	0x04, 0x37
        /*0002*/ 	.short	(.L_645 - .L_644)
.L_644:
        /*0004*/ 	.word	0x00000082


	//----- nvinfo : EIATTR_KPARAM_INFO
	.align		4
.L_645:
        /*0008*/ 	.byte	0x04, 0x17
        /*000a*/ 	.short	(.L_647 - .L_646)
.L_646:
        /*000c*/ 	.word	0x00000000
        /*0010*/ 	.short	0x0002
        /*0012*/ 	.short	0x0010
        /*0014*/ 	.byte	0x00, 0xf0, 0x21, 0x00


	//----- nvinfo : EIATTR_KPARAM_INFO
	.align		4
.L_647:
        /*0018*/ 	.byte	0x04, 0x17
        /*001a*/ 	.short	(.L_649 - .L_648)
.L_648:
        /*001c*/ 	.word	0x00000000
        /*0020*/ 	.short	0x0001
        /*0022*/ 	.short	0x0008
        /*0024*/ 	.byte	0x00, 0xf0, 0x21, 0x00


	//----- nvinfo : EIATTR_KPARAM_INFO
	.align		4
.L_649:
        /*0028*/ 	.byte	0x04, 0x17
        /*002a*/ 	.short	(.L_651 - .L_650)
.L_650:
        /*002c*/ 	.word	0x00000000
        /*0030*/ 	.short	0x0000
        /*0032*/ 	.short	0x0000
        /*0034*/ 	.byte	0x00, 0xf5, 0x21, 0x00


	//----- nvinfo : EIATTR_SPARSE_MMA_MASK
	.align		4
.L_651:
        /*0038*/ 	.byte	0x03, 0x50
        /*003a*/ 	.short	0x0000


	//----- nvinfo : EIATTR_MAXREG_COUNT
	.align		4
        /*003c*/ 	.byte	0x03, 0x1b
        /*003e*/ 	.short	0x00ff


	//----- nvinfo : EIATTR_NUM_BARRIERS
	.align		4
        /*0040*/ 	.byte	0x02, 0x4c
        /*0042*/ 	.byte	0x01
	.zero		1


	//----- nvinfo : EIATTR_MERCURY_ISA_VERSION
	.align		4
        /*0044*/ 	.byte	0x03, 0x5f
        /*0046*/ 	.short	0x0101


	//----- nvinfo : EIATTR_VRC_CTA_INIT_COUNT
	.align		4
        /*0048*/ 	.byte	0x02, 0x4a
	.zero		1
	.zero		1


	//----- nvinfo : EIATTR_EXIT_INSTR_OFFSETS
	.align		4
        /*004c*/ 	.byte	0x04, 0x1c
        /*004e*/ 	.short	(.L_653 - .L_652)


	//   ....[0]....
.L_652:
        /*0050*/ 	.word	0x00000090


	//   ....[1]....
        /*0054*/ 	.word	0x00000b00


	//   ....[2]....
        /*0058*/ 	.word	0x00000dc0


	//----- nvinfo : EIATTR_CRS_STACK_SIZE
	.align		4
.L_653:
        /*005c*/ 	.byte	0x04, 0x1e
        /*005e*/ 	.short	(.L_655 - .L_654)
.L_654:
        /*0060*/ 	.word	0x00000000


	//----- nvinfo : EIATTR_CBANK_PARAM_SIZE
	.align		4
.L_655:
        /*0064*/ 	.byte	0x03, 0x19
        /*0066*/ 	.short	0x0018


	//----- nvinfo : EIATTR_PARAM_CBANK
	.align		4
        /*0068*/ 	.byte	0x04, 0x0a
        /*006a*/ 	.short	(.L_657 - .L_656)
	.align		4
.L_656:
        /*006c*/ 	.word	index@(.nv.constant0.softmax_forward_float)
        /*0070*/ 	.short	0x0380
        /*0072*/ 	.short	0x0018


	//----- nvinfo : EIATTR_SW_WAR
	.align		4
.L_657:
        /*0074*/ 	.byte	0x04, 0x36
        /*0076*/ 	.short	(.L_659 - .L_658)
.L_658:
        /*0078*/ 	.word	0x00000008
.L_659:


//--------------------- .nv.info.tanh_forward_float --------------------------
	.section	.nv.info.tanh_forward_float,"",@"SHT_CUDA_INFO"
	.sectionflags	@""
	.align	4


	//----- nvinfo : EIATTR_CUDA_API_VERSION
	.align		4
        /*0000*/ 	.byte	0x04, 0x37
        /*0002*/ 	.short	(.L_661 - .L_660)
.L_660:
        /*0004*/ 	.word	0x00000082


	//----- nvinfo : EIATTR_KPARAM_INFO
	.align		4
.L_661:
        /*0008*/ 	.byte	0x04, 0x17
        /*000a*/ 	.short	(.L_663 - .L_662)
.L_662:
        /*000c*/ 	.word	0x00000000
        /*0010*/ 	.short	0x0002
        /*0012*/ 	.short	0x0010
        /*0014*/ 	.byte	0x00, 0xf0, 0x21, 0x00


	//----- nvinfo : EIATTR_KPARAM_INFO
	.align		4
.L_663:
        /*0018*/ 	.byte	0x04, 0x17
        /*001a*/ 	.short	(.L_665 - .L_664)
.L_664:
        /*001c*/ 	.word	0x00000000
        /*0020*/ 	.short	0x0001
        /*0022*/ 	.short	0x0008
        /*0024*/ 	.byte	0x00, 0xf0, 0x21, 0x00


	//----- nvinfo : EIATTR_KPARAM_INFO
	.align		4
.L_665:
        /*0028*/ 	.byte	0x04, 0x17
        /*002a*/ 	.short	(.L_667 - .L_666)
.L_666:
        /*002c*/ 	.word	0x00000000
        /*0030*/ 	.short	0x0000
        /*0032*/ 	.short	0x0000
        /*0034*/ 	.byte	0x00, 0xf5, 0x21, 0x00


	//----- nvinfo : EIATTR_SPARSE_MMA_MASK
	.align		4
.L_667:
        /*0038*/ 	.byte	0x03, 0x50
        /*003a*/ 	.short	0x0000


	//----- nvinfo : EIATTR_MAXREG_COUNT
	.align		4
        /*003c*/ 	.byte	0x03, 0x1b
        /*003e*/ 	.short	0x00ff


	//----- nvinfo : EIATTR_MERCURY_ISA_VERSION
	.align		4
        /*0040*/ 	.byte	0x03, 0x5f
        /*0042*/ 	.short	0x0101


	//----- nvinfo : EIATTR_VRC_CTA_INIT_COUNT
	.align		4
        /*0044*/ 	.byte	0x02, 0x4a
	.zero		1
	.zero		1


	//----- nvinfo : EIATTR_EXIT_INSTR_OFFSETS
	.align		4
        /*0048*/ 	.byte	0x04, 0x1c
        /*004a*/ 	.short	(.L_669 - .L_668)


	//   ....[0]....
.L_668:
        /*004c*/ 	.word	0x000000f0


	//   ....[1]....
        /*0050*/ 	.word	0x00000360


	//----- nvinfo : EIATTR_CRS_STACK_SIZE
	.align		4
.L_669:
        /*0054*/ 	.byte	0x04, 0x1e
        /*0056*/ 	.short	(.L_671 - .L_670)
.L_670:
        /*0058*/ 	.word	0x00000000


	//----- nvinfo : EIATTR_CBANK_PARAM_SIZE
	.align		4
.L_671:
        /*005c*/ 	.byte	0x03, 0x19
        /*005e*/ 	.short	0x0018


	//----- nvinfo : EIATTR_PARAM_CBANK
	.align		4
        /*0060*/ 	.byte	0x04, 0x0a
        /*0062*/ 	.short	(.L_673 - .L_672)
	.align		4
.L_672:
        /*0064*/ 	.word	index@(.nv.constant0.tanh_forward_float)
        /*0068*/ 	.short	0x0380
        /*006a*/ 	.short	0x0018


	//----- nvinfo : EIATTR_SW_WAR
	.align		4
.L_673:
        /*006c*/ 	.byte	0x04, 0x36
        /*006e*/ 	.short	(.L_675 - .L_674)
.L_674:
        /*0070*/ 	.word	0x00000008
.L_675:


//--------------------- .nv.info.swish_forward_float --------------------------
	.section	.nv.info.swish_forward_float,"",@"SHT_CUDA_INFO"
	.sectionflags	@""
	.align	4


	//----- nvinfo : EIATTR_CUDA_API_VERSION
	.align		4
        /*0000*/ 	.byte	0x04, 0x37
        /*0002*/ 	.short	(.L_677 - .L_676)
.L_676:
        /*0004*/ 	.word	0x00000082


	//----- nvinfo : EIATTR_KPARAM_INFO
	.align		4
.L_677:
        /*0008*/ 	.byte	0x04, 0x17
        /*000a*/ 	.short	(.L_679 - .L_678)
.L_678:
        /*000c*/ 	.word	0x00000000
        /*0010*/ 	.short	0x0002
        /*0012*/ 	.short	0x0010
        /*0014*/ 	.byte	0x00, 0xf0, 0x21, 0x00


	//----- nvinfo : EIATTR_KPARAM_INFO
	.align		4
.L_679:
        /*0018*/ 	.byte	0x04, 0x17
        /*001a*/ 	.short	(.L_681 - .L_680)
.L_680:
        /*001c*/ 	.word	0x00000000
        /*0020*/ 	.short	0x0001
        /*0022*/ 	.short	0x0008
        /*0024*/ 	.byte	0x00, 0xf0, 0x21, 0x00


	//----- nvinfo : EIATTR_KPARAM_INFO
	.align		4
.L_681:
        /*0028*/ 	.byte	0x04, 0x17
        /*002a*/ 	.short	(.L_683 - .L_682)
.L_682:
        /*002c*/ 	.word	0x00000000
        /*0030*/ 	.short	0x0000
        /*0032*/ 	.short	0x0000
        /*0034*/ 	.byte	0x00, 0xf5, 0x21, 0x00


	//----- nvinfo : EIATTR_SPARSE_MMA_MASK
	.align		4
.L_683:
        /*0038*/ 	.byte	0x03, 0x50
        /*003a*/ 	.short	0x0000


	//----- nvinfo : EIATTR_MAXREG_COUNT
	.align		4
        /*003c*/ 	.byte	0x03, 0x1b
        /*003e*/ 	.short	0x00ff


	//----- nvinfo : EIATTR_MERCURY_ISA_VERSION
	.align		4
        /*0040*/ 	.byte	0x03, 0x5f
        /*0042*/ 	.short	0x0101


	//----- nvinfo : EIATTR_VRC_CTA_INIT_COUNT
	.align		4
        /*0044*/ 	.byte	0x02, 0x4a
	.zero		1
	.zero		1


	//----- nvinfo : EIATTR_EXIT_INSTR_OFFSETS
	.align		4
        /*0048*/ 	.byte	0x04, 0x1c
        /*004a*/ 	.short	(.L_685 - .L_684)


	//   ....[0]....
.L_684:
        /*004c*/ 	.word	0x000000f0


	//   ....[1]....
        /*0050*/ 	.word	0x00000360


	//----- nvinfo : EIATTR_CRS_STACK_SIZE
	.align		4
.L_685:
        /*0054*/ 	.byte	0x04, 0x1e
        /*0056*/ 	.short	(.L_687 - .L_686)
.L_686:
        /*0058*/ 	.word	0x00000000


	//----- nvinfo : EIATTR_CBANK_PARAM_SIZE
	.align		4
.L_687:
        /*005c*/ 	.byte	0x03, 0x19
        /*005e*/ 	.short	0x0018


	//----- nvinfo : EIATTR_PARAM_CBANK
	.align		4
        /*0060*/ 	.byte	0x04, 0x0a
        /*0062*/ 	.short	(.L_689 - .L_688)
	.align		4
.L_688:
        /*0064*/ 	.word	index@(.nv.constant0.swish_forward_float)
        /*0068*/ 	.short	0x0380
        /*006a*/ 	.short	0x0018


	//----- nvinfo : EIATTR_SW_WAR
	.align		4
.L_689:
        /*006c*/ 	.byte	0x04, 0x36
        /*006e*/ 	.short	(.L_691 - .L_690)
.L_690:
        /*0070*/ 	.word	0x00000008
.L_691:


//--------------------- .nv.info.relu_forward_float --------------------------
	.section	.nv.info.relu_forward_float,"",@"SHT_CUDA_INFO"
	.sectionflags	@""
	.align	4


	//----- nvinfo : EIATTR_CUDA_API_VERSION
	.align		4
        /*0000*/ 	.byte	0x04, 0x37
        /*0002*/ 	.short	(.L_693 - .L_692)
.L_692:
        /*0004*/ 	.word	0x00000082


	//----- nvinfo : EIATTR_KPARAM_INFO
	.align		4
.L_693:
        /*0008*/ 	.byte	0x04, 0x17
        /*000a*/ 	.short	(.L_695 - .L_694)
.L_694:
        /*000c*/ 	.word	0x00000000
        /*0010*/ 	.short	0x0002
        /*0012*/ 	.short	0x0010
        /*0014*/ 	.byte	0x00, 0xf0, 0x21, 0x00


	//----- nvinfo : EIATTR_KPARAM_INFO
	.align		4
.L_695:
        /*0018*/ 	.byte	0x04, 0x17
        /*001a*/ 	.short	(.L_697 - .L_696)
.L_696:
        /*001c*/ 	.word	0x00000000
        /*0020*/ 	.short	0x0001
        /*0022*/ 	.short	0x0008
        /*0024*/ 	.byte	0x00, 0xf0, 0x21, 0x00


	//----- nvinfo : EIATTR_KPARAM_INFO
	.align		4
.L_697:
        /*0028*/ 	.byte	0x04, 0x17
        /*002a*/ 	.short	(.L_699 - .L_698)
.L_698:
        /*002c*/ 	.word	0x00000000
        /*0030*/ 	.short	0x0000
        /*0032*/ 	.short	0x0000
        /*0034*/ 	.byte	0x00, 0xf5, 0x21, 0x00


	//----- nvinfo : EIATTR_SPARSE_MMA_MASK
	.align		4
.L_699:
        /*0038*/ 	.byte	0x03, 0x50
        /*003a*/ 	.short	0x0000


	//----- nvinfo : EIATTR_MAXREG_COUNT
	.align		4
        /*003c*/ 	.byte	0x03, 0x1b
        /*003e*/ 	.short	0x00ff


	//----- nvinfo : EIATTR_MERCURY_ISA_VERSION
	.align		4
        /*0040*/ 	.byte	0x03, 0x5f
        /*0042*/ 	.short	0x0101


	//----- nvinfo : EIATTR_VRC_CTA_INIT_COUNT
	.align		4
        /*0044*/ 	.byte	0x02, 0x4a
	.zero		1
	.zero		1


	//----- nvinfo : EIATTR_EXIT_INSTR_OFFSETS
	.align		4
        /*0048*/ 	.byte	0x04, 0x1c
        /*004a*/ 	.short	(.L_701 - .L_700)


	//   ....[0]....
.L_700:
        /*004c*/ 	.word	0x000000f0


	//   ....[1]....
        /*0050*/ 	.word	0x00000210


	//----- nvinfo : EIATTR_CBANK_PARAM_SIZE
	.align		4
.L_701:
        /*0054*/ 	.byte	0x03, 0x19
        /*0056*/ 	.short	0x0018


	//----- nvinfo : EIATTR_PARAM_CBANK
	.align		4
        /*0058*/ 	.byte	0x04, 0x0a
        /*005a*/ 	.short	(.L_703 - .L_702)
	.align		4
.L_702:
        /*005c*/ 	.word	index@(.nv.constant0.relu_forward_float)
        /*0060*/ 	.short	0x0380
        /*0062*/ 	.short	0x0018


	//----- nvinfo : EIATTR_SW_WAR
	.align		4
.L_703:
        /*0064*/ 	.byte	0x04, 0x36
        /*0066*/ 	.short	(.L_705 - .L_704)
.L_704:
        /*0068*/ 	.word	0x00000008
.L_705:


//--------------------- .nv.info.sigmoid_forward_float --------------------------
	.section	.nv.info.sigmoid_forward_float,"",@"SHT_CUDA_INFO"
	.sectionflags	@""
	.align	4


	//----- nvinfo : EIATTR_CUDA_API_VERSION
	.align		4
        /*0000*/ 	.byte	0x04, 0x37
        /*0002*/ 	.short	(.L_707 - .L_706)
.L_706:
        /*0004*/ 	.word	0x00000082


	//----- nvinfo : EIATTR_KPARAM_INFO
	.align		4
.L_707:
        /*0008*/ 	.byte	0x04, 0x17
        /*000a*/ 	.short	(.L_709 - .L_708)
.L_708:
        /*000c*/ 	.word	0x00000000
        /*0010*/ 	.short	0x0002
        /*0012*/ 	.short	0x0010
        /*0014*/ 	.byte	0x00, 0xf0, 0x21, 0x00


	//----- nvinfo : EIATTR_KPARAM_INFO
	.align		4
.L_709:
        /*0018*/ 	.byte	0x04, 0x17
        /*001a*/ 	.short	(.L_711 - .L_710)
.L_710:
        /*001c*/ 	.word	0x00000000
        /*0020*/ 	.short	0x0001
        /*0022*/ 	.short	0x0008
        /*0024*/ 	.byte	0x00, 0xf0, 0x21, 0x00


	//----- nvinfo : EIATTR_KPARAM_INFO
	.align		4
.L_711:
        /*0028*/ 	.byte	0x04, 0x17
        /*002a*/ 	.short	(.L_713 - .L_712)
.L_712:
        /*002c*/ 	.word	0x00000000
        /*0030*/ 	.short	0x0000
        /*0032*/ 	.short	0x0000
        /*0034*/ 	.byte	0x00, 0xf5, 0x21, 0x00


	//----- nvinfo : EIATTR_SPARSE_MMA_MASK
	.align		4
.L_713:
        /*0038*/ 	.byte	0x03, 0x50
        /*003a*/ 	.short	0x0000


	//----- nvinfo : EIATTR_MAXREG_COUNT
	.align		4
        /*003c*/ 	.byte	0x03, 0x1b
        /*003e*/ 	.short	0x00ff


	//----- nvinfo : EIATTR_MERCURY_ISA_VERSION
	.align		4
        /*0040*/ 	.byte	0x03, 0x5f
        /*0042*/ 	.short	0x0101


	//----- nvinfo : EIATTR_VRC_CTA_INIT_COUNT
	.align		4
        /*0044*/ 	.byte	0x02, 0x4a
	.zero		1
	.zero		1


	//----- nvinfo : EIATTR_EXIT_INSTR_OFFSETS
	.align		4
        /*0048*/ 	.byte	0x04, 0x1c
        /*004a*/ 	.short	(.L_715 - .L_714)


	//   ....[0]....
.L_714:
        /*004c*/ 	.word	0x000000f0


	//   ....[1]....
        /*0050*/ 	.word	0x00000340


	//----- nvinfo : EIATTR_CRS_STACK_SIZE
	.align		4
.L_715:
        /*0054*/ 	.byte	0x04, 0x1e
        /*0056*/ 	.short	(.L_717 - .L_716)
.L_716:
        /*0058*/ 	.word	0x00000000


	//----- nvinfo : EIATTR_CBANK_PARAM_SIZE
	.align		4
.L_717:
        /*005c*/ 	.byte	0x03, 0x19
        /*005e*/ 	.short	0x0018


	//----- nvinfo : EIATTR_PARAM_CBANK
	.align		4
        /*0060*/ 	.byte	0x04, 0x0a
        /*0062*/ 	.short	(.L_719 - .L_718)
	.align		4
.L_718:
        /*0064*/ 	.word	index@(.nv.constant0.sigmoid_forward_float)
        /*0068*/ 	.short	0x0380
        /*006a*/ 	.short	0x0018


	//----- nvinfo : EIATTR_SW_WAR
	.align		4
.L_719:
        /*006c*/ 	.byte	0x04, 0x36
        /*006e*/ 	.short	(.L_721 - .L_720)
.L_720:
        /*0070*/ 	.word	0x00000008
.L_721:


//--------------------- .nv.callgraph             --------------------------
	.section	.nv.callgraph,"",@"SHT_CUDA_CALLGRAPH"
	.align	4
	.sectionentsize	8
	.align		4
        /*0000*/ 	.word	0x00000000
	.align		4
        /*0004*/ 	.word	0xffffffff
	.align		4
        /*0008*/ 	.word	0x00000000
	.align		4
        /*000c*/ 	.word	0xfffffffe
	.align		4
        /*0010*/ 	.word	0x00000000
	.align		4
        /*0014*/ 	.word	0xfffffffd
	.align		4
        /*0018*/ 	.word	0x00000000
	.align		4
        /*001c*/ 	.word	0xfffffffc


//--------------------- .text.loss_linear_batch_cross_entropy_multiclass_derive_double --------------------------
	.section	.text.loss_linear_batch_cross_entropy_multiclass_derive_double,"ax",@progbits
	.align	128
        .global         loss_linear_batch_cross_entropy_multiclass_derive_double
        .type           loss_linear_batch_cross_entropy_multiclass_derive_double,@function
        .size           loss_linear_batch_cross_entropy_multiclass_derive_double,(.L_x_195 - loss_linear_batch_cross_entropy_multiclass_derive_double)
        .other          loss_linear_batch_cross_entropy_multiclass_derive_double,@"STO_CUDA_ENTRY STV_DEFAULT"
loss_linear_batch_cross_entropy_multiclass_derive_double:
.text.loss_linear_batch_cross_entropy_multiclass_derive_double:
[----:B------:R-:W-:Y:S01]  /*0000*/  LDC R1, c[0x0][0x37c] ;  /* 0x0000df00ff017b82 */ /* 0x000fe20000000800 */
[----:B------:R-:W0:Y:S01]  /*0010*/  S2R R3, SR_TID.X ;  /* 0x0000000000037919 */ /* 0x000e220000002100 */
[----:B------:R-:W1:Y:S06]  /*0020*/  LDCU UR4, c[0x0][0x364] ;  /* 0x00006c80ff0477ac */ /* 0x000e6c0008000800 */
[----:B------:R-:W0:Y:S01]  /*0030*/  LDC R2, c[0x0][0x360] ;  /* 0x0000d800ff027b82 */ /* 0x000e220000000800 */
[----:B------:R-:W1:Y:S01]  /*0040*/  S2R R5, SR_CTAID.Y ;  /* 0x0000000000057919 */ /* 0x000e620000002600 */
[----:B------:R-:W2:Y:S01]  /*0050*/  LDCU.64 UR6, c[0x0][0x390] ;  /* 0x00007200ff0677ac */ /* 0x000ea20008000a00 */
[----:B------:R-:W1:Y:S01]  /*0060*/  S2R R0, SR_TID.Y ;  /* 0x0000000000007919 */ /* 0x000e620000002200 */
[----:B0-----:R-:W-:-:S05]  /*0070*/  IMAD R2, R2, R2, R3 ;  /* 0x0000000202027224 */ /* 0x001fca00078e0203 */
[----:B--2---:R-:W-:Y:S01]  /*0080*/  ISETP.GE.U32.AND P0, PT, R2, UR6, PT ;  /* 0x0000000602007c0c */ /* 0x004fe2000bf06070 */
[----:B-1----:R-:W-:-:S05]  /*0090*/  IMAD R5, R5, UR4, R0 ;  /* 0x0000000405057c24 */ /* 0x002fca000f8e0200 */
[----:B------:R-:W-:-:S13]  /*00a0*/  ISETP.GE.U32.OR P0, PT, R5, UR7, P0 ;  /* 0x0000000705007c0c */ /* 0x000fda0008706470 */
[----:B------:R-:W-:Y:S05]  /*00b0*/  @P0 EXIT ;  /* 0x000000000000094d */ /* 0x000fea0003800000 */
[----:B------:R-:W-:Y:S01]  /*00c0*/  USHF.R.S32.HI UR4, URZ, 0x1f, UR6 ;  /* 0x0000001fff047899 */ /* 0x000fe20008011406 */
[----:B------:R-:W-:Y:S01]  /*00d0*/  IMAD.MOV.U32 R3, RZ, RZ, RZ ;  /* 0x000000ffff037224 */ /* 0x000fe200078e00ff */
[----:B------:R-:W0:Y:S01]  /*00e0*/  LDCU.128 UR8, c[0x0][0x380] ;  /* 0x00007000ff0877ac */ /* 0x000e220008000c00 */
[----:B------:R-:W-:-:S04]  /*00f0*/  IMAD.WIDE.U32 R2, R5, UR6, R2 ;  /* 0x0000000605027c25 */ /* 0x000fc8000f8e0002 */
[----:B------:R-:W-:-:S04]  /*0100*/  IMAD R5, R5, UR4, RZ ;  /* 0x0000000405057c24 */ /* 0x000fc8000f8e02ff */
[----:B------:R-:W1:Y:S01]  /*0110*/  LDCU.64 UR4, c[0x0][0x358] ;  /* 0x00006b00ff0477ac */ /* 0x000e620008000a00 */
[----:B------:R-:W-:Y:S02]  /*0120*/  IMAD.SHL.U32 R6, R2, 0x8, RZ ;  /* 0x0000000802067824 */ /* 0x000fe400078e00ff */
[----:B------:R-:W-:-:S05]  /*0130*/  IMAD.IADD R3, R3, 0x1, R5 ;  /* 0x0000000103037824 */ /* 0x000fca00078e0205 */
[----:B------:R-:W-:Y:S02]  /*0140*/  SHF.L.U64.HI R2, R2, 0x3, R3 ;  /* 0x0000000302027819 */ /* 0x000fe40000010203 */
[----:B0-----:R-:W-:-:S04]  /*0150*/  IADD3 R4, P0, PT, R6, UR10, RZ ;  /* 0x0000000a06047c10 */ /* 0x001fc8000ff1e0ff */
[----:B------:R-:W-:-:S05]  /*0160*/  IADD3.X R5, PT, PT, R2, UR11, RZ, P0, !PT ;  /* 0x0000000b02057c10 */ /* 0x000fca00087fe4ff */
[----:B-1----:R-:W2:Y:S01]  /*0170*/  LDG.E.64 R8, desc[UR4][R4.64] ;  /* 0x0000000404087981 */ /* 0x002ea2000c1e1b00 */
[----:B------:R-:W-:-:S04]  /*0180*/  IADD3 R6, P0, PT, R6, UR8, RZ ;  /* 0x0000000806067c10 */ /* 0x000fc8000ff1e0ff */
[----:B------:R-:W-:-:S06]  /*0190*/  IADD3.X R7, PT, PT, R2, UR9, RZ, P0, !PT ;  /* 0x0000000902077c10 */ /* 0x000fcc00087fe4ff */
[----:B------:R-:W3:Y:S01]  /*01a0*/  LDG.E.64 R6, desc[UR4][R6.64] ;  /* 0x0000000406067981 */ /* 0x000ee2000c1e1b00 */
[----:B------:R-:W-:Y:S01]  /*01b0*/  IMAD.MOV.U32 R2, RZ, RZ, 0x1 ;  /* 0x00000001ff027424 */ /* 0x000fe200078e00ff */
[----:B------:R-:W-:Y:S01]  /*01c0*/  BSSY.RECONVERGENT B0, `(.L_x_0) ;  /* 0x0000013000007945 */ /* 0x000fe20003800200 */
[----:B--2---:R-:W0:Y:S04]  /*01d0*/  MUFU.RCP64H R3, R9 ;  /* 0x0000000900037308 */ /* 0x004e280000001800 */
[----:B0-----:R-:W-:-:S08]  /*01e0*/  DFMA R10, -R8, R2, 1 ;  /* 0x3ff00000080a742b */ /* 0x001fd00000000102 */
[----:B------:R-:W-:-:S08]  /*01f0*/  DFMA R10, R10, R10, R10 ;  /* 0x0000000a0a0a722b */ /* 0x000fd0000000000a */
[----:B------:R-:W-:-:S08]  /*0200*/  DFMA R10, R2, R10, R2 ;  /* 0x0000000a020a722b */ /* 0x000fd00000000002 */
[----:B------:R-:W-:-:S08]  /*0210*/  DFMA R2, -R8, R10, 1 ;  /* 0x3ff000000802742b */ /* 0x000fd0000000010a */
[----:B------:R-:W-:-:S08]  /*0220*/  DFMA R2, R10, R2, R10 ;  /* 0x000000020a02722b */ /* 0x000fd0000000000a */
[----:B---3--:R-:W-:-:S08]  /*0230*/  DMUL R10, R6, -R2 ;  /* 0x80000002060a7228 */ /* 0x008fd00000000000 */
[--C-:B------:R-:W-:Y:S02]  /*0240*/  DFMA R12, -R8, R10, -R6.reuse ;  /* 0x0000000a080c722b */ /* 0x100fe40000000906 */
[----:B------:R-:W-:-:S06]  /*0250*/  DADD R6, -RZ, -R6 ;  /* 0x00000000ff067229 */ /* 0x000fcc0000000906 */
[----:B------:R-:W-:-:S04]  /*0260*/  DFMA R2, R2, R12, R10 ;  /* 0x0000000c0202722b */ /* 0x000fc8000000000a */
[----:B------:R-:W-:-:S06]  /*0270*/  FSETP.GEU.AND P1, PT, |R7|, 6.5827683646048100446e-37, PT ;  /* 0x036000000700780b */ /* 0x000fcc0003f2e200 */
[----:B------:R-:W-:-:S05]  /*0280*/  FFMA R0, RZ, R9, R3 ;  /* 0x00000009ff007223 */ /* 0x000fca0000000003 */
[----:B------:R-:W-:-:S13]  /*0290*/  FSETP.GT.AND P0, PT, |R0|, 1.469367938527859385e-39, PT ;  /* 0x001000000000780b */ /* 0x000fda0003f04200 */
[----:B------:R-:W-:Y:S05]  /*02a0*/  @P0 BRA P1, `(.L_x_1) ;  /* 0x0000000000100947 */ /* 0x000fea0000800000 */
[----:B------:R-:W-:-:S07]  /*02b0*/  MOV R0, 0x2d0 ;  /* 0x000002d000007802 */ /* 0x000fce0000000f00 */
[----:B------:R-:W-:Y:S05]  /*02c0*/  CALL.REL.NOINC `($__internal_0_$__cuda_sm20_div_rn_f64_full) ;  /* 0x0000000000147944 */ /* 0x000fea0003c00000 */
[----:B------:R-:W-:Y:S02]  /*02d0*/  IMAD.MOV.U32 R2, RZ, RZ, R12 ;  /* 0x000000ffff027224 */ /* 0x000fe400078e000c */
[----:B------:R-:W-:-:S07]  /*02e0*/  IMAD.MOV.U32 R3, RZ, RZ, R13 ;  /* 0x000000ffff037224 */ /* 0x000fce00078e000d */
.L_x_1:
[----:B------:R-:W-:Y:S05]  /*02f0*/  BSYNC.RECONVERGENT B0 ;  /* 0x0000000000007941 */ /* 0x000fea0003800200 */
.L_x_0:
[----:B------:R-:W-:Y:S01]  /*0300*/  STG.E.64 desc[UR4][R4.64], R2 ;  /* 0x0000000204007986 */ /* 0x000fe2000c101b04 */
[----:B------:R-:W-:Y:S05]  /*0310*/  EXIT ;  /* 0x000000000000794d */ /* 0x000fea0003800000 */
        .weak           $__internal_0_$__cuda_sm20_div_rn_f64_full
        .type           $__internal_0_$__cuda_sm20_div_rn_f64_full,@function
        .size           $__internal_0_$__cuda_sm20_div_rn_f64_full,(.L_x_195 - $__internal_0_$__cuda_sm20_div_rn_f64_full)
$__internal_0_$__cuda_sm20_div_rn_f64_full:
[C---:B------:R-:W-:Y:S01]  /*0320*/  FSETP.GEU.AND P0, PT, |R9|.reuse, 1.469367938527859385e-39, PT ;  /* 0x001000000900780b */ /* 0x040fe20003f0e200 */
[----:B------:R-:W-:Y:S01]  /*0330*/  IMAD.MOV.U32 R16, RZ, RZ, 0x1 ;  /* 0x00000001ff107424 */ /* 0x000fe200078e00ff */
[----:B------:R-:W-:Y:S01]  /*0340*/  LOP3.LUT R2, R9, 0x800fffff, RZ, 0xc0, !PT ;  /* 0x800fffff09027812 */ /* 0x000fe200078ec0ff */
[----:B------:R-:W-:Y:S01]  /*0350*/  BSSY.RECONVERGENT B1, `(.L_x_2) ;  /* 0x0000055000017945 */ /* 0x000fe20003800200 */
[C---:B------:R-:W-:Y:S02]  /*0360*/  FSETP.GEU.AND P2, PT, |R7|.reuse, 1.469367938527859385e-39, PT ;  /* 0x001000000700780b */ /* 0x040fe40003f4e200 */
[----:B------:R-:W-:Y:S01]  /*0370*/  LOP3.LUT R3, R2, 0x3ff00000, RZ, 0xfc, !PT ;  /* 0x3ff0000002037812 */ /* 0x000fe200078efcff */
[----:B------:R-:W-:Y:S01]  /*0380*/  IMAD.MOV.U32 R2, RZ, RZ, R8 ;  /* 0x000000ffff027224 */ /* 0x000fe200078e0008 */
[----:B------:R-:W-:Y:S02]  /*0390*/  LOP3.LUT R12, R7, 0x7ff00000, RZ, 0xc0, !PT ;  /* 0x7ff00000070c7812 */ /* 0x000fe400078ec0ff */
[----:B------:R-:W-:-:S03]  /*03a0*/  LOP3.LUT R15, R9, 0x7ff00000, RZ, 0xc0, !PT ;  /* 0x7ff00000090f7812 */ /* 0x000fc600078ec0ff */
[----:B------:R-:W-:Y:S01]  /*03b0*/  @!P0 DMUL R2, R8, 8.98846567431157953865e+307 ;  /* 0x7fe0000008028828 */ /* 0x000fe20000000000 */
[----:B------:R-:W-:-:S03]  /*03c0*/  ISETP.GE.U32.AND P1, PT, R12, R15, PT ;  /* 0x0000000f0c00720c */ /* 0x000fc60003f26070 */
[----:B------:R-:W-:Y:S01]  /*03d0*/  @!P2 LOP3.LUT R13, R9, 0x7ff00000, RZ, 0xc0, !PT ;  /* 0x7ff00000090da812 */ /* 0x000fe200078ec0ff */
[----:B------:R-:W-:Y:S01]  /*03e0*/  @!P2 IMAD.MOV.U32 R18, RZ, RZ, RZ ;  /* 0x000000ffff12a224 */ /* 0x000fe200078e00ff */
[----:B------:R-:W0:Y:S02]  /*03f0*/  MUFU.RCP64H R17, R3 ;  /* 0x0000000300117308 */ /* 0x000e240000001800 */
[----:B------:R-:W-:Y:S01]  /*0400*/  @!P2 ISETP.GE.U32.AND P3, PT, R12, R13, PT ;  /* 0x0000000d0c00a20c */ /* 0x000fe20003f66070 */
[----:B------:R-:W-:-:S05]  /*0410*/  IMAD.MOV.U32 R13, RZ, RZ, 0x1ca00000 ;  /* 0x1ca00000ff0d7424 */ /* 0x000fca00078e00ff */
[----:B------:R-:W-:-:S04]  /*0420*/  @!P2 SEL R19, R13, 0x63400000, !P3 ;  /* 0x634000000d13a807 */ /* 0x000fc80005800000 */
[----:B------:R-:W-:-:S04]  /*0430*/  @!P2 LOP3.LUT R19, R19, 0x80000000, R7, 0xf8, !PT ;  /* 0x800000001313a812 */ /* 0x000fc800078ef807 */
[----:B------:R-:W-:Y:S01]  /*0440*/  @!P2 LOP3.LUT R19, R19, 0x100000, RZ, 0xfc, !PT ;  /* 0x001000001313a812 */ /* 0x000fe200078efcff */
[----:B0-----:R-:W-:-:S08]  /*0450*/  DFMA R10, R16, -R2, 1 ;  /* 0x3ff00000100a742b */ /* 0x001fd00000000802 */
[----:B------:R-:W-:-:S08]  /*0460*/  DFMA R10, R10, R10, R10 ;  /* 0x0000000a0a0a722b */ /* 0x000fd0000000000a */
[----:B------:R-:W-:Y:S01]  /*0470*/  DFMA R16, R16, R10, R16 ;  /* 0x0000000a1010722b */ /* 0x000fe20000000010 */
[----:B------:R-:W-:Y:S01]  /*0480*/  SEL R11, R13, 0x63400000, !P1 ;  /* 0x634000000d0b7807 */ /* 0x000fe20004800000 */
[----:B------:R-:W-:-:S03]  /*0490*/  IMAD.MOV.U32 R10, RZ, RZ, R6 ;  /* 0x000000ffff0a7224 */ /* 0x000fc600078e0006 */
[----:B------:R-:W-:-:S03]  /*04a0*/  LOP3.LUT R11, R11, 0x800fffff, R7, 0xf8, !PT ;  /* 0x800fffff0b0b7812 */ /* 0x000fc600078ef807 */
[----:B------:R-:W-:-:S03]  /*04b0*/  DFMA R20, R16, -R2, 1 ;  /* 0x3ff000001014742b */ /* 0x000fc60000000802 */
[----:B------:R-:W-:-:S05]  /*04c0*/  @!P2 DFMA R10, R10, 2, -R18 ;  /* 0x400000000a0aa82b */ /* 0x000fca0000000812 */
[----:B------:R-:W-:Y:S01]  /*04d0*/  DFMA R16, R16, R20, R16 ;  /* 0x000000141010722b */ /* 0x000fe20000000010 */
[----:B------:R-:W-:Y:S02]  /*04e0*/  IMAD.MOV.U32 R21, RZ, RZ, R12 ;  /* 0x000000ffff157224 */ /* 0x000fe400078e000c */
[----:B------:R-:W-:Y:S01]  /*04f0*/  IMAD.MOV.U32 R20, RZ, RZ, R15 ;  /* 0x000000ffff147224 */ /* 0x000fe200078e000f */
[----:B------:R-:W-:Y:S02]  /*0500*/  @!P0 LOP3.LUT R20, R3, 0x7ff00000, RZ, 0xc0, !PT ;  /* 0x7ff0000003148812 */ /* 0x000fe400078ec0ff */
[----:B------:R-:W-:Y:S02]  /*0510*/  @!P2 LOP3.LUT R21, R11, 0x7ff00000, RZ, 0xc0, !PT ;  /* 0x7ff000000b15a812 */ /* 0x000fe400078ec0ff */
[----:B------:R-:W-:Y:S01]  /*0520*/  DMUL R18, R16, R10 ;  /* 0x0000000a10127228 */ /* 0x000fe20000000000 */
[----:B------:R-:W-:Y:S02]  /*0530*/  VIADD R23, R20, 0xffffffff ;  /* 0xffffffff14177836 */ /* 0x000fe40000000000 */
[----:B------:R-:W-:-:S05]  /*0540*/  VIADD R22, R21, 0xffffffff ;  /* 0xffffffff15167836 */ /* 0x000fca0000000000 */
[----:B------:R-:W-:Y:S01]  /*0550*/  DFMA R14, R18, -R2, R10 ;  /* 0x80000002120e722b */ /* 0x000fe2000000000a */
[----:B------:R-:W-:-:S04]  /*0560*/  ISETP.GT.U32.AND P0, PT, R22, 0x7feffffe, PT ;  /* 0x7feffffe1600780c */ /* 0x000fc80003f04070 */
[----:B------:R-:W-:-:S03]  /*0570*/  ISETP.GT.U32.OR P0, PT, R23, 0x7feffffe, P0 ;  /* 0x7feffffe1700780c */ /* 0x000fc60000704470 */
[----:B------:R-:W-:-:S10]  /*0580*/  DFMA R14, R16, R14, R18 ;  /* 0x0000000e100e722b */ /* 0x000fd40000000012 */
[----:B------:R-:W-:Y:S05]  /*0590*/  @P0 BRA `(.L_x_3) ;  /* 0x00000000006c0947 */ /* 0x000fea0003800000 */
[----:B------:R-:W-:-:S04]  /*05a0*/  LOP3.LUT R7, R9, 0x7ff00000, RZ, 0xc0, !PT ;  /* 0x7ff0000009077812 */ /* 0x000fc800078ec0ff */
[CC--:B------:R-:W-:Y:S02]  /*05b0*/  VIADDMNMX R6, R12.reuse, -R7.reuse, 0xb9600000, !PT ;  /* 0xb96000000c067446 */ /* 0x0c0fe40007800907 */
[----:B------:R-:W-:Y:S02]  /*05c0*/  ISETP.GE.U32.AND P0, PT, R12, R7, PT ;  /* 0x000000070c00720c */ /* 0x000fe40003f06070 */
[----:B------:R-:W-:Y:S02]  /*05d0*/  VIMNMX R6, PT, PT, R6, 0x46a00000, PT ;  /* 0x46a0000006067848 */ /* 0x000fe40003fe0100 */
[----:B------:R-:W-:-:S05]  /*05e0*/  SEL R13, R13, 0x63400000, !P0 ;  /* 0x634000000d0d7807 */ /* 0x000fca0004000000 */
[----:B------:R-:W-:Y:S02]  /*05f0*/  IMAD.IADD R16, R6, 0x1, -R13 ;  /* 0x0000000106107824 */ /* 0x000fe400078e0a0d */
[----:B------:R-:W-:Y:S02]  /*0600*/  IMAD.MOV.U32 R6, RZ, RZ, RZ ;  /* 0x000000ffff067224 */ /* 0x000fe400078e00ff */
[----:B------:R-:W-:-:S06]  /*0610*/  VIADD R7, R16, 0x7fe00000 ;  /* 0x7fe0000010077836 */ /* 0x000fcc0000000000 */
[----:B------:R-:W-:-:S10]  /*0620*/  DMUL R12, R14, R6 ;  /* 0x000000060e0c7228 */ /* 0x000fd40000000000 */
[----:B------:R-:W-:-:S13]  /*0630*/  FSETP.GTU.AND P0, PT, |R13|, 1.469367938527859385e-39, PT ;  /* 0x001000000d00780b */ /* 0x000fda0003f0c200 */
[----:B------:R-:W-:Y:S05]  /*0640*/  @P0 BRA `(.L_x_4) ;  /* 0x0000000000940947 */ /* 0x000fea0003800000 */
[----:B------:R-:W-:Y:S01]  /*0650*/  DFMA R2, R14, -R2, R10 ;  /* 0x800000020e02722b */ /* 0x000fe2000000000a */
[----:B------:R-:W-:-:S09]  /*0660*/  IMAD.MOV.U32 R6, RZ, RZ, RZ ;  /* 0x000000ffff067224 */ /* 0x000fd200078e00ff */
[C---:B------:R-:W-:Y:S02]  /*0670*/  FSETP.NEU.AND P0, PT, R3.reuse, RZ, PT ;  /* 0x000000ff0300720b */ /* 0x040fe40003f0d000 */
[----:B------:R-:W-:-:S04]  /*0680*/  LOP3.LUT R9, R3, 0x80000000, R9, 0x48, !PT ;  /* 0x8000000003097812 */ /* 0x000fc800078e4809 */
[----:B------:R-:W-:-:S07]  /*0690*/  LOP3.LUT R7, R9, R7, RZ, 0xfc, !PT ;  /* 0x0000000709077212 */ /* 0x000fce00078efcff */
[----:B------:R-:W-:Y:S05]  /*06a0*/  @!P0 BRA `(.L_x_4) ;  /* 0x00000000007c8947 */ /* 0x000fea0003800000 */
[----:B------:R-:W-:Y:S01]  /*06b0*/  IMAD.MOV R3, RZ, RZ, -R16 ;  /* 0x000000ffff037224 */ /* 0x000fe200078e0a10 */
[----:B------:R-:W-:Y:S01]  /*06c0*/  DMUL.RP R6, R14, R6 ;  /* 0x000000060e067228 */ /* 0x000fe20000008000 */
[----:B------:R-:W-:-:S06]  /*06d0*/  IMAD.MOV.U32 R2, RZ, RZ, RZ ;  /* 0x000000ffff027224 */ /* 0x000fcc00078e00ff */
[----:B------:R-:W-:-:S03]  /*06e0*/  DFMA R2, R12, -R2, R14 ;  /* 0x800000020c02722b */ /* 0x000fc6000000000e */
[----:B------:R-:W-:-:S03]  /*06f0*/  LOP3.LUT R9, R7, R9, RZ, 0x3c, !PT ;  /* 0x0000000907097212 */ /* 0x000fc600078e3cff */
[----:B------:R-:W-:-:S04]  /*0700*/  IADD3 R2, PT, PT, -R16, -0x43300000, RZ ;  /* 0xbcd0000010027810 */ /* 0x000fc80007ffe1ff */
[----:B------:R-:W-:-:S04]  /*0710*/  FSETP.NEU.AND P0, PT, |R3|, R2, PT ;  /* 0x000000020300720b */ /* 0x000fc80003f0d200 */
[----:B------:R-:W-:Y:S02]  /*0720*/  FSEL R12, R6, R12, !P0 ;  /* 0x0000000c060c7208 */ /* 0x000fe40004000000 */
[----:B------:R-:W-:Y:S01]  /*0730*/  FSEL R13, R9, R13, !P0 ;  /* 0x0000000d090d7208 */ /* 0x000fe20004000000 */
[----:B------:R-:W-:Y:S06]  /*0740*/  BRA `(.L_x_4) ;  /* 0x0000000000547947 */ /* 0x000fec0003800000 */
.L_x_3:
[----:B------:R-:W-:-:S14]  /*0750*/  DSETP.NAN.AND P0, PT, R6, R6, PT ;  /* 0x000000060600722a */ /* 0x000fdc0003f08000 */
[----:B------:R-:W-:Y:S05]  /*0760*/  @P0 BRA `(.L_x_5) ;  /* 0x0000000000440947 */ /* 0x000fea0003800000 */
[----:B------:R-:W-:-:S14]  /*0770*/  DSETP.NAN.AND P0, PT, R8, R8, PT ;  /* 0x000000080800722a */ /* 0x000fdc0003f08000 */
[----:B------:R-:W-:Y:S05]  /*0780*/  @P0 BRA `(.L_x_6) ;  /* 0x0000000000300947 */ /* 0x000fea0003800000 */
[----:B------:R-:W-:Y:S01]  /*0790*/  ISETP.NE.AND P0, PT, R21, R20, PT ;  /* 0x000000141500720c */ /* 0x000fe20003f05270 */
[----:B------:R-:W-:Y:S02]  /*07a0*/  IMAD.MOV.U32 R12, RZ, RZ, 0x0 ;  /* 0x00000000ff0c7424 */ /* 0x000fe400078e00ff */
[----:B------:R-:W-:-:S10]  /*07b0*/  IMAD.MOV.U32 R13, RZ, RZ, -0x80000 ;  /* 0xfff80000ff0d7424 */ /* 0x000fd400078e00ff */
[----:B------:R-:W-:Y:S05]  /*07c0*/  @!P0 BRA `(.L_x_4) ;  /* 0x0000000000348947 */ /* 0x000fea0003800000 */
[----:B------:R-:W-:Y:S02]  /*07d0*/  ISETP.NE.AND P0, PT, R21, 0x7ff00000, PT ;  /* 0x7ff000001500780c */ /* 0x000fe40003f05270 */
[----:B------:R-:W-:Y:S02]  /*07e0*/  LOP3.LUT R13, R7, 0x80000000, R9, 0x48, !PT ;  /* 0x80000000070d7812 */ /* 0x000fe400078e4809 */
[----:B------:R-:W-:-:S13]  /*07f0*/  ISETP.EQ.OR P0, PT, R20, RZ, !P0 ;  /* 0x000000ff1400720c */ /* 0x000fda0004702670 */
[----:B------:R-:W-:Y:S01]  /*0800*/  @P0 LOP3.LUT R2, R13, 0x7ff00000, RZ, 0xfc, !PT ;  /* 0x7ff000000d020812 */ /* 0x000fe200078efcff */
[----:B------:R-:W-:Y:S02]  /*0810*/  @!P0 IMAD.MOV.U32 R12, RZ, RZ, RZ ;  /* 0x000000ffff0c8224 */ /* 0x000fe400078e00ff */
[----:B------:R-:W-:Y:S02]  /*0820*/  @P0 IMAD.MOV.U32 R12, RZ, RZ, RZ ;  /* 0x000000ffff0c0224 */ /* 0x000fe400078e00ff */
[----:B------:R-:W-:Y:S01]  /*0830*/  @P0 IMAD.MOV.U32 R13, RZ, RZ, R2 ;  /* 0x000000ffff0d0224 */ /* 0x000fe200078e0002 */
[----:B------:R-:W-:Y:S06]  /*0840*/  BRA `(.L_x_4) ;  /* 0x0000000000147947 */ /* 0x000fec0003800000 */
.L_x_6:
[----:B------:R-:W-:Y:S01]  /*0850*/  LOP3.LUT R13, R9, 0x80000, RZ, 0xfc, !PT ;  /* 0x00080000090d7812 */ /* 0x000fe200078efcff */
[----:B------:R-:W-:Y:S01]  /*0860*/  IMAD.MOV.U32 R12, RZ, RZ, R8 ;  /* 0x000000ffff0c7224 */ /* 0x000fe200078e0008 */
[----:B------:R-:W-:Y:S06]  /*0870*/  BRA `(.L_x_4) ;  /* 0x0000000000087947 */ /* 0x000fec0003800000 */
.L_x_5:
[----:B------:R-:W-:Y:S01]  /*0880*/  LOP3.LUT R13, R7, 0x80000, RZ, 0xfc, !PT ;  /* 0x00080000070d7812 */ /* 0x000fe200078efcff */
[----:B------:R-:W-:-:S07]  /*0890*/  IMAD.MOV.U32 R12, RZ, RZ, R6 ;  /* 0x000000ffff0c7224 */ /* 0x000fce00078e0006 */
.L_x_4:
[----:B------:R-:W-:Y:S05]  /*08a0*/  BSYNC.RECONVERGENT B1 ;  /* 0x0000000000017941 */ /* 0x000fea0003800200 */
.L_x_2:
[----:B------:R-:W-:Y:S02]  /*08b0*/  IMAD.MOV.U32 R2, RZ, RZ, R0 ;  /* 0x000000ffff027224 */ /* 0x000fe400078e0000 */
[----:B------:R-:W-:-:S04]  /*08c0*/  IMAD.MOV.U32 R3, RZ, RZ, 0x0 ;  /* 0x00000000ff037424 */ /* 0x000fc800078e00ff */
[----:B------:R-:W-:Y:S05]  /*08d0*/  RET.REL.NODEC R2 `(loss_linear_batch_cross_entropy_multiclass_derive_double) ;  /* 0xfffffff402c87950 */ /* 0x000fea0003c3ffff */
.L_x_7:
[----:B------:R-:W-:-:S00]  /*08e0*/  BRA `(.L_x_7) ;  /* 0xfffffffc00fc7947 */ /* 0x000fc0000383ffff */
[----:B------:R-:W-:-:S00]  /*08f0*/  NOP ;  /* 0x0000000000007918 */ /* 0x000fc00000000000 */
        /* <DEDUP_REMOVED lines=8> */
.L_x_195:


//--------------------- .text.loss_linear_batch_cross_entropy_multiclass_derive_float --------------------------
	.section	.text.loss_linear_batch_cross_entropy_multiclass_derive_float,"ax",@progbits
	.align	128
        .global         loss_linear_batch_cross_entropy_multiclass_derive_float
        .type           loss_linear_batch_cross_entropy_multiclass_derive_float,@function
        .size           loss_linear_batch_cross_entropy_multiclass_derive_float,(.L_x_196 - loss_linear_batch_cross_entropy_multiclass_derive_float)
        .other          loss_linear_batch_cross_entropy_multiclass_derive_float,@"STO_CUDA_ENTRY STV_DEFAULT"
loss_linear_batch_cross_entropy_multiclass_derive_float:
.text.loss_linear_batch_cross_entropy_multiclass_derive_float:
        /* <DEDUP_REMOVED lines=18> */
[----:B------:R-:W-:Y:S02]  /*0120*/  IMAD.IADD R5, R3, 0x1, R5 ;  /* 0x0000000103057824 */ /* 0x000fe400078e0205 */
[----:B------:R-:W-:-:S03]  /*0130*/  IMAD.SHL.U32 R3, R2, 0x4, RZ ;  /* 0x0000000402037824 */ /* 0x000fc600078e00ff */
[----:B------:R-:W-:Y:S02]  /*0140*/  SHF.L.U64.HI R0, R2, 0x2, R5 ;  /* 0x0000000202007819 */ /* 0x000fe40000010205 */
[----:B0-----:R-:W-:-:S04]  /*0150*/  IADD3 R4, P0, PT, R3, UR10, RZ ;  /* 0x0000000a03047c10 */ /* 0x001fc8000ff1e0ff */
[----:B------:R-:W-:-:S05]  /*0160*/  IADD3.X R5, PT, PT, R0, UR11, RZ, P0, !PT ;  /* 0x0000000b00057c10 */ /* 0x000fca00087fe4ff */
[----:B-1----:R-:W2:Y:S01]  /*0170*/  LDG.E R7, desc[UR4][R4.64] ;  /* 0x0000000404077981 */ /* 0x002ea2000c1e1900 */
[----:B------:R-:W-:-:S04]  /*0180*/  IADD3 R2, P0, PT, R3, UR8, RZ ;  /* 0x0000000803027c10 */ /* 0x000fc8000ff1e0ff */
[----:B------:R-:W-:-:S05]  /*0190*/  IADD3.X R3, PT, PT, R0, UR9, RZ, P0, !PT ;  /* 0x0000000900037c10 */ /* 0x000fca00087fe4ff */
[----:B------:R-:W3:Y:S01]  /*01a0*/  LDG.E R0, desc[UR4][R2.64] ;  /* 0x0000000402007981 */ /* 0x000ee2000c1e1900 */
[----:B------:R-:W-:Y:S01]  /*01b0*/  BSSY.RECONVERGENT B0, `(.L_x_8) ;  /* 0x000000d000007945 */ /* 0x000fe20003800200 */
[----:B--2---:R-:W0:Y:S08]  /*01c0*/  MUFU.RCP R6, R7 ;  /* 0x0000000700067308 */ /* 0x004e300000001000 */
[----:B---3--:R-:W1:Y:S01]  /*01d0*/  FCHK P0, -R0, R7 ;  /* 0x0000000700007302 */ /* 0x008e620000000100 */
[----:B0-----:R-:W-:-:S04]  /*01e0*/  FFMA R9, -R7, R6, 1 ;  /* 0x3f80000007097423 */ /* 0x001fc80000000106 */
[----:B------:R-:W-:-:S04]  /*01f0*/  FFMA R9, R6, R9, R6 ;  /* 0x0000000906097223 */ /* 0x000fc80000000006 */
[----:B------:R-:W-:-:S04]  /*0200*/  FFMA R6, -R0, R9, RZ ;  /* 0x0000000900067223 */ /* 0x000fc800000001ff */
[----:B------:R-:W-:-:S04]  /*0210*/  FFMA R8, -R7, R6, -R0 ;  /* 0x0000000607087223 */ /* 0x000fc80000000900 */
[----:B------:R-:W-:Y:S01]  /*0220*/  FFMA R9, R9, R8, R6 ;  /* 0x0000000809097223 */ /* 0x000fe20000000006 */
[----:B-1----:R-:W-:Y:S06]  /*0230*/  @!P0 BRA `(.L_x_9) ;  /* 0x0000000000108947 */ /* 0x002fec0003800000 */
[----:B------:R-:W-:Y:S01]  /*0240*/  FADD R3, -R0, -RZ ;  /* 0x800000ff00037221 */ /* 0x000fe20000000100 */
[----:B------:R-:W-:-:S07]  /*0250*/  MOV R2, 0x270 ;  /* 0x0000027000027802 */ /* 0x000fce0000000f00 */
[----:B------:R-:W-:Y:S05]  /*0260*/  CALL.REL.NOINC `($__internal_1_$__cuda_sm3x_div_rn_noftz_f32_slowpath) ;  /* 0x0000000000107944 */ /* 0x000fea0003c00000 */
[----:B------:R-:W-:-:S07]  /*0270*/  IMAD.MOV.U32 R9, RZ, RZ, R0 ;  /* 0x000000ffff097224 */ /* 0x000fce00078e0000 */
.L_x_9:
[----:B------:R-:W-:Y:S05]  /*0280*/  BSYNC.RECONVERGENT B0 ;  /* 0x0000000000007941 */ /* 0x000fea0003800200 */
.L_x_8:
[----:B------:R-:W-:Y:S01]  /*0290*/  STG.E desc[UR4][R4.64], R9 ;  /* 0x0000000904007986 */ /* 0x000fe2000c101904 */
[----:B------:R-:W-:Y:S05]  /*02a0*/  EXIT ;  /* 0x000000000000794d */ /* 0x000fea0003800000 */
        .weak           $__internal_1_$__cuda_sm3x_div_rn_noftz_f32_slowpath
        .type           $__internal_1_$__cuda_sm3x_div_rn_noftz_f32_slowpath,@function
        .size           $__internal_1_$__cuda_sm3x_div_rn_noftz_f32_slowpath,(.L_x_196 - $__internal_1_$__cuda_sm3x_div_rn_noftz_f32_slowpath)
$__internal_1_$__cuda_sm3x_div_rn_noftz_f32_slowpath:
[----:B------:R-:W-:Y:S01]  /*02b0*/  SHF.R.U32.HI R6, RZ, 0x17, R7 ;  /* 0x00000017ff067819 */ /* 0x000fe20000011607 */
[----:B------:R-:W-:Y:S01]  /*02c0*/  BSSY.RECONVERGENT B1, `(.L_x_10) ;  /* 0x0000063000017945 */ /* 0x000fe20003800200 */
[----:B------:R-:W-:Y:S02]  /*02d0*/  SHF.R.U32.HI R0, RZ, 0x17, R3 ;  /* 0x00000017ff007819 */ /* 0x000fe40000011603 */
[----:B------:R-:W-:Y:S02]  /*02e0*/  LOP3.LUT R8, R6, 0xff, RZ, 0xc0, !PT ;  /* 0x000000ff06087812 */ /* 0x000fe400078ec0ff */
[----:B------:R-:W-:-:S03]  /*02f0*/  LOP3.LUT R6, R0, 0xff, RZ, 0xc0, !PT ;  /* 0x000000ff00067812 */ /* 0x000fc600078ec0ff */
[----:B------:R-:W-:Y:S02]  /*0300*/  VIADD R11, R8, 0xffffffff ;  /* 0xffffffff080b7836 */ /* 0x000fe40000000000 */
[----:B------:R-:W-:-:S03]  /*0310*/  VIADD R10, R6, 0xffffffff ;  /* 0xffffffff060a7836 */ /* 0x000fc60000000000 */
[----:B------:R-:W-:-:S04]  /*0320*/  ISETP.GT.U32.AND P0, PT, R11, 0xfd, PT ;  /* 0x000000fd0b00780c */ /* 0x000fc80003f04070 */
[----:B------:R-:W-:-:S13]  /*0330*/  ISETP.GT.U32.OR P0, PT, R10, 0xfd, P0 ;  /* 0x000000fd0a00780c */ /* 0x000fda0000704470 */
[----:B------:R-:W-:Y:S01]  /*0340*/  @!P0 IMAD.MOV.U32 R9, RZ, RZ, RZ ;  /* 0x000000ffff098224 */ /* 0x000fe200078e00ff */
[----:B------:R-:W-:Y:S06]  /*0350*/  @!P0 BRA `(.L_x_11) ;  /* 0x0000000000608947 */ /* 0x000fec0003800000 */
[----:B------:R-:W-:Y:S01]  /*0360*/  FSETP.GTU.FTZ.AND P0, PT, |R3|, +INF , PT ;  /* 0x7f8000000300780b */ /* 0x000fe20003f1c200 */
[----:B------:R-:W-:Y:S01]  /*0370*/  IMAD.MOV.U32 R0, RZ, RZ, R7 ;  /* 0x000000ffff007224 */ /* 0x000fe200078e0007 */
[----:B------:R-:W-:-:S04]  /*0380*/  FSETP.GTU.FTZ.AND P1, PT, |R7|, +INF , PT ;  /* 0x7f8000000700780b */ /* 0x000fc80003f3c200 */
[----:B------:R-:W-:-:S13]  /*0390*/  PLOP3.LUT P0, PT, P0, P1, PT, 0xf8, 0x8f ;  /* 0x00000000008f781c */ /* 0x000fda0000703f70 */
[----:B------:R-:W-:Y:S05]  /*03a0*/  @P0 BRA `(.L_x_12) ;  /* 0x00000004004c0947 */ /* 0x000fea0003800000 */
[----:B------:R-:W-:-:S13]  /*03b0*/  LOP3.LUT P0, RZ, R7, 0x7fffffff, R3, 0xc8, !PT ;  /* 0x7fffffff07ff7812 */ /* 0x000fda000780c803 */
[----:B------:R-:W-:Y:S05]  /*03c0*/  @!P0 BRA `(.L_x_13) ;  /* 0x00000004003c8947 */ /* 0x000fea0003800000 */
[C---:B------:R-:W-:Y:S02]  /*03d0*/  FSETP.NEU.FTZ.AND P2, PT, |R3|.reuse, +INF , PT ;  /* 0x7f8000000300780b */ /* 0x040fe40003f5d200 */
[----:B------:R-:W-:Y:S02]  /*03e0*/  FSETP.NEU.FTZ.AND P1, PT, |R0|, +INF , PT ;  /* 0x7f8000000000780b */ /* 0x000fe40003f3d200 */
[----:B------:R-:W-:-:S11]  /*03f0*/  FSETP.NEU.FTZ.AND P0, PT, |R3|, +INF , PT ;  /* 0x7f8000000300780b */ /* 0x000fd60003f1d200 */
[----:B------:R-:W-:Y:S05]  /*0400*/  @!P1 BRA !P2, `(.L_x_13) ;  /* 0x00000004002c9947 */ /* 0x000fea0005000000 */
[----:B------:R-:W-:-:S04]  /*0410*/  LOP3.LUT P2, RZ, R3, 0x7fffffff, RZ, 0xc0, !PT ;  /* 0x7fffffff03ff7812 */ /* 0x000fc8000784c0ff */
[----:B------:R-:W-:-:S13]  /*0420*/  PLOP3.LUT P1, PT, P1, P2, PT, 0x2f, 0xf2 ;  /* 0x0000000000f2781c */ /* 0x000fda0000f24577 */
[----:B------:R-:W-:Y:S05]  /*0430*/  @P1 BRA `(.L_x_14) ;  /* 0x0000000400181947 */ /* 0x000fea0003800000 */
[----:B------:R-:W-:-:S04]  /*0440*/  LOP3.LUT P1, RZ, R7, 0x7fffffff, RZ, 0xc0, !PT ;  /* 0x7fffffff07ff7812 */ /* 0x000fc8000782c0ff */
[----:B------:R-:W-:-:S13]  /*0450*/  PLOP3.LUT P0, PT, P0, P1, PT, 0x2f, 0xf2 ;  /* 0x0000000000f2781c */ /* 0x000fda0000702577 */
[----:B------:R-:W-:Y:S05]  /*0460*/  @P0 BRA `(.L_x_15) ;  /* 0x0000000400000947 */ /* 0x000fea0003800000 */
[----:B------:R-:W-:Y:S02]  /*0470*/  ISETP.GE.AND P0, PT, R10, RZ, PT ;  /* 0x000000ff0a00720c */ /* 0x000fe40003f06270 */
[----:B------:R-:W-:-:S11]  /*0480*/  ISETP.GE.AND P1, PT, R11, RZ, PT ;  /* 0x000000ff0b00720c */ /* 0x000fd60003f26270 */
[----:B------:R-:W-:Y:S02]  /*0490*/  @P0 IMAD.MOV.U32 R9, RZ, RZ, RZ ;  /* 0x000000ffff090224 */ /* 0x000fe400078e00ff */
[----:B------:R-:W-:Y:S01]  /*04a0*/  @!P0 FFMA R3, R3, 1.84467440737095516160e+19, RZ ;  /* 0x5f80000003038823 */ /* 0x000fe200000000ff */
[----:B------:R-:W-:Y:S02]  /*04b0*/  @!P0 IMAD.MOV.U32 R9, RZ, RZ, -0x40 ;  /* 0xffffffc0ff098424 */ /* 0x000fe400078e00ff */
[----:B------:R-:W-:Y:S02]  /*04c0*/  @!P1 FFMA R7, R0, 1.84467440737095516160e+19, RZ ;  /* 0x5f80000000079823 */ /* 0x000fe400000000ff */
[----:B------:R-:W-:-:S07]  /*04d0*/  @!P1 VIADD R9, R9, 0x40 ;  /* 0x0000004009099836 */ /* 0x000fce0000000000 */
.L_x_11:
[----:B------:R-:W-:Y:S01]  /*04e0*/  LEA R0, R8, 0xc0800000, 0x17 ;  /* 0xc080000008007811 */ /* 0x000fe200078eb8ff */
[----:B------:R-:W-:Y:S01]  /*04f0*/  VIADD R6, R6, 0xffffff81 ;  /* 0xffffff8106067836 */ /* 0x000fe20000000000 */
[----:B------:R-:W-:Y:S03]  /*0500*/  BSSY.RECONVERGENT B2, `(.L_x_16) ;  /* 0x0000035000027945 */ /* 0x000fe60003800200 */
[----:B------:R-:W-:Y:S02]  /*0510*/  IMAD.IADD R7, R7, 0x1, -R0 ;  /* 0x0000000107077824 */ /* 0x000fe400078e0a00 */
[C---:B------:R-:W-:Y:S01]  /*0520*/  IMAD R0, R6.reuse, -0x800000, R3 ;  /* 0xff80000006007824 */ /* 0x040fe200078e0203 */
[----:B------:R-:W-:Y:S01]  /*0530*/  IADD3 R6, PT, PT, R6, 0x7f, -R8 ;  /* 0x0000007f06067810 */ /* 0x000fe20007ffe808 */
[----:B------:R-:W0:Y:S01]  /*0540*/  MUFU.RCP R10, R7 ;  /* 0x00000007000a7308 */ /* 0x000e220000001000 */
[----:B------:R-:W-:-:S03]  /*0550*/  FADD.FTZ R11, -R7, -RZ ;  /* 0x800000ff070b7221 */ /* 0x000fc60000010100 */
[----:B------:R-:W-:Y:S02]  /*0560*/  IMAD.IADD R6, R6, 0x1, R9 ;  /* 0x0000000106067824 */ /* 0x000fe400078e0209 */
[----:B0-----:R-:W-:-:S04]  /*0570*/  FFMA R13, R10, R11, 1 ;  /* 0x3f8000000a0d7423 */ /* 0x001fc8000000000b */
[----:B------:R-:W-:-:S04]  /*0580*/  FFMA R12, R10, R13, R10 ;  /* 0x0000000d0a0c7223 */ /* 0x000fc8000000000a */
[----:B------:R-:W-:-:S04]  /*0590*/  FFMA R3, R0, R12, RZ ;  /* 0x0000000c00037223 */ /* 0x000fc800000000ff */
[----:B------:R-:W-:-:S04]  /*05a0*/  FFMA R10, R11, R3, R0 ;  /* 0x000000030b0a7223 */ /* 0x000fc80000000000 */
[----:B------:R-:W-:-:S04]  /*05b0*/  FFMA R13, R12, R10, R3 ;  /* 0x0000000a0c0d7223 */ /* 0x000fc80000000003 */
[----:B------:R-:W-:-:S04]  /*05c0*/  FFMA R10, R11, R13, R0 ;  /* 0x0000000d0b0a7223 */ /* 0x000fc80000000000 */
[----:B------:R-:W-:-:S05]  /*05d0*/  FFMA R0, R12, R10, R13 ;  /* 0x0000000a0c007223 */ /* 0x000fca000000000d */
[----:B------:R-:W-:-:S04]  /*05e0*/  SHF.R.U32.HI R3, RZ, 0x17, R0 ;  /* 0x00000017ff037819 */ /* 0x000fc80000011600 */
[----:B------:R-:W-:-:S05]  /*05f0*/  LOP3.LUT R3, R3, 0xff, RZ, 0xc0, !PT ;  /* 0x000000ff03037812 */ /* 0x000fca00078ec0ff */
[----:B------:R-:W-:-:S04]  /*0600*/  IMAD.IADD R9, R3, 0x1, R6 ;  /* 0x0000000103097824 */ /* 0x000fc800078e0206 */
[----:B------:R-:W-:-:S05]  /*0610*/  VIADD R3, R9, 0xffffffff ;  /* 0xffffffff09037836 */ /* 0x000fca0000000000 */
[----:B------:R-:W-:-:S13]  /*0620*/  ISETP.GE.U32.AND P0, PT, R3, 0xfe, PT ;  /* 0x000000fe0300780c */ /* 0x000fda0003f06070 */
[----:B------:R-:W-:Y:S05]  /*0630*/  @!P0 BRA `(.L_x_17) ;  /* 0x0000000000808947 */ /* 0x000fea0003800000 */
[----:B------:R-:W-:-:S13]  /*0640*/  ISETP.GT.AND P0, PT, R9, 0xfe, PT ;  /* 0x000000fe0900780c */ /* 0x000fda0003f04270 */
[----:B------:R-:W-:Y:S05]  /*0650*/  @P0 BRA `(.L_x_18) ;  /* 0x00000000006c0947 */ /* 0x000fea0003800000 */
[----:B------:R-:W-:-:S13]  /*0660*/  ISETP.GE.AND P0, PT, R9, 0x1, PT ;  /* 0x000000010900780c */ /* 0x000fda0003f06270 */
[----:B------:R-:W-:Y:S05]  /*0670*/  @P0 BRA `(.L_x_19) ;  /* 0x0000000000740947 */ /* 0x000fea0003800000 */
[----:B------:R-:W-:Y:S02]  /*0680*/  ISETP.GE.AND P0, PT, R9, -0x18, PT ;  /* 0xffffffe80900780c */ /* 0x000fe40003f06270 */
[----:B------:R-:W-:-:S11]  /*0690*/  LOP3.LUT R0, R0, 0x80000000, RZ, 0xc0, !PT ;  /* 0x8000000000007812 */ /* 0x000fd600078ec0ff */
[----:B------:R-:W-:Y:S05]  /*06a0*/  @!P0 BRA `(.L_x_19) ;  /* 0x0000000000688947 */ /* 0x000fea0003800000 */
[CCC-:B------:R-:W-:Y:S01]  /*06b0*/  FFMA.RZ R3, R12.reuse, R10.reuse, R13.reuse ;  /* 0x0000000a0c037223 */ /* 0x1c0fe2000000c00d */
[C---:B------:R-:W-:Y:S02]  /*06c0*/  VIADD R8, R9.reuse, 0x20 ;  /* 0x0000002009087836 */ /* 0x040fe40000000000 */
[CCC-:B------:R-:W-:Y:S01]  /*06d0*/  FFMA.RM R6, R12.reuse, R10.reuse, R13.reuse ;  /* 0x0000000a0c067223 */ /* 0x1c0fe2000000400d */
[----:B------:R-:W-:Y:S02]  /*06e0*/  ISETP.NE.AND P2, PT, R9, RZ, PT ;  /* 0x000000ff0900720c */ /* 0x000fe40003f45270 */
[----:B------:R-:W-:Y:S01]  /*06f0*/  LOP3.LUT R7, R3, 0x7fffff, RZ, 0xc0, !PT ;  /* 0x007fffff03077812 */ /* 0x000fe200078ec0ff */
[----:B------:R-:W-:Y:S01]  /*0700*/  FFMA.RP R3, R12, R10, R13 ;  /* 0x0000000a0c037223 */ /* 0x000fe2000000800d */
[----:B------:R-:W-:Y:S01]  /*0710*/  ISETP.NE.AND P1, PT, R9, RZ, PT ;  /* 0x000000ff0900720c */ /* 0x000fe20003f25270 */
[----:B------:R-:W-:Y:S01]  /*0720*/  IMAD.MOV R9, RZ, RZ, -R9 ;  /* 0x000000ffff097224 */ /* 0x000fe200078e0a09 */
[----:B------:R-:W-:-:S02]  /*0730*/  LOP3.LUT R7, R7, 0x800000, RZ, 0xfc, !PT ;  /* 0x0080000007077812 */ /* 0x000fc400078efcff */
[----:B------:R-:W-:Y:S02]  /*0740*/  FSETP.NEU.FTZ.AND P0, PT, R3, R6, PT ;  /* 0x000000060300720b */ /* 0x000fe40003f1d000 */
[----:B------:R-:W-:Y:S02]  /*0750*/  SHF.L.U32 R8, R7, R8, RZ ;  /* 0x0000000807087219 */ /* 0x000fe400000006ff */
[----:B------:R-:W-:Y:S02]  /*0760*/  SEL R6, R9, RZ, P2 ;  /* 0x000000ff09067207 */ /* 0x000fe40001000000 */
[----:B------:R-:W-:Y:S02]  /*0770*/  ISETP.NE.AND P1, PT, R8, RZ, P1 ;  /* 0x000000ff0800720c */ /* 0x000fe40000f25270 */
[----:B------:R-:W-:Y:S02]  /*0780*/  SHF.R.U32.HI R6, RZ, R6, R7 ;  /* 0x00000006ff067219 */ /* 0x000fe40000011607 */
[----:B------:R-:W-:-:S02]  /*0790*/  PLOP3.LUT P0, PT, P0, P1, PT, 0xf8, 0x8f ;  /* 0x00000000008f781c */ /* 0x000fc40000703f70 */
[----:B------:R-:W-:Y:S02]  /*07a0*/  SHF.R.U32.HI R8, RZ, 0x1, R6 ;  /* 0x00000001ff087819 */ /* 0x000fe40000011606 */
[----:B------:R-:W-:-:S04]  /*07b0*/  SEL R3, RZ, 0x1, !P0 ;  /* 0x00000001ff037807 */ /* 0x000fc80004000000 */
[----:B------:R-:W-:-:S04]  /*07c0*/  LOP3.LUT R3, R3, 0x1, R8, 0xf8, !PT ;  /* 0x0000000103037812 */ /* 0x000fc800078ef808 */
[----:B------:R-:W-:-:S05]  /*07d0*/  LOP3.LUT R3, R3, R6, RZ, 0xc0, !PT ;  /* 0x0000000603037212 */ /* 0x000fca00078ec0ff */
[----:B------:R-:W-:-:S05]  /*07e0*/  IMAD.IADD R3, R8, 0x1, R3 ;  /* 0x0000000108037824 */ /* 0x000fca00078e0203 */
[----:B------:R-:W-:Y:S01]  /*07f0*/  LOP3.LUT R0, R3, R0, RZ, 0xfc, !PT ;  /* 0x0000000003007212 */ /* 0x000fe200078efcff */
[----:B------:R-:W-:Y:S06]  /*0800*/  BRA `(.L_x_19) ;  /* 0x0000000000107947 */ /* 0x000fec0003800000 */
.L_x_18:
[----:B------:R-:W-:-:S04]  /*0810*/  LOP3.LUT R0, R0, 0x80000000, RZ, 0xc0, !PT ;  /* 0x8000000000007812 */ /* 0x000fc800078ec0ff */
[----:B------:R-:W-:Y:S01]  /*0820*/  LOP3.LUT R0, R0, 0x7f800000, RZ, 0xfc, !PT ;  /* 0x7f80000000007812 */ /* 0x000fe200078efcff */
[----:B------:R-:W-:Y:S06]  /*0830*/  BRA `(.L_x_19) ;  /* 0x0000000000047947 */ /* 0x000fec0003800000 */
.L_x_17:
[----:B------:R-:W-:-:S07]  /*0840*/  IMAD R0, R6, 0x800000, R0 ;  /* 0x0080000006007824 */ /* 0x000fce00078e0200 */
.L_x_19:
[----:B------:R-:W-:Y:S05]  /*0850*/  BSYNC.RECONVERGENT B2 ;  /* 0x0000000000027941 */ /* 0x000fea0003800200 */
.L_x_16:
[----:B------:R-:W-:Y:S05]  /*0860*/  BRA `(.L_x_20) ;  /* 0x0000000000207947 */ /* 0x000fea0003800000 */
.L_x_15:
[----:B------:R-:W-:-:S04]  /*0870*/  LOP3.LUT R0, R7, 0x80000000, R3, 0x48, !PT ;  /* 0x8000000007007812 */ /* 0x000fc800078e4803 */
[----:B------:R-:W-:Y:S01]  /*0880*/  LOP3.LUT R0, R0, 0x7f800000, RZ, 0xfc, !PT ;  /* 0x7f80000000007812 */ /* 0x000fe200078efcff */
[----:B------:R-:W-:Y:S06]  /*0890*/  BRA `(.L_x_20) ;  /* 0x0000000000147947 */ /* 0x000fec0003800000 */
.L_x_14:
[----:B------:R-:W-:Y:S01]  /*08a0*/  LOP3.LUT R0, R7, 0x80000000, R3, 0x48, !PT ;  /* 0x8000000007007812 */ /* 0x000fe200078e4803 */
[----:B------:R-:W-:Y:S06]  /*08b0*/  BRA `(.L_x_20) ;  /* 0x00000000000c7947 */ /* 0x000fec0003800000 */
.L_x_13:
[----:B------:R-:W0:Y:S01]  /*08c0*/  MUFU.RSQ R0, -QNAN ;  /* 0xffc0000000007908 */ /* 0x000e220000001400 */
[----:B------:R-:W-:Y:S05]  /*08d0*/  BRA `(.L_x_20) ;  /* 0x0000000000047947 */ /* 0x000fea0003800000 */
.L_x_12:
[----:B------:R-:W-:-:S07]  /*08e0*/  FADD.FTZ R0, R3, R0 ;  /* 0x0000000003007221 */ /* 0x000fce0000010000 */
.L_x_20:
[----:B------:R-:W-:Y:S05]  /*08f0*/  BSYNC.RECONVERGENT B1 ;  /* 0x0000000000017941 */ /* 0x000fea0003800200 */
.L_x_10:
[----:B------:R-:W-:-:S04]  /*0900*/  IMAD.MOV.U32 R3, RZ, RZ, 0x0 ;  /* 0x00000000ff037424 */ /* 0x000fc800078e00ff */
[----:B0-----:R-:W-:Y:S05]  /*0910*/  RET.REL.NODEC R2 `(loss_linear_batch_cross_entropy_multiclass_derive_float) ;  /* 0xfffffff402b87950 */ /* 0x001fea0003c3ffff */
.L_x_21:
        /* <DEDUP_REMOVED lines=14> */
.L_x_196:


//--------------------- .text.loss_linear_batch_cross_entropy_derive_double --------------------------
	.section	.text.loss_linear_batch_cross_entropy_derive_double,"ax",@progbits
	.align	128
        .global         loss_linear_batch_cross_entropy_derive_double
        .type           loss_linear_batch_cross_entropy_derive_double,@function
        .size           loss_linear_batch_cross_entropy_derive_double,(.L_x_197 - loss_linear_batch_cross_entropy_derive_double)
        .other          loss_linear_batch_cross_entropy_derive_double,@"STO_CUDA_ENTRY STV_DEFAULT"
loss_linear_batch_cross_entropy_derive_double:
.text.loss_linear_batch_cross_entropy_derive_double:
        /* <DEDUP_REMOVED lines=28> */
[----:B------:R-:W-:Y:S01]  /*01c0*/  UMOV UR6, 0x9abcaf48 ;  /* 0x9abcaf4800067882 */ /* 0x000fe20000000000 */
[----:B------:R-:W-:Y:S01]  /*01d0*/  UMOV UR7, 0x3e7ad7f2 ;  /* 0x3e7ad7f200077882 */ /* 0x000fe20000000000 */
[----:B------:R-:W-:Y:S01]  /*01e0*/  BSSY.RECONVERGENT B0, `(.L_x_22) ;  /* 0x0000018000007945 */ /* 0x000fe20003800200 */
[----:B--2---:R-:W-:-:S06]  /*01f0*/  DADD R4, -R8, 1 ;  /* 0x3ff0000008047429 */ /* 0x004fcc0000000100 */
[----:B------:R-:W0:Y:S02]  /*0200*/  MUFU.RCP64H R3, R5 ;  /* 0x0000000500037308 */ /* 0x000e240000001800 */
[----:B0-----:R-:W-:-:S08]  /*0210*/  DFMA R12, -R4, R2, 1 ;  /* 0x3ff00000040c742b */ /* 0x001fd00000000102 */
[----:B------:R-:W-:-:S08]  /*0220*/  DFMA R12, R12, R12, R12 ;  /* 0x0000000c0c0c722b */ /* 0x000fd0000000000c */
[----:B------:R-:W-:Y:S02]  /*0230*/  DFMA R2, R2, R12, R2 ;  /* 0x0000000c0202722b */ /* 0x000fe40000000002 */
[C---:B---3--:R-:W-:Y:S02]  /*0240*/  DADD R12, -R6.reuse, 1 ;  /* 0x3ff00000060c7429 */ /* 0x048fe40000000100 */
[----:B------:R-:W-:-:S04]  /*0250*/  DADD R6, R6, UR6 ;  /* 0x0000000606067e29 */ /* 0x000fc80008000000 */
[----:B------:R-:W-:-:S04]  /*0260*/  DFMA R14, -R4, R2, 1 ;  /* 0x3ff00000040e742b */ /* 0x000fc80000000102 */
[----:B------:R-:W-:-:S04]  /*0270*/  FSETP.GEU.AND P1, PT, |R13|, 6.5827683646048100446e-37, PT ;  /* 0x036000000d00780b */ /* 0x000fc80003f2e200 */
[----:B------:R-:W-:-:S08]  /*0280*/  DFMA R2, R2, R14, R2 ;  /* 0x0000000e0202722b */ /* 0x000fd00000000002 */
[----:B------:R-:W-:-:S08]  /*0290*/  DMUL R14, R12, R2 ;  /* 0x000000020c0e7228 */ /* 0x000fd00000000000 */
[----:B------:R-:W-:-:S08]  /*02a0*/  DFMA R16, -R4, R14, R12 ;  /* 0x0000000e0410722b */ /* 0x000fd0000000010c */
[----:B------:R-:W-:-:S10]  /*02b0*/  DFMA R2, R2, R16, R14 ;  /* 0x000000100202722b */ /* 0x000fd4000000000e */
[----:B------:R-:W-:-:S05]  /*02c0*/  FFMA R0, RZ, R5, R3 ;  /* 0x00000005ff007223 */ /* 0x000fca0000000003 */
[----:B------:R-:W-:-:S13]  /*02d0*/  FSETP.GT.AND P0, PT, |R0|, 1.469367938527859385e-39, PT ;  /* 0x001000000000780b */ /* 0x000fda0003f04200 */
[----:B------:R-:W-:Y:S05]  /*02e0*/  @P0 BRA P1, `(.L_x_23) ;  /* 0x00000000001c0947 */ /* 0x000fea0000800000 */
[----:B------:R-:W-:Y:S01]  /*02f0*/  IMAD.MOV.U32 R16, RZ, RZ, R12 ;  /* 0x000000ffff107224 */ /* 0x000fe200078e000c */
[----:B------:R-:W-:Y:S01]  /*0300*/  MOV R0, 0x340 ;  /* 0x0000034000007802 */ /* 0x000fe20000000f00 */
[----:B------:R-:W-:Y:S02]  /*0310*/  IMAD.MOV.U32 R17, RZ, RZ, R13 ;  /* 0x000000ffff117224 */ /* 0x000fe400078e000d */
[----:B------:R-:W-:-:S07]  /*0320*/  IMAD.MOV.U32 R15, RZ, RZ, R5 ;  /* 0x000000ffff0f7224 */ /* 0x000fce00078e0005 */
[----:B------:R-:W-:Y:S05]  /*0330*/  CALL.REL.NOINC `($__internal_2_$__cuda_sm20_div_rn_f64_full) ;  /* 0x0000000000787944 */ /* 0x000fea0003c00000 */
[----:B------:R-:W-:Y:S02]  /*0340*/  IMAD.MOV.U32 R2, RZ, RZ, R18 ;  /* 0x000000ffff027224 */ /* 0x000fe400078e0012 */
[----:B------:R-:W-:-:S07]  /*0350*/  IMAD.MOV.U32 R3, RZ, RZ, R19 ;  /* 0x000000ffff037224 */ /* 0x000fce00078e0013 */
.L_x_23:
[----:B------:R-:W-:Y:S05]  /*0360*/  BSYNC.RECONVERGENT B0 ;  /* 0x0000000000007941 */ /* 0x000fea0003800200 */
.L_x_22:
[----:B------:R-:W0:Y:S01]  /*0370*/  MUFU.RCP64H R5, R7 ;  /* 0x0000000700057308 */ /* 0x000e220000001800 */
[----:B------:R-:W-:Y:S01]  /*0380*/  IMAD.MOV.U32 R4, RZ, RZ, 0x1 ;  /* 0x00000001ff047424 */ /* 0x000fe200078e00ff */
[----:B------:R-:W-:Y:S01]  /*0390*/  FSETP.GEU.AND P1, PT, |R9|, 6.5827683646048100446e-37, PT ;  /* 0x036000000900780b */ /* 0x000fe20003f2e200 */
[----:B------:R-:W-:Y:S04]  /*03a0*/  BSSY.RECONVERGENT B0, `(.L_x_24) ;  /* 0x0000014000007945 */ /* 0x000fe80003800200 */
[----:B0-----:R-:W-:-:S08]  /*03b0*/  DFMA R12, -R6, R4, 1 ;  /* 0x3ff00000060c742b */ /* 0x001fd00000000104 */
[----:B------:R-:W-:-:S08]  /*03c0*/  DFMA R12, R12, R12, R12 ;  /* 0x0000000c0c0c722b */ /* 0x000fd0000000000c */
[----:B------:R-:W-:-:S08]  /*03d0*/  DFMA R12, R4, R12, R4 ;  /* 0x0000000c040c722b */ /* 0x000fd00000000004 */
[----:B------:R-:W-:-:S08]  /*03e0*/  DFMA R4, -R6, R12, 1 ;  /* 0x3ff000000604742b */ /* 0x000fd0000000010c */
        /* <DEDUP_REMOVED lines=10> */
[----:B------:R-:W-:Y:S02]  /*0490*/  IMAD.MOV.U32 R4, RZ, RZ, R6 ;  /* 0x000000ffff047224 */ /* 0x000fe400078e0006 */
[----:B------:R-:W-:-:S07]  /*04a0*/  IMAD.MOV.U32 R15, RZ, RZ, R7 ;  /* 0x000000ffff0f7224 */ /* 0x000fce00078e0007 */
[----:B------:R-:W-:Y:S05]  /*04b0*/  CALL.REL.NOINC `($__internal_2_$__cuda_sm20_div_rn_f64_full) ;  /* 0x0000000000187944 */ /* 0x000fea0003c00000 */
[----:B------:R-:W-:Y:S02]  /*04c0*/  IMAD.MOV.U32 R4, RZ, RZ, R18 ;  /* 0x000000ffff047224 */ /* 0x000fe400078e0012 */
[----:B------:R-:W-:-:S07]  /*04d0*/  IMAD.MOV.U32 R5, RZ, RZ, R19 ;  /* 0x000000ffff057224 */ /* 0x000fce00078e0013 */
.L_x_25:
[----:B------:R-:W-:Y:S05]  /*04e0*/  BSYNC.RECONVERGENT B0 ;  /* 0x0000000000007941 */ /* 0x000fea0003800200 */
.L_x_24:
[----:B------:R-:W-:-:S07]  /*04f0*/  DADD R2, -R4, R2 ;  /* 0x0000000004027229 */ /* 0x000fce0000000102 */
[----:B------:R-:W-:Y:S01]  /*0500*/  STG.E.64 desc[UR4][R10.64], R2 ;  /* 0x000000020a007986 */ /* 0x000fe2000c101b04 */
[----:B------:R-:W-:Y:S05]  /*0510*/  EXIT ;  /* 0x000000000000794d */ /* 0x000fea0003800000 */
        .weak           $__internal_2_$__cuda_sm20_div_rn_f64_full
        .type           $__internal_2_$__cuda_sm20_div_rn_f64_full,@function
        .size           $__internal_2_$__cuda_sm20_div_rn_f64_full,(.L_x_197 - $__internal_2_$__cuda_sm20_div_rn_f64_full)
$__internal_2_$__cuda_sm20_div_rn_f64_full:
[C---:B------:R-:W-:Y:S01]  /*0520*/  FSETP.GEU.AND P0, PT, |R15|.reuse, 1.469367938527859385e-39, PT ;  /* 0x001000000f00780b */ /* 0x040fe20003f0e200 */
[--C-:B------:R-:W-:Y:S01]  /*0530*/  IMAD.MOV.U32 R14, RZ, RZ, R4.reuse ;  /* 0x000000ffff0e7224 */ /* 0x100fe200078e0004 */
[----:B------:R-:W-:Y:S01]  /*0540*/  LOP3.LUT R12, R15, 0x800fffff, RZ, 0xc0, !PT ;  /* 0x800fffff0f0c7812 */ /* 0x000fe200078ec0ff */
[----:B------:R-:W-:Y:S01]  /*0550*/  IMAD.MOV.U32 R18, RZ, RZ, 0x1 ;  /* 0x00000001ff127424 */ /* 0x000fe200078e00ff */
[C---:B------:R-:W-:Y:S01]  /*0560*/  FSETP.GEU.AND P2, PT, |R17|.reuse, 1.469367938527859385e-39, PT ;  /* 0x001000001100780b */ /* 0x040fe20003f4e200 */
[----:B------:R-:W-:Y:S01]  /*0570*/  IMAD.MOV.U32 R25, RZ, RZ, 0x1ca00000 ;  /* 0x1ca00000ff197424 */ /* 0x000fe200078e00ff */
[----:B------:R-:W-:Y:S01]  /*0580*/  LOP3.LUT R13, R12, 0x3ff00000, RZ, 0xfc, !PT ;  /* 0x3ff000000c0d7812 */ /* 0x000fe200078efcff */
[----:B------:R-:W-:Y:S01]  /*0590*/  IMAD.MOV.U32 R12, RZ, RZ, R4 ;  /* 0x000000ffff0c7224 */ /* 0x000fe200078e0004 */
[----:B------:R-:W-:Y:S01]  /*05a0*/  LOP3.LUT R24, R17, 0x7ff00000, RZ, 0xc0, !PT ;  /* 0x7ff0000011187812 */ /* 0x000fe200078ec0ff */
[----:B------:R-:W-:Y:S01]  /*05b0*/  BSSY.RECONVERGENT B1, `(.L_x_26) ;  /* 0x000004f000017945 */ /* 0x000fe20003800200 */
[----:B------:R-:W-:-:S03]  /*05c0*/  LOP3.LUT R27, R15, 0x7ff00000, RZ, 0xc0, !PT ;  /* 0x7ff000000f1b7812 */ /* 0x000fc600078ec0ff */
[----:B------:R-:W-:Y:S01]  /*05d0*/  @!P0 DMUL R12, R14, 8.98846567431157953865e+307 ;  /* 0x7fe000000e0c8828 */ /* 0x000fe20000000000 */
[C---:B------:R-:W-:Y:S01]  /*05e0*/  ISETP.GE.U32.AND P1, PT, R24.reuse, R27, PT ;  /* 0x0000001b1800720c */ /* 0x040fe20003f26070 */
[----:B------:R-:W-:Y:S02]  /*05f0*/  IMAD.MOV.U32 R26, RZ, RZ, R24 ;  /* 0x000000ffff1a7224 */ /* 0x000fe400078e0018 */
[----:B------:R-:W-:Y:S02]  /*0600*/  @!P2 LOP3.LUT R21, R15, 0x7ff00000, RZ, 0xc0, !PT ;  /* 0x7ff000000f15a812 */ /* 0x000fe400078ec0ff */
[----:B------:R-:W0:Y:S02]  /*0610*/  MUFU.RCP64H R19, R13 ;  /* 0x0000000d00137308 */ /* 0x000e240000001800 */
[----:B------:R-:W-:Y:S02]  /*0620*/  @!P2 ISETP.GE.U32.AND P3, PT, R24, R21, PT ;  /* 0x000000151800a20c */ /* 0x000fe40003f66070 */
[----:B------:R-:W-:-:S02]  /*0630*/  @!P0 LOP3.LUT R27, R13, 0x7ff00000, RZ, 0xc0, !PT ;  /* 0x7ff000000d1b8812 */ /* 0x000fc400078ec0ff */
[----:B------:R-:W-:-:S04]  /*0640*/  @!P2 SEL R21, R25, 0x63400000, !P3 ;  /* 0x634000001915a807 */ /* 0x000fc80005800000 */
[----:B------:R-:W-:-:S04]  /*0650*/  @!P2 LOP3.LUT R22, R21, 0x80000000, R17, 0xf8, !PT ;  /* 0x800000001516a812 */ /* 0x000fc800078ef811 */
[----:B------:R-:W-:Y:S01]  /*0660*/  @!P2 LOP3.LUT R23, R22, 0x100000, RZ, 0xfc, !PT ;  /* 0x001000001617a812 */ /* 0x000fe200078efcff */
[----:B------:R-:W-:Y:S01]  /*0670*/  @!P2 IMAD.MOV.U32 R22, RZ, RZ, RZ ;  /* 0x000000ffff16a224 */ /* 0x000fe200078e00ff */
        /* <DEDUP_REMOVED lines=8> */
[----:B------:R-:W-:-:S05]  /*0700*/  DFMA R20, R18, R20, R18 ;  /* 0x000000141214722b */ /* 0x000fca0000000012 */
[----:B------:R-:W-:-:S03]  /*0710*/  @!P2 LOP3.LUT R26, R5, 0x7ff00000, RZ, 0xc0, !PT ;  /* 0x7ff00000051aa812 */ /* 0x000fc600078ec0ff */
[----:B------:R-:W-:Y:S02]  /*0720*/  DMUL R18, R20, R4 ;  /* 0x0000000414127228 */ /* 0x000fe40000000000 */
[----:B------:R-:W-:-:S05]  /*0730*/  VIADD R28, R26, 0xffffffff ;  /* 0xffffffff1a1c7836 */ /* 0x000fca0000000000 */
[----:B------:R-:W-:Y:S01]  /*0740*/  ISETP.GT.U32.AND P0, PT, R28, 0x7feffffe, PT ;  /* 0x7feffffe1c00780c */ /* 0x000fe20003f04070 */
[----:B------:R-:W-:Y:S01]  /*0750*/  VIADD R28, R27, 0xffffffff ;  /* 0xffffffff1b1c7836 */ /* 0x000fe20000000000 */
[----:B------:R-:W-:-:S04]  /*0760*/  DFMA R22, R18, -R12, R4 ;  /* 0x8000000c1216722b */ /* 0x000fc80000000004 */
[----:B------:R-:W-:-:S04]  /*0770*/  ISETP.GT.U32.OR P0, PT, R28, 0x7feffffe, P0 ;  /* 0x7feffffe1c00780c */ /* 0x000fc80000704470 */
[----:B------:R-:W-:-:S09]  /*0780*/  DFMA R22, R20, R22, R18 ;  /* 0x000000161416722b */ /* 0x000fd20000000012 */
[----:B------:R-:W-:Y:S05]  /*0790*/  @P0 BRA `(.L_x_27) ;  /* 0x00000000006c0947 */ /* 0x000fea0003800000 */
[----:B------:R-:W-:Y:S01]  /*07a0*/  LOP3.LUT R17, R15, 0x7ff00000, RZ, 0xc0, !PT ;  /* 0x7ff000000f117812 */ /* 0x000fe200078ec0ff */
[----:B------:R-:W-:-:S03]  /*07b0*/  IMAD.MOV.U32 R20, RZ, RZ, RZ ;  /* 0x000000ffff147224 */ /* 0x000fc600078e00ff */
[CC--:B------:R-:W-:Y:S02]  /*07c0*/  VIADDMNMX R16, R24.reuse, -R17.reuse, 0xb9600000, !PT ;  /* 0xb960000018107446 */ /* 0x0c0fe40007800911 */
[----:B------:R-:W-:Y:S02]  /*07d0*/  ISETP.GE.U32.AND P0, PT, R24, R17, PT ;  /* 0x000000111800720c */ /* 0x000fe40003f06070 */
[----:B------:R-:W-:Y:S02]  /*07e0*/  VIMNMX R16, PT, PT, R16, 0x46a00000, PT ;  /* 0x46a0000010107848 */ /* 0x000fe40003fe0100 */
[----:B------:R-:W-:-:S05]  /*07f0*/  SEL R25, R25, 0x63400000, !P0 ;  /* 0x6340000019197807 */ /* 0x000fca0004000000 */
[----:B------:R-:W-:-:S04]  /*0800*/  IMAD.IADD R16, R16, 0x1, -R25 ;  /* 0x0000000110107824 */ /* 0x000fc800078e0a19 */
        /* <DEDUP_REMOVED lines=20> */
.L_x_27:
        /* <DEDUP_REMOVED lines=16> */
.L_x_30:
[----:B------:R-:W-:Y:S01]  /*0a50*/  LOP3.LUT R19, R15, 0x80000, RZ, 0xfc, !PT ;  /* 0x000800000f137812 */ /* 0x000fe200078efcff */
[----:B------:R-:W-:Y:S01]  /*0a60*/  IMAD.MOV.U32 R18, RZ, RZ, R14 ;  /* 0x000000ffff127224 */ /* 0x000fe200078e000e */
[----:B------:R-:W-:Y:S06]  /*0a70*/  BRA `(.L_x_28) ;  /* 0x0000000000087947 */ /* 0x000fec0003800000 */
.L_x_29:
[----:B------:R-:W-:Y:S01]  /*0a80*/  LOP3.LUT R19, R17, 0x80000, RZ, 0xfc, !PT ;  /* 0x0008000011137812 */ /* 0x000fe200078efcff */
[----:B------:R-:W-:-:S07]  /*0a90*/  IMAD.MOV.U32 R18, RZ, RZ, R16 ;  /* 0x000000ffff127224 */ /* 0x000fce00078e0010 */
.L_x_28:
[----:B------:R-:W-:Y:S05]  /*0aa0*/  BSYNC.RECONVERGENT B1 ;  /* 0x0000000000017941 */ /* 0x000fea0003800200 */
.L_x_26:
[----:B------:R-:W-:Y:S02]  /*0ab0*/  IMAD.MOV.U32 R4, RZ, RZ, R0 ;  /* 0x000000ffff047224 */ /* 0x000fe400078e0000 */
[----:B------:R-:W-:-:S04]  /*0ac0*/  IMAD.MOV.U32 R5, RZ, RZ, 0x0 ;  /* 0x00000000ff057424 */ /* 0x000fc800078e00ff */
[----:B------:R-:W-:Y:S05]  /*0ad0*/  RET.REL.NODEC R4 `(loss_linear_batch_cross_entropy_derive_double) ;  /* 0xfffffff404487950 */ /* 0x000fea0003c3ffff */
.L_x_31:
        /* <DEDUP_REMOVED lines=10> */
.L_x_197:


//--------------------- .text.loss_linear_batch_cross_entropy_derive_float --------------------------
	.section	.text.loss_linear_batch_cross_entropy_derive_float,"ax",@progbits
	.align	128
        .global         loss_linear_batch_cross_entropy_derive_float
        .type           loss_linear_batch_cross_entropy_derive_float,@function
        .size           loss_linear_batch_cross_entropy_derive_float,(.L_x_199 - loss_linear_batch_cross_entropy_derive_float)
        .other          loss_linear_batch_cross_entropy_derive_float,@"STO_CUDA_ENTRY STV_DEFAULT"
loss_linear_batch_cross_entropy_derive_float:
.text.loss_linear_batch_cross_entropy_derive_float:
        /* <DEDUP_REMOVED lines=28> */
[----:B--2---:R-:W-:-:S04]  /*01c0*/  FADD R3, R12, 1.0000000116860974231e-07 ;  /* 0x33d6bf950c037421 */ /* 0x004fc80000000000 */
[----:B------:R-:W0:Y:S08]  /*01d0*/  MUFU.RCP R2, R3 ;  /* 0x0000000300027308 */ /* 0x000e300000001000 */
[----:B---3--:R-:W1:Y:S01]  /*01e0*/  FCHK P0, R0, R3 ;  /* 0x0000000300007302 */ /* 0x008e620000000000 */
[----:B0-----:R-:W-:-:S04]  /*01f0*/  FFMA R7, -R3, R2, 1 ;  /* 0x3f80000003077423 */ /* 0x001fc80000000102 */
[----:B------:R-:W-:-:S04]  /*0200*/  FFMA R7, R2, R7, R2 ;  /* 0x0000000702077223 */ /* 0x000fc80000000002 */
[----:B------:R-:W-:-:S04]  /*0210*/  FFMA R6, R0, R7, RZ ;  /* 0x0000000700067223 */ /* 0x000fc800000000ff */
[----:B------:R-:W-:-:S04]  /*0220*/  FFMA R2, -R3, R6, R0 ;  /* 0x0000000603027223 */ /* 0x000fc80000000100 */
[----:B------:R-:W-:Y:S01]  /*0230*/  FFMA R6, R7, R2, R6 ;  /* 0x0000000207067223 */ /* 0x000fe20000000006 */
[----:B-1----:R-:W-:Y:S06]  /*0240*/  @!P0 BRA `(.L_x_33) ;  /* 0x00000000000c8947 */ /* 0x002fec0003800000 */
[----:B------:R-:W-:-:S07]  /*0250*/  MOV R6, 0x270 ;  /* 0x0000027000067802 */ /* 0x000fce0000000f00 */
[----:B------:R-:W-:Y:S05]  /*0260*/  CALL.REL.NOINC `($__internal_4_$__cuda_sm3x_div_rn_noftz_f32_slowpath) ;  /* 0x0000000400ec7944 */ /* 0x000fea0003c00000 */
[----:B------:R-:W-:-:S07]  /*0270*/  IMAD.MOV.U32 R6, RZ, RZ, R2 ;  /* 0x000000ffff067224 */ /* 0x000fce00078e0002 */
.L_x_33:
[----:B------:R-:W-:Y:S05]  /*0280*/  BSYNC.RECONVERGENT B0 ;  /* 0x0000000000007941 */ /* 0x000fea0003800200 */
.L_x_32:
[----:B------:R-:W0:Y:S01]  /*0290*/  F2F.F64.F32 R8, R0 ;  /* 0x0000000000087310 */ /* 0x000e220000201800 */
[----:B------:R-:W-:Y:S01]  /*02a0*/  IMAD.MOV.U32 R2, RZ, RZ, 0x1 ;  /* 0x00000001ff027424 */ /* 0x000fe200078e00ff */
[----:B------:R-:W-:Y:S06]  /*02b0*/  BSSY.RECONVERGENT B0, `(.L_x_34) ;  /* 0x0000016000007945 */ /* 0x000fec0003800200 */
[----:B------:R-:W-:Y:S01]  /*02c0*/  F2F.F64.F32 R6, R6 ;  /* 0x0000000600067310 */ /* 0x000fe20000201800 */
[----:B0-----:R-:W-:-:S07]  /*02d0*/  DADD R8, -R8, 1 ;  /* 0x3ff0000008087429 */ /* 0x001fce0000000100 */
[----:B------:R-:W0:Y:S02]  /*02e0*/  MUFU.RCP64H R3, R9 ;  /* 0x0000000900037308 */ /* 0x000e240000001800 */
[----:B0-----:R-:W-:-:S08]  /*02f0*/  DFMA R10, -R8, R2, 1 ;  /* 0x3ff00000080a742b */ /* 0x001fd00000000102 */
[----:B------:R-:W-:Y:S02]  /*0300*/  DFMA R14, R10, R10, R10 ;  /* 0x0000000a0a0e722b */ /* 0x000fe4000000000a */
[----:B------:R-:W0:Y:S06]  /*0310*/  F2F.F64.F32 R10, R12 ;  /* 0x0000000c000a7310 */ /* 0x000e2c0000201800 */
[----:B------:R-:W-:-:S08]  /*0320*/  DFMA R14, R2, R14, R2 ;  /* 0x0000000e020e722b */ /* 0x000fd00000000002 */
[----:B------:R-:W-:Y:S02]  /*0330*/  DFMA R2, -R8, R14, 1 ;  /* 0x3ff000000802742b */ /* 0x000fe4000000010e */
[----:B0-----:R-:W-:-:S06]  /*0340*/  DADD R10, -R10, 1 ;  /* 0x3ff000000a0a7429 */ /* 0x001fcc0000000100 */
[----:B------:R-:W-:-:S04]  /*0350*/  DFMA R2, R14, R2, R14 ;  /* 0x000000020e02722b */ /* 0x000fc8000000000e */
[----:B------:R-:W-:-:S04]  /*0360*/  FSETP.GEU.AND P1, PT, |R11|, 6.5827683646048100446e-37, PT ;  /* 0x036000000b00780b */ /* 0x000fc80003f2e200 */
[----:B------:R-:W-:-:S08]  /*0370*/  DMUL R14, R10, R2 ;  /* 0x000000020a0e7228 */ /* 0x000fd00000000000 */
[----:B------:R-:W-:-:S08]  /*0380*/  DFMA R16, -R8, R14, R10 ;  /* 0x0000000e0810722b */ /* 0x000fd0000000010a */
[----:B------:R-:W-:-:S10]  /*0390*/  DFMA R2, R2, R16, R14 ;  /* 0x000000100202722b */ /* 0x000fd4000000000e */
[----:B------:R-:W-:-:S05]  /*03a0*/  FFMA R0, RZ, R9, R3 ;  /* 0x00000009ff007223 */ /* 0x000fca0000000003 */
[----:B------:R-:W-:-:S13]  /*03b0*/  FSETP.GT.AND P0, PT, |R0|, 1.469367938527859385e-39, PT ;  /* 0x001000000000780b */ /* 0x000fda0003f04200 */
[----:B------:R-:W-:Y:S05]  /*03c0*/  @P0 BRA P1, `(.L_x_35) ;  /* 0x0000000000100947 */ /* 0x000fea0000800000 */
[----:B------:R-:W-:-:S07]  /*03d0*/  MOV R0, 0x3f0 ;  /* 0x000003f000007802 */ /* 0x000fce0000000f00 */
[----:B------:R-:W-:Y:S05]  /*03e0*/  CALL.REL.NOINC `($__internal_3_$__cuda_sm20_div_rn_f64_full) ;  /* 0x00000000001c7944 */ /* 0x000fea0003c00000 */
[----:B------:R-:W-:Y:S02]  /*03f0*/  IMAD.MOV.U32 R2, RZ, RZ, R14 ;  /* 0x000000ffff027224 */ /* 0x000fe400078e000e */
[----:B------:R-:W-:-:S07]  /*0400*/  IMAD.MOV.U32 R3, RZ, RZ, R15 ;  /* 0x000000ffff037224 */ /* 0x000fce00078e000f */
.L_x_35:
[----:B------:R-:W-:Y:S05]  /*0410*/  BSYNC.RECONVERGENT B0 ;  /* 0x0000000000007941 */ /* 0x000fea0003800200 */
.L_x_34:
[----:B------:R-:W-:-:S10]  /*0420*/  DADD R6, -R6, R2 ;  /* 0x0000000006067229 */ /* 0x000fd40000000102 */
[----:B------:R-:W0:Y:S02]  /*0430*/  F2F.F32.F64 R7, R6 ;  /* 0x0000000600077310 */ /* 0x000e240000301000 */
[----:B0-----:R-:W-:Y:S01]  /*0440*/  STG.E desc[UR4][R4.64], R7 ;  /* 0x0000000704007986 */ /* 0x001fe2000c101904 */
[----:B------:R-:W-:Y:S05]  /*0450*/  EXIT ;  /* 0x000000000000794d */ /* 0x000fea0003800000 */
        .weak           $__internal_3_$__cuda_sm20_div_rn_f64_full
        .type           $__internal_3_$__cuda_sm20_div_rn_f64_full,@function
        .size           $__internal_3_$__cuda_sm20_div_rn_f64_full,($__internal_4_$__cuda_sm3x_div_rn_noftz_f32_slowpath - $__internal_3_$__cuda_sm20_div_rn_f64_full)
$__internal_3_$__cuda_sm20_div_rn_f64_full:
[C---:B------:R-:W-:Y:S01]  /*0460*/  FSETP.GEU.AND P0, PT, |R9|.reuse, 1.469367938527859385e-39, PT ;  /* 0x001000000900780b */ /* 0x040fe20003f0e200 */
[----:B------:R-:W-:Y:S01]  /*0470*/  IMAD.MOV.U32 R12, RZ, RZ, 0x1 ;  /* 0x00000001ff0c7424 */ /* 0x000fe200078e00ff */
[----:B------:R-:W-:Y:S01]  /*0480*/  LOP3.LUT R2, R9, 0x800fffff, RZ, 0xc0, !PT ;  /* 0x800fffff09027812 */ /* 0x000fe200078ec0ff */
[----:B------:R-:W-:Y:S01]  /*0490*/  BSSY.RECONVERGENT B1, `(.L_x_36) ;  /* 0x0000055000017945 */ /* 0x000fe20003800200 */
[C---:B------:R-:W-:Y:S02]  /*04a0*/  FSETP.GEU.AND P2, PT, |R11|.reuse, 1.469367938527859385e-39, PT ;  /* 0x001000000b00780b */ /* 0x040fe40003f4e200 */
[----:B------:R-:W-:Y:S01]  /*04b0*/  LOP3.LUT R3, R2, 0x3ff00000, RZ, 0xfc, !PT ;  /* 0x3ff0000002037812 */ /* 0x000fe200078efcff */
[----:B------:R-:W-:Y:S01]  /*04c0*/  IMAD.MOV.U32 R2, RZ, RZ, R8 ;  /* 0x000000ffff027224 */ /* 0x000fe200078e0008 */
[----:B------:R-:W-:-:S05]  /*04d0*/  LOP3.LUT R14, R11, 0x7ff00000, RZ, 0xc0, !PT ;  /* 0x7ff000000b0e7812 */ /* 0x000fca00078ec0ff */
[----:B------:R-:W-:-:S04]  /*04e0*/  @!P0 DMUL R2, R8, 8.98846567431157953865e+307 ;  /* 0x7fe0000008028828 */ /* 0x000fc80000000000 */
        /* <DEDUP_REMOVED lines=9> */
[----:B------:R-:W-:Y:S01]  /*0580*/  DFMA R18, R16, R16, R16 ;  /* 0x000000101012722b */ /* 0x000fe20000000010 */
[----:B------:R-:W-:-:S04]  /*0590*/  LOP3.LUT R17, R9, 0x7ff00000, RZ, 0xc0, !PT ;  /* 0x7ff0000009117812 */ /* 0x000fc800078ec0ff */
[----:B------:R-:W-:-:S03]  /*05a0*/  ISETP.GE.U32.AND P1, PT, R14, R17, PT ;  /* 0x000000110e00720c */ /* 0x000fc60003f26070 */
        /* <DEDUP_REMOVED lines=46> */
.L_x_37:
        /* <DEDUP_REMOVED lines=16> */
.L_x_40:
[----:B------:R-:W-:Y:S01]  /*0990*/  LOP3.LUT R15, R9, 0x80000, RZ, 0xfc, !PT ;  /* 0x00080000090f7812 */ /* 0x000fe200078efcff */
[----:B------:R-:W-:Y:S01]  /*09a0*/  IMAD.MOV.U32 R14, RZ, RZ, R8 ;  /* 0x000000ffff0e7224 */ /* 0x000fe200078e0008 */
[----:B------:R-:W-:Y:S06]  /*09b0*/  BRA `(.L_x_38) ;  /* 0x0000000000087947 */ /* 0x000fec0003800000 */
.L_x_39:
[----:B------:R-:W-:Y:S01]  /*09c0*/  LOP3.LUT R15, R11, 0x80000, RZ, 0xfc, !PT ;  /* 0x000800000b0f7812 */ /* 0x000fe200078efcff */
[----:B------:R-:W-:-:S07]  /*09d0*/  IMAD.MOV.U32 R14, RZ, RZ, R10 ;  /* 0x000000ffff0e7224 */ /* 0x000fce00078e000a */
.L_x_38:
[----:B------:R-:W-:Y:S05]  /*09e0*/  BSYNC.RECONVERGENT B1 ;  /* 0x0000000000017941 */ /* 0x000fea0003800200 */
.L_x_36:
[----:B------:R-:W-:Y:S02]  /*09f0*/  IMAD.MOV.U32 R2, RZ, RZ, R0 ;  /* 0x000000ffff027224 */ /* 0x000fe400078e0000 */
[----:B------:R-:W-:-:S04]  /*0a00*/  IMAD.MOV.U32 R3, RZ, RZ, 0x0 ;  /* 0x00000000ff037424 */ /* 0x000fc800078e00ff */
[----:B------:R-:W-:Y:S05]  /*0a10*/  RET.REL.NODEC R2 `(loss_linear_batch_cross_entropy_derive_float) ;  /* 0xfffffff402787950 */ /* 0x000fea0003c3ffff */
        .weak           $__internal_4_$__cuda_sm3x_div_rn_noftz_f32_slowpath
        .type           $__internal_4_$__cuda_sm3x_div_rn_noftz_f32_slowpath,@function
        .size           $__internal_4_$__cuda_sm3x_div_rn_noftz_f32_slowpath,(.L_x_199 - $__internal_4_$__cuda_sm3x_div_rn_noftz_f32_slowpath)
$__internal_4_$__cuda_sm3x_div_rn_noftz_f32_slowpath:
[--C-:B------:R-:W-:Y:S01]  /*0a20*/  SHF.R.U32.HI R7, RZ, 0x17, R3.reuse ;  /* 0x00000017ff077819 */ /* 0x100fe20000011603 */
[----:B------:R-:W-:Y:S01]  /*0a30*/  BSSY.RECONVERGENT B1, `(.L_x_41) ;  /* 0x0000064000017945 */ /* 0x000fe20003800200 */
[--C-:B------:R-:W-:Y:S01]  /*0a40*/  SHF.R.U32.HI R2, RZ, 0x17, R0.reuse ;  /* 0x00000017ff027819 */ /* 0x100fe20000011600 */
[----:B------:R-:W-:Y:S01]  /*0a50*/  IMAD.MOV.U32 R9, RZ, RZ, R0 ;  /* 0x000000ffff097224 */ /* 0x000fe200078e0000 */
[----:B------:R-:W-:Y:S01]  /*0a60*/  LOP3.LUT R8, R7, 0xff, RZ, 0xc0, !PT ;  /* 0x000000ff07087812 */ /* 0x000fe200078ec0ff */
[----:B------:R-:W-:Y:S01]  /*0a70*/  IMAD.MOV.U32 R10, RZ, RZ, R3 ;  /* 0x000000ffff0a7224 */ /* 0x000fe200078e0003 */
[----:B------:R-:W-:-:S03]  /*0a80*/  LOP3.LUT R2, R2, 0xff, RZ, 0xc0, !PT ;  /* 0x000000ff02027812 */ /* 0x000fc600078ec0ff */
[----:B------:R-:W-:Y:S02]  /*0a90*/  VIADD R13, R8, 0xffffffff ;  /* 0xffffffff080d7836 */ /* 0x000fe40000000000 */
[----:B------:R-:W-:-:S03]  /*0aa0*/  VIADD R11, R2, 0xffffffff ;  /* 0xffffffff020b7836 */ /* 0x000fc60000000000 */
[----:B------:R-:W-:-:S04]  /*0ab0*/  ISETP.GT.U32.AND P0, PT, R13, 0xfd, PT ;  /* 0x000000fd0d00780c */ /* 0x000fc80003f04070 */
[----:B------:R-:W-:-:S13]  /*0ac0*/  ISETP.GT.U32.OR P0, PT, R11, 0xfd, P0 ;  /* 0x000000fd0b00780c */ /* 0x000fda0000704470 */
[----:B------:R-:W-:Y:S01]  /*0ad0*/  @!P0 IMAD.MOV.U32 R7, RZ, RZ, RZ ;  /* 0x000000ffff078224 */ /* 0x000fe200078e00ff */
[----:B------:R-:W-:Y:S06]  /*0ae0*/  @!P0 BRA `(.L_x_42) ;  /* 0x00000000005c8947 */ /* 0x000fec0003800000 */
[----:B------:R-:W-:Y:S02]  /*0af0*/  FSETP.GTU.FTZ.AND P0, PT, |R0|, +INF , PT ;  /* 0x7f8000000000780b */ /* 0x000fe40003f1c200 */
        /* <DEDUP_REMOVED lines=22> */
.L_x_42:
[----:B------:R-:W-:Y:S01]  /*0c60*/  LEA R3, R8, 0xc0800000, 0x17 ;  /* 0xc080000008037811 */ /* 0x000fe200078eb8ff */
[----:B------:R-:W-:Y:S04]  /*0c70*/  BSSY.RECONVERGENT B2, `(.L_x_47) ;  /* 0x0000036000027945 */ /* 0x000fe80003800200 */
[----:B------:R-:W-:Y:S02]  /*0c80*/  IMAD.IADD R10, R10, 0x1, -R3 ;  /* 0x000000010a0a7824 */ /* 0x000fe400078e0a03 */
[----:B------:R-:W-:Y:S02]  /*0c90*/  VIADD R3, R2, 0xffffff81 ;  /* 0xffffff8102037836 */ /* 0x000fe40000000000 */
[----:B------:R-:W0:Y:S01]  /*0ca0*/  MUFU.RCP R11, R10 ;  /* 0x0000000a000b7308 */ /* 0x000e220000001000 */
[----:B------:R-:W-:Y:S01]  /*0cb0*/  FADD.FTZ R13, -R10, -RZ ;  /* 0x800000ff0a0d7221 */ /* 0x000fe20000010100 */
[C---:B------:R-:W-:Y:S01]  /*0cc0*/  IMAD R2, R3.reuse, -0x800000, R9 ;  /* 0xff80000003027824 */ /* 0x040fe200078e0209 */
[----:B------:R-:W-:-:S05]  /*0cd0*/  IADD3 R8, PT, PT, R3, 0x7f, -R8 ;  /* 0x0000007f03087810 */ /* 0x000fca0007ffe808 */
        /* <DEDUP_REMOVED lines=27> */
[----:B------:R-:W-:Y:S01]  /*0e90*/  IMAD.MOV R9, RZ, RZ, -R11 ;  /* 0x000000ffff097224 */ /* 0x000fe200078e0a0b */
[----:B------:R-:W-:Y:S02]  /*0ea0*/  ISETP.NE.AND P1, PT, R11, RZ, PT ;  /* 0x000000ff0b00720c */ /* 0x000fe40003f25270 */
        /* <DEDUP_REMOVED lines=14> */
.L_x_49:
[----:B------:R-:W-:-:S04]  /*0f90*/  LOP3.LUT R2, R2, 0x80000000, RZ, 0xc0, !PT ;  /* 0x8000000002027812 */ /* 0x000fc800078ec0ff */
[----:B------:R-:W-:Y:S01]  /*0fa0*/  LOP3.LUT R2, R2, 0x7f800000, RZ, 0xfc, !PT ;  /* 0x7f80000002027812 */ /* 0x000fe200078efcff */
[----:B------:R-:W-:Y:S06]  /*0fb0*/  BRA `(.L_x_50) ;  /* 0x0000000000047947 */ /* 0x000fec0003800000 */
.L_x_48:
[----:B------:R-:W-:-:S07]  /*0fc0*/  IMAD R2, R8, 0x800000, R2 ;  /* 0x0080000008027824 */ /* 0x000fce00078e0202 */
.L_x_50:
[----:B------:R-:W-:Y:S05]  /*0fd0*/  BSYNC.RECONVERGENT B2 ;  /* 0x0000000000027941 */ /* 0x000fea0003800200 */
.L_x_47:
[----:B------:R-:W-:Y:S05]  /*0fe0*/  BRA `(.L_x_51) ;  /* 0x0000000000207947 */ /* 0x000fea0003800000 */
.L_x_46:
[----:B------:R-:W-:-:S04]  /*0ff0*/  LOP3.LUT R2, R10, 0x80000000, R9, 0x48, !PT ;  /* 0x800000000a027812 */ /* 0x000fc800078e4809 */
[----:B------:R-:W-:Y:S01]  /*1000*/  LOP3.LUT R2, R2, 0x7f800000, RZ, 0xfc, !PT ;  /* 0x7f80000002027812 */ /* 0x000fe200078efcff */
[----:B------:R-:W-:Y:S06]  /*1010*/  BRA `(.L_x_51) ;  /* 0x0000000000147947 */ /* 0x000fec0003800000 */
.L_x_45:
[----:B------:R-:W-:Y:S01]  /*1020*/  LOP3.LUT R2, R10, 0x80000000, R9, 0x48, !PT ;  /* 0x800000000a027812 */ /* 0x000fe200078e4809 */
[----:B------:R-:W-:Y:S06]  /*1030*/  BRA `(.L_x_51) ;  /* 0x00000000000c7947 */ /* 0x000fec0003800000 */
.L_x_44:
[----:B------:R-:W0:Y:S01]  /*1040*/  MUFU.RSQ R2, -QNAN ;  /* 0xffc0000000027908 */ /* 0x000e220000001400 */
[----:B------:R-:W-:Y:S05]  /*1050*/  BRA `(.L_x_51) ;  /* 0x0000000000047947 */ /* 0x000fea0003800000 */
.L_x_43:
[----:B------:R-:W-:-:S07]  /*1060*/  FADD.FTZ R2, R0, R3 ;  /* 0x0000000300027221 */ /* 0x000fce0000010000 */
.L_x_51:
[----:B------:R-:W-:Y:S05]  /*1070*/  BSYNC.RECONVERGENT B1 ;  /* 0x0000000000017941 */ /* 0x000fea0003800200 */
.L_x_41:
[----:B------:R-:W-:-:S04]  /*1080*/  IMAD.MOV.U32 R7, RZ, RZ, 0x0 ;  /* 0x00000000ff077424 */ /* 0x000fc800078e00ff */
[----:B0-----:R-:W-:Y:S05]  /*1090*/  RET.REL.NODEC R6 `(loss_linear_batch_cross_entropy_derive_float) ;  /* 0xffffffec06d87950 */ /* 0x001fea0003c3ffff */
.L_x_52:
        /* <DEDUP_REMOVED lines=14> */
.L_x_199:


//--------------------- .text.loss_linear_batch_mse_derive_double --------------------------
	.section	.text.loss_linear_batch_mse_derive_double,"ax",@progbits
	.align	128
        .global         loss_linear_batch_mse_derive_double
        .type           loss_linear_batch_mse_derive_double,@function
        .size           loss_linear_batch_mse_derive_double,(.L_x_214 - loss_linear_batch_mse_derive_double)
        .other          loss_linear_batch_mse_derive_double,@"STO_CUDA_ENTRY STV_DEFAULT"
loss_linear_batch_mse_derive_double:
.text.loss_linear_batch_mse_derive_double:
        /* <DEDUP_REMOVED lines=12> */
[----:B------:R-:W0:Y:S01]  /*00c0*/  LDCU.128 UR8, c[0x0][0x380] ;  /* 0x00007000ff0877ac */ /* 0x000e220008000c00 */
[----:B------:R-:W-:Y:S01]  /*00d0*/  IMAD.MOV.U32 R3, RZ, RZ, RZ ;  /* 0x000000ffff037224 */ /* 0x000fe200078e00ff */
[----:B------:R-:W-:Y:S02]  /*00e0*/  USHF.R.S32.HI UR4, URZ, 0x1f, UR6 ;  /* 0x0000001fff047899 */ /* 0x000fe40008011406 */
[----:B------:R-:W-:-:S04]  /*00f0*/  IMAD.WIDE.U32 R2, R5, UR6, R2 ;  /* 0x0000000605027c25 */ /* 0x000fc8000f8e0002 */
[----:B------:R-:W-:Y:S02]  /*0100*/  IMAD.SHL.U32 R6, R2, 0x8, RZ ;  /* 0x0000000802067824 */ /* 0x000fe400078e00ff */
[----:B------:R-:W-:-:S03]  /*0110*/  IMAD R5, R5, UR4, RZ ;  /* 0x0000000405057c24 */ /* 0x000fc6000f8e02ff */
[----:B------:R-:W1:Y:S01]  /*0120*/  LDCU.64 UR4, c[0x0][0x358] ;  /* 0x00006b00ff0477ac */ /* 0x000e620008000a00 */
[----:B------:R-:W-:-:S05]  /*0130*/  IMAD.IADD R3, R3, 0x1, R5 ;  /* 0x0000000103037824 */ /* 0x000fca00078e0205 */
[----:B------:R-:W-:Y:S02]  /*0140*/  SHF.L.U64.HI R0, R2, 0x3, R3 ;  /* 0x0000000302007819 */ /* 0x000fe40000010203 */
[C---:B0-----:R-:W-:Y:S02]  /*0150*/  IADD3 R2, P0, PT, R6.reuse, UR10, RZ ;  /* 0x0000000a06027c10 */ /* 0x041fe4000ff1e0ff */
[----:B------:R-:W-:Y:S02]  /*0160*/  IADD3 R6, P1, PT, R6, UR8, RZ ;  /* 0x0000000806067c10 */ /* 0x000fe4000ff3e0ff */
[C---:B------:R-:W-:Y:S02]  /*0170*/  IADD3.X R3, PT, PT, R0.reuse, UR11, RZ, P0, !PT ;  /* 0x0000000b00037c10 */ /* 0x040fe400087fe4ff */
[----:B------:R-:W-:-:S03]  /*0180*/  IADD3.X R7, PT, PT, R0, UR9, RZ, P1, !PT ;  /* 0x0000000900077c10 */ /* 0x000fc60008ffe4ff */
[----:B-1----:R-:W2:Y:S04]  /*0190*/  LDG.E.64 R4, desc[UR4][R2.64] ;  /* 0x0000000402047981 */ /* 0x002ea8000c1e1b00 */
[----:B------:R-:W2:Y:S02]  /*01a0*/  LDG.E.64 R6, desc[UR4][R6.64] ;  /* 0x0000000406067981 */ /* 0x000ea4000c1e1b00 */
[----:B--2---:R-:W-:-:S07]  /*01b0*/  DADD R4, R4, -R6 ;  /* 0x0000000004047229 */ /* 0x004fce0000000806 */
[----:B------:R-:W-:Y:S01]  /*01c0*/  STG.E.64 desc[UR4][R2.64], R4 ;  /* 0x0000000402007986 */ /* 0x000fe2000c101b04 */
[----:B------:R-:W-:Y:S05]  /*01d0*/  EXIT ;  /* 0x000000000000794d */ /* 0x000fea0003800000 */
.L_x_53:
        /* <DEDUP_REMOVED lines=10> */
.L_x_214:


//--------------------- .text.loss_linear_batch_mse_derive_float --------------------------
	.section	.text.loss_linear_batch_mse_derive_float,"ax",@progbits
	.align	128
        .global         loss_linear_batch_mse_derive_float
        .type           loss_linear_batch_mse_derive_float,@function
        .size           loss_linear_batch_mse_derive_float,(.L_x_215 - loss_linear_batch_mse_derive_float)
        .other          loss_linear_batch_mse_derive_float,@"STO_CUDA_ENTRY STV_DEFAULT"
loss_linear_batch_mse_derive_float:
.text.loss_linear_batch_mse_derive_float:
        /* <DEDUP_REMOVED lines=18> */
[----:B------:R-:W-:Y:S01]  /*0120*/  IADD3 R5, PT, PT, R3, R5, RZ ;  /* 0x0000000503057210 */ /* 0x000fe20007ffe0ff */
[----:B------:R-:W-:-:S03]  /*0130*/  IMAD.SHL.U32 R3, R2, 0x4, RZ ;  /* 0x0000000402037824 */ /* 0x000fc600078e00ff */
[----:B------:R-:W-:Y:S02]  /*0140*/  SHF.L.U64.HI R0, R2, 0x2, R5 ;  /* 0x0000000202007819 */ /* 0x000fe40000010205 */
[C---:B0-----:R-:W-:Y:S02]  /*0150*/  IADD3 R4, P1, PT, R3.reuse, UR8, RZ ;  /* 0x0000000803047c10 */ /* 0x041fe4000ff3e0ff */
[----:B------:R-:W-:Y:S02]  /*0160*/  IADD3 R2, P0, PT, R3, UR10, RZ ;  /* 0x0000000a03027c10 */ /* 0x000fe4000ff1e0ff */
[C---:B------:R-:W-:Y:S02]  /*0170*/  IADD3.X R5, PT, PT, R0.reuse, UR9, RZ, P1, !PT ;  /* 0x0000000900057c10 */ /* 0x040fe40008ffe4ff */
[----:B------:R-:W-:-:S04]  /*0180*/  IADD3.X R3, PT, PT, R0, UR11, RZ, P0, !PT ;  /* 0x0000000b00037c10 */ /* 0x000fc800087fe4ff */
[----:B-1----:R-:W2:Y:S04]  /*0190*/  LDG.E R5, desc[UR4][R4.64] ;  /* 0x0000000404057981 */ /* 0x002ea8000c1e1900 */
[----:B------:R-:W2:Y:S02]  /*01a0*/  LDG.E R0, desc[UR4][R2.64] ;  /* 0x0000000402007981 */ /* 0x000ea4000c1e1900 */
[----:B--2---:R-:W-:-:S05]  /*01b0*/  FADD R7, R0, -R5 ;  /* 0x8000000500077221 */ /* 0x004fca0000000000 */
[----:B------:R-:W-:Y:S01]  /*01c0*/  STG.E desc[UR4][R2.64], R7 ;  /* 0x0000000702007986 */ /* 0x000fe2000c101904 */
[----:B------:R-:W-:Y:S05]  /*01d0*/  EXIT ;  /* 0x000000000000794d */ /* 0x000fea0003800000 */
.L_x_54:
        /* <DEDUP_REMOVED lines=10> */
.L_x_215:


//--------------------- .text.loss_linear_batch_by_canonical_link_double --------------------------
	.section	.text.loss_linear_batch_by_canonical_link_double,"ax",@progbits
	.align	128
        .global         loss_linear_batch_by_canonical_link_double
        .type           loss_linear_batch_by_canonical_link_double,@function
        .size           loss_linear_batch_by_canonical_link_double,(.L_x_216 - loss_linear_batch_by_canonical_link_double)
        .other          loss_linear_batch_by_canonical_link_double,@"STO_CUDA_ENTRY STV_DEFAULT"
loss_linear_batch_by_canonical_link_double:
.text.loss_linear_batch_by_canonical_link_double:
[----:B------:R-:W-:Y:S01]  /*0000*/  LDC R1, c[0x0][0x37c] ;  /* 0x0000df00ff017b82 */ /* 0x000fe20000000800 */
[----:B------:R-:W0:Y:S01]  /*0010*/  S2R R2, SR_CTAID.X ;  /* 0x0000000000027919 */ /* 0x000e220000002500 */
[----:B------:R-:W1:Y:S01]  /*0020*/  LDCU UR4, c[0x0][0x364] ;  /* 0x00006c80ff0477ac */ /* 0x000e620008000800 */
[----:B------:R-:W0:Y:S01]  /*0030*/  S2R R3, SR_TID.X ;  /* 0x0000000000037919 */ /* 0x000e220000002100 */
[----:B------:R-:W0:Y:S01]  /*0040*/  LDCU UR5, c[0x0][0x360] ;  /* 0x00006c00ff0577ac */ /* 0x000e220008000800 */
[----:B------:R-:W1:Y:S01]  /*0050*/  S2R R5, SR_CTAID.Y ;  /* 0x0000000000057919 */ /* 0x000e620000002600 */
[----:B------:R-:W2:Y:S01]  /*0060*/  LDCU.64 UR8, c[0x0][0x390] ;  /* 0x00007200ff0877ac */ /* 0x000ea20008000a00 */
[----:B------:R-:W1:Y:S01]  /*0070*/  S2R R0, SR_TID.Y ;  /* 0x0000000000007919 */ /* 0x000e620000002200 */
[----:B--2---:R-:W-:Y:S01]  /*0080*/  USHF.R.S32.HI UR6, URZ, 0x1f, UR8 ;  /* 0x0000001fff067899 */ /* 0x004fe20008011408 */
[----:B0-----:R-:W-:-:S05]  /*0090*/  IMAD R2, R2, UR5, R3 ;  /* 0x0000000502027c24 */ /* 0x001fca000f8e0203 */
[----:B------:R-:W-:Y:S01]  /*00a0*/  ISETP.GE.U32.AND P0, PT, R2, UR8, PT ;  /* 0x0000000802007c0c */ /* 0x000fe2000bf06070 */
[----:B-1----:R-:W-:-:S03]  /*00b0*/  IMAD R5, R5, UR4, R0 ;  /* 0x0000000405057c24 */ /* 0x002fc6000f8e0200 */
[----:B------:R-:W-:-:S04]  /*00c0*/  ISETP.GE.U32.AND.EX P0, PT, RZ, UR6, PT, P0 ;  /* 0x00000006ff007c0c */ /* 0x000fc8000bf06100 */
[----:B------:R-:W-:-:S13]  /*00d0*/  ISETP.GE.U32.OR P0, PT, R5, UR9, P0 ;  /* 0x0000000905007c0c */ /* 0x000fda0008706470 */
[----:B------:R-:W-:Y:S05]  /*00e0*/  @P0 EXIT ;  /* 0x000000000000094d */ /* 0x000fea0003800000 */
[----:B------:R-:W0:Y:S01]  /*00f0*/  LDCU.128 UR12, c[0x0][0x380] ;  /* 0x00007000ff0c77ac */ /* 0x000e220008000c00 */
[----:B------:R-:W-:Y:S02]  /*0100*/  IMAD.MOV.U32 R3, RZ, RZ, RZ ;  /* 0x000000ffff037224 */ /* 0x000fe400078e00ff */
[C---:B------:R-:W-:Y:S01]  /*0110*/  IMAD R7, R5.reuse, UR6, RZ ;  /* 0x0000000605077c24 */ /* 0x040fe2000f8e02ff */
[----:B------:R-:W1:Y:S01]  /*0120*/  LDCU.64 UR4, c[0x0][0x358] ;  /* 0x00006b00ff0477ac */ /* 0x000e620008000a00 */
[----:B------:R-:W-:-:S04]  /*0130*/  IMAD.WIDE.U32 R2, R5, UR8, R2 ;  /* 0x0000000805027c25 */ /* 0x000fc8000f8e0002 */
[----:B------:R-:W-:Y:S02]  /*0140*/  IMAD.IADD R3, R3, 0x1, R7 ;  /* 0x0000000103037824 */ /* 0x000fe400078e0207 */
[----:B------:R-:W-:-:S03]  /*0150*/  IMAD.SHL.U32 R6, R2, 0x8, RZ ;  /* 0x0000000802067824 */ /* 0x000fc600078e00ff */
        /* <DEDUP_REMOVED lines=10> */
.L_x_55:
        /* <DEDUP_REMOVED lines=16> */
.L_x_216:


//--------------------- .text.loss_linear_batch_by_canonical_link_float --------------------------
	.section	.text.loss_linear_batch_by_canonical_link_float,"ax",@progbits
	.align	128
        .global         loss_linear_batch_by_canonical_link_float
        .type           loss_linear_batch_by_canonical_link_float,@function
        .size           loss_linear_batch_by_canonical_link_float,(.L_x_217 - loss_linear_batch_by_canonical_link_float)
        .other          loss_linear_batch_by_canonical_link_float,@"STO_CUDA_ENTRY STV_DEFAULT"
loss_linear_batch_by_canonical_link_float:
.text.loss_linear_batch_by_canonical_link_float:
        /* <DEDUP_REMOVED lines=32> */
.L_x_56:
        /* <DEDUP_REMOVED lines=16> */
.L_x_217:


//--------------------- .text.reduce_linear_batch_double --------------------------
	.section	.text.reduce_linear_batch_double,"ax",@progbits
	.align	128
        .global         reduce_linear_batch_double
        .type           reduce_linear_batch_double,@function
        .size           reduce_linear_batch_double,(.L_x_218 - reduce_linear_batch_double)
        .other          reduce_linear_batch_double,@"STO_CUDA_ENTRY STV_DEFAULT"
reduce_linear_batch_double:
.text.reduce_linear_batch_double:
[----:B------:R-:W-:Y:S01]  /*0000*/  LDC R1, c[0x0][0x37c] ;  /* 0x0000df00ff017b82 */ /* 0x000fe20000000800 */
[----:B------:R-:W0:Y:S01]  /*0010*/  S2R R0, SR_CTAID.X ;  /* 0x0000000000007919 */ /* 0x000e220000002500 */
[----:B------:R-:W0:Y:S02]  /*0020*/  LDCU UR7, c[0x0][0x390] ;  /* 0x00007200ff0777ac */ /* 0x000e240008000800 */
[----:B0-----:R-:W-:-:S13]  /*0030*/  ISETP.GE.U32.AND P0, PT, R0, UR7, PT ;  /* 0x0000000700007c0c */ /* 0x001fda000bf06070 */
[----:B------:R-:W-:Y:S05]  /*0040*/  @P0 EXIT ;  /* 0x000000000000094d */ /* 0x000fea0003800000 */
[----:B------:R-:W0:Y:S01]  /*0050*/  S2R R3, SR_TID.X ;  /* 0x0000000000037919 */ /* 0x000e220000002100 */
[----:B------:R-:W1:Y:S01]  /*0060*/  S2UR UR5, SR_CgaCtaId ;  /* 0x00000000000579c3 */ /* 0x000e620000008800 */
[----:B------:R-:W2:Y:S01]  /*0070*/  LDCU UR6, c[0x0][0x394] ;  /* 0x00007280ff0677ac */ /* 0x000ea20008000800 */
[----:B------:R-:W-:Y:S01]  /*0080*/  BSSY.RECONVERGENT B0, `(.L_x_57) ;  /* 0x0000017000007945 */ /* 0x000fe20003800200 */
[----:B------:R-:W-:Y:S01]  /*0090*/  UMOV UR4, 0x400 ;  /* 0x0000040000047882 */ /* 0x000fe20000000000 */
[----:B------:R-:W3:Y:S01]  /*00a0*/  LDCU.64 UR8, c[0x0][0x358] ;  /* 0x00006b00ff0877ac */ /* 0x000ee20008000a00 */
[----:B-1----:R-:W-:Y:S02]  /*00b0*/  ULEA UR5, UR5, UR4, 0x18 ;  /* 0x0000000405057291 */ /* 0x002fe4000f8ec0ff */
[----:B--2---:R-:W-:-:S04]  /*00c0*/  UIMAD UR4, UR7, UR6, URZ ;  /* 0x00000006070472a4 */ /* 0x004fc8000f8e02ff */
[C---:B0-----:R-:W-:Y:S01]  /*00d0*/  LEA R2, R3.reuse, UR5, 0x3 ;  /* 0x0000000503027c11 */ /* 0x041fe2000f8e18ff */
[----:B------:R-:W-:-:S04]  /*00e0*/  IMAD R4, R3, UR7, R0 ;  /* 0x0000000703047c24 */ /* 0x000fc8000f8e0200 */
[----:B------:R0:W-:Y:S01]  /*00f0*/  STS.64 [R2], RZ ;  /* 0x000000ff02007388 */ /* 0x0001e20000000a00 */
[----:B------:R-:W-:-:S13]  /*0100*/  ISETP.GE.U32.AND P0, PT, R4, UR4, PT ;  /* 0x0000000404007c0c */ /* 0x000fda000bf06070 */
[----:B0--3--:R-:W-:Y:S05]  /*0110*/  @P0 BRA `(.L_x_58) ;  /* 0x0000000000340947 */ /* 0x009fea0003800000 */
[----:B------:R-:W0:Y:S01]  /*0120*/  LDC R10, c[0x0][0x360] ;  /* 0x0000d800ff0a7b82 */ /* 0x000e220000000800 */
[----:B------:R-:W-:Y:S01]  /*0130*/  BSSY.RECONVERGENT B1, `(.L_x_59) ;  /* 0x000000a000017945 */ /* 0x000fe20003800200 */
[----:B------:R-:W-:Y:S01]  /*0140*/  IMAD.MOV.U32 R11, RZ, RZ, R4 ;  /* 0x000000ffff0b7224 */ /* 0x000fe200078e0004 */
[----:B------:R-:W-:-:S05]  /*0150*/  CS2R R4, SRZ ;  /* 0x0000000000047805 */ /* 0x000fca000001ff00 */
[----:B------:R-:W1:Y:S02]  /*0160*/  LDC.64 R8, c[0x0][0x380] ;  /* 0x0000e000ff087b82 */ /* 0x000e640000000a00 */
.L_x_60:
[----:B-1----:R-:W-:-:S06]  /*0170*/  IMAD.WIDE.U32 R6, R11, 0x8, R8 ;  /* 0x000000080b067825 */ /* 0x002fcc00078e0008 */
[----:B------:R-:W2:Y:S01]  /*0180*/  LDG.E.64 R6, desc[UR8][R6.64] ;  /* 0x0000000806067981 */ /* 0x000ea2000c1e1b00 */
[----:B0-----:R-:W-:-:S05]  /*0190*/  IMAD R11, R10, UR7, R11 ;  /* 0x000000070a0b7c24 */ /* 0x001fca000f8e020b */
[----:B------:R-:W-:Y:S01]  /*01a0*/  ISETP.GE.U32.AND P0, PT, R11, UR4, PT ;  /* 0x000000040b007c0c */ /* 0x000fe2000bf06070 */
[----:B--2---:R-:W-:-:S12]  /*01b0*/  DADD R4, R6, R4 ;  /* 0x0000000006047229 */ /* 0x004fd80000000004 */
[----:B------:R-:W-:Y:S05]  /*01c0*/  @!P0 BRA `(.L_x_60) ;  /* 0xfffffffc00e88947 */ /* 0x000fea000383ffff */
[----:B------:R-:W-:Y:S05]  /*01d0*/  BSYNC.RECONVERGENT B1 ;  /* 0x0000000000017941 */ /* 0x000fea0003800200 */
.L_x_59:
[----:B------:R0:W-:Y:S02]  /*01e0*/  STS.64 [R2], R4 ;  /* 0x0000000402007388 */ /* 0x0001e40000000a00 */
.L_x_58:
[----:B------:R-:W-:Y:S05]  /*01f0*/  BSYNC.RECONVERGENT B0 ;  /* 0x0000000000007941 */ /* 0x000fea0003800200 */
.L_x_57:
[----:B------:R-:W-:Y:S01]  /*0200*/  BAR.SYNC.DEFER_BLOCKING 0x0 ;  /* 0x0000000000007b1d */ /* 0x000fe20000010000 */
[C---:B------:R-:W-:Y:S01]  /*0210*/  ISETP.GT.U32.AND P0, PT, R3.reuse, 0x1ff, PT ;  /* 0x000001ff0300780c */ /* 0x040fe20003f04070 */
[C---:B------:R-:W-:Y:S01]  /*0220*/  VIADD R12, R3.reuse, 0xffffffff ;  /* 0xffffffff030c7836 */ /* 0x040fe20000000000 */
[----:B------:R-:W-:-:S11]  /*0230*/  ISETP.GT.U32.AND P1, PT, R3, 0xff, PT ;  /* 0x000000ff0300780c */ /* 0x000fd60003f24070 */
[----:B0-----:R-:W-:Y:S04]  /*0240*/  @!P0 LDS.64 R4, [R2+0x1000] ;  /* 0x0010000002048984 */ /* 0x001fe80000000a00 */
[----:B------:R-:W0:Y:S02]  /*0250*/  @!P0 LDS.64 R6, [R2] ;  /* 0x0000000002068984 */ /* 0x000e240000000a00 */
[----:B0-----:R-:W-:-:S07]  /*0260*/  @!P0 DADD R4, R4, R6 ;  /* 0x0000000004048229 */ /* 0x001fce0000000006 */
[----:B------:R-:W-:Y:S01]  /*0270*/  @!P0 STS.64 [R2], R4 ;  /* 0x0000000402008388 */ /* 0x000fe20000000a00 */
[----:B------:R-:W-:Y:S01]  /*0280*/  BAR.SYNC.DEFER_BLOCKING 0x0 ;  /* 0x0000000000007b1d */ /* 0x000fe20000010000 */
[----:B------:R-:W-:-:S05]  /*0290*/  ISETP.GT.U32.AND P0, PT, R3, 0x7f, PT ;  /* 0x0000007f0300780c */ /* 0x000fca0003f04070 */
[----:B------:R-:W-:Y:S04]  /*02a0*/  @!P1 LDS.64 R6, [R2+0x800] ;  /* 0x0008000002069984 */ /* 0x000fe80000000a00 */
        /* <DEDUP_REMOVED lines=21> */
[----:B------:R-:W-:Y:S06]  /*0400*/  BAR.SYNC.DEFER_BLOCKING 0x0 ;  /* 0x0000000000007b1d */ /* 0x000fec0000010000 */
[----:B------:R-:W-:Y:S04]  /*0410*/  @!P1 LDS.64 R8, [R2] ;  /* 0x0000000002089984 */ /* 0x000fe80000000a00 */
[----:B------:R-:W0:Y:S02]  /*0420*/  @!P1 LDS.64 R10, [UR5] ;  /* 0x00000005ff0a9984 */ /* 0x000e240008000a00 */
[----:B0-----:R-:W-:-:S07]  /*0430*/  @!P1 DADD R8, R8, R10 ;  /* 0x0000000008089229 */ /* 0x001fce000000000a */
[----:B------:R0:W-:Y:S01]  /*0440*/  @!P1 STS.64 [UR5], R8 ;  /* 0x00000008ff009988 */ /* 0x0001e20008000a05 */
[----:B------:R-:W-:Y:S05]  /*0450*/  @!P1 EXIT ;  /* 0x000000000000994d */ /* 0x000fea0003800000 */
[----:B------:R-:W-:-:S13]  /*0460*/  ISETP.NE.AND P0, PT, R3, RZ, PT ;  /* 0x000000ff0300720c */ /* 0x000fda0003f05270 */
[----:B------:R-:W-:Y:S05]  /*0470*/  @P0 EXIT ;  /* 0x000000000000094d */ /* 0x000fea0003800000 */
[----:B------:R-:W1:Y:S01]  /*0480*/  LDS.64 R4, [UR5] ;  /* 0x00000005ff047984 */ /* 0x000e620008000a00 */
[----:B------:R-:W2:Y:S02]  /*0490*/  LDC.64 R2, c[0x0][0x388] ;  /* 0x0000e200ff027b82 */ /* 0x000ea40000000a00 */
[----:B--2---:R-:W-:-:S05]  /*04a0*/  IMAD.WIDE.U32 R2, R0, 0x8, R2 ;  /* 0x0000000800027825 */ /* 0x004fca00078e0002 */
[----:B-1----:R-:W-:Y:S01]  /*04b0*/  STG.E.64 desc[UR8][R2.64], R4 ;  /* 0x0000000402007986 */ /* 0x002fe2000c101b08 */
[----:B------:R-:W-:Y:S05]  /*04c0*/  EXIT ;  /* 0x000000000000794d */ /* 0x000fea0003800000 */
.L_x_61:
        /* <DEDUP_REMOVED lines=11> */
.L_x_218:


//--------------------- .text.reduce_linear_batch_float --------------------------
	.section	.text.reduce_linear_batch_float,"ax",@progbits
	.align	128
        .global         reduce_linear_batch_float
        .type           reduce_linear_batch_float,@function
        .size           reduce_linear_batch_float,(.L_x_219 - reduce_linear_batch_float)
        .other          reduce_linear_batch_float,@"STO_CUDA_ENTRY STV_DEFAULT"
reduce_linear_batch_float:
.text.reduce_linear_batch_float:
        /* <DEDUP_REMOVED lines=15> */
[----:B------:R0:W-:Y:S01]  /*00f0*/  STS [R8], RZ ;  /* 0x000000ff08007388 */ /* 0x0001e20000000800 */
[----:B------:R-:W-:-:S13]  /*0100*/  ISETP.GE.U32.AND P0, PT, R2, UR4, PT ;  /* 0x0000000402007c0c */ /* 0x000fda000bf06070 */
[----:B0--3--:R-:W-:Y:S05]  /*0110*/  @P0 BRA `(.L_x_63) ;  /* 0x0000000000300947 */ /* 0x009fea0003800000 */
[----:B------:R-:W0:Y:S01]  /*0120*/  LDC R11, c[0x0][0x360] ;  /* 0x0000d800ff0b7b82 */ /* 0x000e220000000800 */
[----:B------:R-:W-:Y:S01]  /*0130*/  HFMA2 R9, -RZ, RZ, 0, 0 ;  /* 0x00000000ff097431 */ /* 0x000fe200000001ff */
[----:B------:R-:W-:Y:S06]  /*0140*/  BSSY.RECONVERGENT B1, `(.L_x_64) ;  /* 0x0000008000017945 */ /* 0x000fec0003800200 */
[----:B------:R-:W1:Y:S02]  /*0150*/  LDC.64 R6, c[0x0][0x380] ;  /* 0x0000e000ff067b82 */ /* 0x000e640000000a00 */
.L_x_65:
[----:B-1----:R-:W-:-:S06]  /*0160*/  IMAD.WIDE.U32 R4, R2, 0x4, R6 ;  /* 0x0000000402047825 */ /* 0x002fcc00078e0006 */
[----:B------:R-:W2:Y:S01]  /*0170*/  LDG.E R4, desc[UR8][R4.64] ;  /* 0x0000000804047981 */ /* 0x000ea2000c1e1900 */
[----:B0-----:R-:W-:-:S05]  /*0180*/  IMAD R2, R11, UR7, R2 ;  /* 0x000000070b027c24 */ /* 0x001fca000f8e0202 */
[----:B------:R-:W-:Y:S01]  /*0190*/  ISETP.GE.U32.AND P0, PT, R2, UR4, PT ;  /* 0x0000000402007c0c */ /* 0x000fe2000bf06070 */
[----:B--2---:R-:W-:-:S12]  /*01a0*/  FADD R9, R4, R9 ;  /* 0x0000000904097221 */ /* 0x004fd80000000000 */
[----:B------:R-:W-:Y:S05]  /*01b0*/  @!P0 BRA `(.L_x_65) ;  /* 0xfffffffc00e88947 */ /* 0x000fea000383ffff */
[----:B------:R-:W-:Y:S05]  /*01c0*/  BSYNC.RECONVERGENT B1 ;  /* 0x0000000000017941 */ /* 0x000fea0003800200 */
.L_x_64:
[----:B------:R0:W-:Y:S02]  /*01d0*/  STS [R8], R9 ;  /* 0x0000000908007388 */ /* 0x0001e40000000800 */
.L_x_63:
[----:B------:R-:W-:Y:S05]  /*01e0*/  BSYNC.RECONVERGENT B0 ;  /* 0x0000000000007941 */ /* 0x000fea0003800200 */
.L_x_62:
[----:B------:R-:W-:Y:S01]  /*01f0*/  BAR.SYNC.DEFER_BLOCKING 0x0 ;  /* 0x0000000000007b1d */ /* 0x000fe20000010000 */
[C---:B------:R-:W-:Y:S02]  /*0200*/  ISETP.GT.U32.AND P0, PT, R3.reuse, 0x1ff, PT ;  /* 0x000001ff0300780c */ /* 0x040fe40003f04070 */
[C---:B------:R-:W-:Y:S02]  /*0210*/  ISETP.GT.U32.AND P1, PT, R3.reuse, 0xff, PT ;  /* 0x000000ff0300780c */ /* 0x040fe40003f24070 */
[----:B------:R-:W-:-:S09]  /*0220*/  IADD3 R4, PT, PT, R3, -0x1, RZ ;  /* 0xffffffff03047810 */ /* 0x000fd20007ffe0ff */
[----:B------:R-:W-:Y:S04]  /*0230*/  @!P0 LDS R2, [R8+0x800] ;  /* 0x0008000008028984 */ /* 0x000fe80000000800 */
[----:B------:R-:W1:Y:S02]  /*0240*/  @!P0 LDS R5, [R8] ;  /* 0x0000000008058984 */ /* 0x000e640000000800 */
[----:B-1----:R-:W-:-:S05]  /*0250*/  @!P0 FADD R5, R2, R5 ;  /* 0x0000000502058221 */ /* 0x002fca0000000000 */
[----:B------:R-:W-:Y:S01]  /*0260*/  @!P0 STS [R8], R5 ;  /* 0x0000000508008388 */ /* 0x000fe20000000800 */
[----:B------:R-:W-:Y:S01]  /*0270*/  BAR.SYNC.DEFER_BLOCKING 0x0 ;  /* 0x0000000000007b1d */ /* 0x000fe20000010000 */
[----:B------:R-:W-:-:S05]  /*0280*/  ISETP.GT.U32.AND P0, PT, R3, 0x7f, PT ;  /* 0x0000007f0300780c */ /* 0x000fca0003f04070 */
[----:B------:R-:W-:Y:S04]  /*0290*/  @!P1 LDS R2, [R8+0x400] ;  /* 0x0004000008029984 */ /* 0x000fe80000000800 */
[----:B------:R-:W1:Y:S02]  /*02a0*/  @!P1 LDS R7, [R8] ;  /* 0x0000000008079984 */ /* 0x000e640000000800 */
[----:B-1----:R-:W-:-:S05]  /*02b0*/  @!P1 FADD R7, R2, R7 ;  /* 0x0000000702079221 */ /* 0x002fca0000000000 */
[----:B------:R-:W-:Y:S01]  /*02c0*/  @!P1 STS [R8], R7 ;  /* 0x0000000708009388 */ /* 0x000fe20000000800 */
[----:B------:R-:W-:Y:S01]  /*02d0*/  BAR.SYNC.DEFER_BLOCKING 0x0 ;  /* 0x0000000000007b1d */ /* 0x000fe20000010000 */
[----:B------:R-:W-:-:S05]  /*02e0*/  ISETP.GT.U32.AND P1, PT, R3, 0x3f, PT ;  /* 0x0000003f0300780c */ /* 0x000fca0003f24070 */
[----:B------:R-:W-:Y:S04]  /*02f0*/  @!P0 LDS R2, [R8+0x200] ;  /* 0x0002000008028984 */ /* 0x000fe80000000800 */
[----:B0-----:R-:W0:Y:S02]  /*0300*/  @!P0 LDS R9, [R8] ;  /* 0x0000000008098984 */ /* 0x001e240000000800 */
[----:B0-----:R-:W-:-:S05]  /*0310*/  @!P0 FADD R9, R2, R9 ;  /* 0x0000000902098221 */ /* 0x001fca0000000000 */
[----:B------:R-:W-:Y:S01]  /*0320*/  @!P0 STS [R8], R9 ;  /* 0x0000000908008388 */ /* 0x000fe20000000800 */
[----:B------:R-:W-:Y:S01]  /*0330*/  BAR.SYNC.DEFER_BLOCKING 0x0 ;  /* 0x0000000000007b1d */ /* 0x000fe20000010000 */
[----:B------:R-:W-:-:S05]  /*0340*/  ISETP.GT.U32.AND P0, PT, R3, 0x1f, PT ;  /* 0x0000001f0300780c */ /* 0x000fca0003f04070 */
[----:B------:R-:W-:Y:S04]  /*0350*/  @!P1 LDS R2, [R8+0x100] ;  /* 0x0001000008029984 */ /* 0x000fe80000000800 */
[----:B------:R-:W0:Y:S02]  /*0360*/  @!P1 LDS R5, [R8] ;  /* 0x0000000008059984 */ /* 0x000e240000000800 */
        /* <DEDUP_REMOVED lines=8> */
[----:B------:R-:W-:Y:S06]  /*03f0*/  BAR.SYNC.DEFER_BLOCKING 0x0 ;  /* 0x0000000000007b1d */ /* 0x000fec0000010000 */
[----:B------:R-:W-:Y:S04]  /*0400*/  @!P1 LDS R2, [R8] ;  /* 0x0000000008029984 */ /* 0x000fe80000000800 */
[----:B------:R-:W0:Y:S02]  /*0410*/  @!P1 LDS R9, [UR5] ;  /* 0x00000005ff099984 */ /* 0x000e240008000800 */
[----:B0-----:R-:W-:-:S05]  /*0420*/  @!P1 FADD R2, R2, R9 ;  /* 0x0000000902029221 */ /* 0x001fca0000000000 */
[----:B------:R0:W-:Y:S01]  /*0430*/  @!P1 STS [UR5], R2 ;  /* 0x00000002ff009988 */ /* 0x0001e20008000805 */
[----:B------:R-:W-:Y:S05]  /*0440*/  @!P1 EXIT ;  /* 0x000000000000994d */ /* 0x000fea0003800000 */
[----:B------:R-:W-:-:S13]  /*0450*/  ISETP.NE.AND P0, PT, R3, RZ, PT ;  /* 0x000000ff0300720c */ /* 0x000fda0003f05270 */
[----:B------:R-:W-:Y:S05]  /*0460*/  @P0 EXIT ;  /* 0x000000000000094d */ /* 0x000fea0003800000 */
[----:B------:R-:W1:Y:S01]  /*0470*/  LDS R5, [UR5] ;  /* 0x00000005ff057984 */ /* 0x000e620008000800 */
[----:B0-----:R-:W0:Y:S02]  /*0480*/  LDC.64 R2, c[0x0][0x388] ;  /* 0x0000e200ff027b82 */ /* 0x001e240000000a00 */
[----:B0-----:R-:W-:-:S05]  /*0490*/  IMAD.WIDE.U32 R2, R0, 0x4, R2 ;  /* 0x0000000400027825 */ /* 0x001fca00078e0002 */
[----:B-1----:R-:W-:Y:S01]  /*04a0*/  STG.E desc[UR8][R2.64], R5 ;  /* 0x0000000502007986 */ /* 0x002fe2000c101908 */
[----:B------:R-:W-:Y:S05]  /*04b0*/  EXIT ;  /* 0x000000000000794d */ /* 0x000fea0003800000 */
.L_x_66:
        /* <DEDUP_REMOVED lines=12> */
.L_x_219:


//--------------------- .text.softmax_backward_double --------------------------
	.section	.text.softmax_backward_double,"ax",@progbits
	.align	128
        .global         softmax_backward_double
        .type           softmax_backward_double,@function
        .size           softmax_backward_double,(.L_x_220 - softmax_backward_double)
        .other          softmax_backward_double,@"STO_CUDA_ENTRY STV_DEFAULT"
softmax_backward_double:
.text.softmax_backward_double:
[----:B------:R-:W-:Y:S01]  /*0000*/  LDC R1, c[0x0][0x37c] ;  /* 0x0000df00ff017b82 */ /* 0x000fe20000000800 */
[----:B------:R-:W0:Y:S01]  /*0010*/  S2R R5, SR_CTAID.Y ;  /* 0x0000000000057919 */ /* 0x000e220000002600 */
[----:B------:R-:W1:Y:S01]  /*0020*/  LDCU UR4, c[0x0][0x360] ;  /* 0x00006c00ff0477ac */ /* 0x000e620008000800 */
[----:B------:R-:W0:Y:S01]  /*0030*/  S2R R2, SR_TID.Y ;  /* 0x0000000000027919 */ /* 0x000e220000002200 */
[----:B------:R-:W0:Y:S01]  /*0040*/  LDCU UR5, c[0x0][0x364] ;  /* 0x00006c80ff0577ac */ /* 0x000e220008000800 */
[----:B------:R-:W1:Y:S01]  /*0050*/  S2R R0, SR_CTAID.X ;  /* 0x0000000000007919 */ /* 0x000e620000002500 */
[----:B------:R-:W2:Y:S01]  /*0060*/  LDCU.64 UR6, c[0x0][0x3a0] ;  /* 0x00007400ff0677ac */ /* 0x000ea20008000a00 */
[----:B------:R-:W1:Y:S01]  /*0070*/  S2R R3, SR_TID.X ;  /* 0x0000000000037919 */ /* 0x000e620000002100 */
[----:B------:R-:W3:Y:S01]  /*0080*/  LDCU.64 UR8, c[0x0][0x398] ;  /* 0x00007300ff0877ac */ /* 0x000ee20008000a00 */
[----:B0-----:R-:W-:-:S05]  /*0090*/  IMAD R5, R5, UR5, R2 ;  /* 0x0000000505057c24 */ /* 0x001fca000f8e0202 */
[----:B--2---:R-:W-:Y:S01]  /*00a0*/  ISETP.GE.U32.AND P1, PT, R5, UR6, PT ;  /* 0x0000000605007c0c */ /* 0x004fe2000bf26070 */
[----:B-1----:R-:W-:-:S03]  /*00b0*/  IMAD R0, R0, UR4, R3 ;  /* 0x0000000400007c24 */ /* 0x002fc6000f8e0203 */
[----:B------:R-:W-:Y:S02]  /*00c0*/  ISETP.GE.U32.AND.EX P1, PT, RZ, UR7, PT, P1 ;  /* 0x00000007ff007c0c */ /* 0x000fe4000bf26110 */
[----:B---3--:R-:W-:-:S04]  /*00d0*/  ISETP.GE.U32.AND P0, PT, R0, UR8, PT ;  /* 0x0000000800007c0c */ /* 0x008fc8000bf06070 */
[----:B------:R-:W-:-:S13]  /*00e0*/  ISETP.GE.U32.OR.EX P0, PT, RZ, UR9, P1, P0 ;  /* 0x00000009ff007c0c */ /* 0x000fda0008f06500 */
[----:B------:R-:W-:Y:S05]  /*00f0*/  @P0 EXIT ;  /* 0x000000000000094d */ /* 0x000fea0003800000 */
[C---:B------:R-:W-:Y:S01]  /*0100*/  IMAD.WIDE.U32 R2, R5.reuse, UR8, RZ ;  /* 0x0000000805027c25 */ /* 0x040fe2000f8e00ff */
[C---:B------:R-:W-:Y:S01]  /*0110*/  ISETP.NE.AND P0, PT, R5.reuse, RZ, PT ;  /* 0x000000ff0500720c */ /* 0x040fe20003f05270 */
[----:B------:R-:W0:Y:S02]  /*0120*/  LDCU.64 UR6, c[0x0][0x388] ;  /* 0x00007100ff0677ac */ /* 0x000e240008000a00 */
[----:B------:R-:W-:Y:S01]  /*0130*/  IMAD R5, R5, UR9, R3 ;  /* 0x0000000905057c24 */ /* 0x000fe2000f8e0203 */
[----:B------:R-:W-:Y:S01]  /*0140*/  SEL R3, R2, RZ, P0 ;  /* 0x000000ff02037207 */ /* 0x000fe20000000000 */
[----:B------:R-:W1:Y:S03]  /*0150*/  LDCU.64 UR4, c[0x0][0x358] ;  /* 0x00006b00ff0477ac */ /* 0x000e660008000a00 */
[----:B------:R-:W-:Y:S01]  /*0160*/  IADD3 R0, P1, PT, R0, R3, RZ ;  /* 0x0000000300007210 */ /* 0x000fe20007f3e0ff */
[----:B------:R-:W2:Y:S01]  /*0170*/  LDCU.64 UR10, c[0x0][0x390] ;  /* 0x00007200ff0a77ac */ /* 0x000ea20008000a00 */
[----:B------:R-:W-:-:S03]  /*0180*/  SEL R3, R5, RZ, P0 ;  /* 0x000000ff05037207 */ /* 0x000fc60000000000 */
[----:B------:R-:W-:Y:S02]  /*0190*/  IMAD.SHL.U32 R6, R0, 0x8, RZ ;  /* 0x0000000800067824 */ /* 0x000fe400078e00ff */
[----:B------:R-:W-:-:S03]  /*01a0*/  IMAD.X R3, RZ, RZ, R3, P1 ;  /* 0x000000ffff037224 */ /* 0x000fc600008e0603 */
[----:B0-----:R-:W-:Y:S02]  /*01b0*/  IADD3 R2, P0, PT, R6, UR6, RZ ;  /* 0x0000000606027c10 */ /* 0x001fe4000ff1e0ff */
[----:B------:R-:W-:-:S04]  /*01c0*/  SHF.L.U64.HI R0, R0, 0x3, R3 ;  /* 0x0000000300007819 */ /* 0x000fc80000010203 */
[----:B------:R-:W-:-:S06]  /*01d0*/  IADD3.X R3, PT, PT, R0, UR7, RZ, P0, !PT ;  /* 0x0000000700037c10 */ /* 0x000fcc00087fe4ff */
[----:B-1----:R-:W3:Y:S01]  /*01e0*/  LDG.E.64 R2, desc[UR4][R2.64] ;  /* 0x0000000402027981 */ /* 0x002ee2000c1e1b00 */
[----:B--2---:R-:W-:-:S04]  /*01f0*/  IADD3 R6, P0, PT, R6, UR10, RZ ;  /* 0x0000000a06067c10 */ /* 0x004fc8000ff1e0ff */
[----:B------:R-:W-:-:S05]  /*0200*/  IADD3.X R7, PT, PT, R0, UR11, RZ, P0, !PT ;  /* 0x0000000b00077c10 */ /* 0x000fca00087fe4ff */
[----:B------:R-:W2:Y:S01]  /*0210*/  LDG.E.64 R8, desc[UR4][R6.64] ;  /* 0x0000000406087981 */ /* 0x000ea2000c1e1b00 */
[----:B---3--:R-:W-:-:S08]  /*0220*/  DADD R4, -R2, 1 ;  /* 0x3ff0000002047429 */ /* 0x008fd00000000100 */
[----:B------:R-:W-:-:S08]  /*0230*/  DMUL R4, R2, R4 ;  /* 0x0000000402047228 */ /* 0x000fd00000000000 */
[----:B--2---:R-:W-:-:S07]  /*0240*/  DMUL R4, R4, R8 ;  /* 0x0000000804047228 */ /* 0x004fce0000000000 */
[----:B------:R-:W-:Y:S01]  /*0250*/  STG.E.64 desc[UR4][R6.64], R4 ;  /* 0x0000000406007986 */ /* 0x000fe2000c101b04 */
[----:B------:R-:W-:Y:S05]  /*0260*/  EXIT ;  /* 0x000000000000794d */ /* 0x000fea0003800000 */
.L_x_67:
        /* <DEDUP_REMOVED lines=9> */
.L_x_220:


//--------------------- .text.tanh_backward_double --------------------------
	.section	.text.tanh_backward_double,"ax",@progbits
	.align	128
        .global         tanh_backward_double
        .type           tanh_backward_double,@function
        .size           tanh_backward_double,(.L_x_221 - tanh_backward_double)
        .other          tanh_backward_double,@"STO_CUDA_ENTRY STV_DEFAULT"
tanh_backward_double:
.text.tanh_backward_double:
        /* <DEDUP_REMOVED lines=29> */
[----:B------:R-:W-:Y:S02]  /*01d0*/  IADD3.X R9, PT, PT, R0, UR7, RZ, P0, !PT ;  /* 0x0000000700097c10 */ /* 0x000fe400087fe4ff */
[----:B-1----:R-:W-:-:S03]  /*01e0*/  IADD3 R4, P0, PT, R4, UR10, RZ ;  /* 0x0000000a04047c10 */ /* 0x002fc6000ff1e0ff */
[----:B--2---:R-:W2:Y:S01]  /*01f0*/  LDG.E.64 R2, desc[UR4][R8.64] ;  /* 0x0000000408027981 */ /* 0x004ea2000c1e1b00 */
[----:B------:R-:W-:-:S05]  /*0200*/  IADD3.X R5, PT, PT, R0, UR11, RZ, P0, !PT ;  /* 0x0000000b00057c10 */ /* 0x000fca00087fe4ff */
[----:B------:R-:W3:Y:S01]  /*0210*/  LDG.E.64 R6, desc[UR4][R4.64] ;  /* 0x0000000404067981 */ /* 0x000ee2000c1e1b00 */
[----:B--2---:R-:W-:-:S08]  /*0220*/  DFMA R2, -R2, R2, 1 ;  /* 0x3ff000000202742b */ /* 0x004fd00000000102 */
[----:B---3--:R-:W-:-:S07]  /*0230*/  DMUL R2, R2, R6 ;  /* 0x0000000602027228 */ /* 0x008fce0000000000 */
[----:B------:R-:W-:Y:S01]  /*0240*/  STG.E.64 desc[UR4][R4.64], R2 ;  /* 0x0000000204007986 */ /* 0x000fe2000c101b04 */
[----:B------:R-:W-:Y:S05]  /*0250*/  EXIT ;  /* 0x000000000000794d */ /* 0x000fea0003800000 */
.L_x_68:
        /* <DEDUP_REMOVED lines=10> */
.L_x_221:


//--------------------- .text.swish_backward_double --------------------------
	.section	.text.swish_backward_double,"ax",@progbits
	.align	128
        .global         swish_backward_double
        .type           swish_backward_double,@function
        .size           swish_backward_double,(.L_x_200 - swish_backward_double)
        .other          swish_backward_double,@"STO_CUDA_ENTRY STV_DEFAULT"
swish_backward_double:
.text.swish_backward_double:
        /* <DEDUP_REMOVED lines=18> */
[----:B------:R-:W0:Y:S02]  /*0120*/  LDCU.128 UR12, c[0x0][0x380] ;  /* 0x00007000ff0c77ac */ /* 0x000e240008000c00 */
[----:B------:R-:W-:Y:S01]  /*0130*/  IMAD R5, R5, UR9, R3 ;  /* 0x0000000905057c24 */ /* 0x000fe2000f8e0203 */
[----:B------:R-:W-:Y:S01]  /*0140*/  SEL R3, R2, RZ, P0 ;  /* 0x000000ff02037207 */ /* 0x000fe20000000000 */
[----:B------:R-:W1:Y:S03]  /*0150*/  LDCU.64 UR4, c[0x0][0x358] ;  /* 0x00006b00ff0477ac */ /* 0x000e660008000a00 */
[----:B------:R-:W-:Y:S02]  /*0160*/  IADD3 R4, P1, PT, R0, R3, RZ ;  /* 0x0000000300047210 */ /* 0x000fe40007f3e0ff */
[----:B------:R-:W-:-:S03]  /*0170*/  SEL R3, R5, RZ, P0 ;  /* 0x000000ff05037207 */ /* 0x000fc60000000000 */
[----:B------:R-:W-:Y:S02]  /*0180*/  IMAD.SHL.U32 R0, R4, 0x8, RZ ;  /* 0x0000000804007824 */ /* 0x000fe400078e00ff */
[----:B------:R-:W-:-:S03]  /*0190*/  IMAD.X R3, RZ, RZ, R3, P1 ;  /* 0x000000ffff037224 */ /* 0x000fc600008e0603 */
[----:B0-----:R-:W-:Y:S02]  /*01a0*/  IADD3 R6, P0, PT, R0, UR12, RZ ;  /* 0x0000000c00067c10 */ /* 0x001fe4000ff1e0ff */
[----:B------:R-:W-:-:S04]  /*01b0*/  SHF.L.U64.HI R4, R4, 0x3, R3 ;  /* 0x0000000304047819 */ /* 0x000fc80000010203 */
[----:B------:R-:W-:-:S06]  /*01c0*/  IADD3.X R7, PT, PT, R4, UR13, RZ, P0, !PT ;  /* 0x0000000d04077c10 */ /* 0x000fcc00087fe4ff */
[----:B-1----:R-:W2:Y:S01]  /*01d0*/  LDG.E.64 R6, desc[UR4][R6.64] ;  /* 0x0000000406067981 */ /* 0x002ea2000c1e1b00 */
[----:B------:R-:W-:-:S04]  /*01e0*/  IADD3 R2, P0, PT, R0, UR14, RZ ;  /* 0x0000000e00027c10 */ /* 0x000fc8000ff1e0ff */
[----:B------:R-:W-:-:S06]  /*01f0*/  IADD3.X R3, PT, PT, R4, UR15, RZ, P0, !PT ;  /* 0x0000000f04037c10 */ /* 0x000fcc00087fe4ff */
[----:B------:R-:W5:Y:S01]  /*0200*/  LDG.E.64 R2, desc[UR4][R2.64] ;  /* 0x0000000402027981 */ /* 0x000f62000c1e1b00 */
[----:B------:R-:W-:Y:S01]  /*0210*/  IMAD.MOV.U32 R8, RZ, RZ, 0x652b82fe ;  /* 0x652b82feff087424 */ /* 0x000fe200078e00ff */
[----:B------:R-:W-:Y:S01]  /*0220*/  UMOV UR6, 0xfefa39ef ;  /* 0xfefa39ef00067882 */ /* 0x000fe20000000000 */
[----:B------:R-:W-:Y:S01]  /*0230*/  IMAD.MOV.U32 R9, RZ, RZ, 0x3ff71547 ;  /* 0x3ff71547ff097424 */ /* 0x000fe200078e00ff */
[----:B------:R-:W-:Y:S01]  /*0240*/  UMOV UR7, 0x3fe62e42 ;  /* 0x3fe62e4200077882 */ /* 0x000fe20000000000 */
[----:B------:R-:W-:Y:S04]  /*0250*/  BSSY.RECONVERGENT B0, `(.L_x_69) ;  /* 0x0000037000007945 */ /* 0x000fe80003800200 */
[----:B--2---:R-:W-:Y:S02]  /*0260*/  DFMA R8, R6, -R8, 6.75539944105574400000e+15 ;  /* 0x433800000608742b */ /* 0x004fe40000000808 */
[----:B------:R-:W-:-:S06]  /*0270*/  DADD R14, -RZ, -R6 ;  /* 0x00000000ff0e7229 */ /* 0x000fcc0000000906 */
[----:B------:R-:W-:-:S04]  /*0280*/  DADD R10, R8, -6.75539944105574400000e+15 ;  /* 0xc3380000080a7429 */ /* 0x000fc80000000000 */
[----:B------:R-:W-:-:S04]  /*0290*/  FSETP.GEU.AND P0, PT, |R15|, 4.1917929649353027344, PT ;  /* 0x4086232b0f00780b */ /* 0x000fc80003f0e200 */
[----:B------:R-:W-:Y:S01]  /*02a0*/  DFMA R12, R10, -UR6, -R6 ;  /* 0x800000060a0c7c2b */ /* 0x000fe20008000806 */
[----:B------:R-:W-:Y:S01]  /*02b0*/  UMOV UR6, 0x3b39803f ;  /* 0x3b39803f00067882 */ /* 0x000fe20000000000 */
[----:B------:R-:W-:-:S06]  /*02c0*/  UMOV UR7, 0x3c7abc9e ;  /* 0x3c7abc9e00077882 */ /* 0x000fcc0000000000 */
[----:B------:R-:W-:Y:S01]  /*02d0*/  DFMA R10, R10, -UR6, R12 ;  /* 0x800000060a0a7c2b */ /* 0x000fe2000800000c */
[----:B------:R-:W-:Y:S01]  /*02e0*/  UMOV UR6, 0x69ce2bdf ;  /* 0x69ce2bdf00067882 */ /* 0x000fe20000000000 */
[----:B------:R-:W-:Y:S01]  /*02f0*/  IMAD.MOV.U32 R12, RZ, RZ, -0x35dec16 ;  /* 0xfca213eaff0c7424 */ /* 0x000fe200078e00ff */
[----:B------:R-:W-:Y:S01]  /*0300*/  UMOV UR7, 0x3e5ade15 ;  /* 0x3e5ade1500077882 */ /* 0x000fe20000000000 */
[----:B------:R-:W-:-:S06]  /*0310*/  IMAD.MOV.U32 R13, RZ, RZ, 0x3e928af3 ;  /* 0x3e928af3ff0d7424 */ /* 0x000fcc00078e00ff */
[----:B------:R-:W-:Y:S01]  /*0320*/  DFMA R12, R10, UR6, R12 ;  /* 0x000000060a0c7c2b */ /* 0x000fe2000800000c */
[----:B------:R-:W-:Y:S01]  /*0330*/  UMOV UR6, 0x62401315 ;  /* 0x6240131500067882 */ /* 0x000fe20000000000 */
[----:B------:R-:W-:-:S06]  /*0340*/  UMOV UR7, 0x3ec71dee ;  /* 0x3ec71dee00077882 */ /* 0x000fcc0000000000 */
[----:B------:R-:W-:Y:S01]  /*0350*/  DFMA R12, R10, R12, UR6 ;  /* 0x000000060a0c7e2b */ /* 0x000fe2000800000c */
        /* <DEDUP_REMOVED lines=20> */
[----:B------:R-:W-:-:S08]  /*04a0*/  DFMA R12, R10, R12, UR6 ;  /* 0x000000060a0c7e2b */ /* 0x000fd0000800000c */
[----:B------:R-:W-:-:S08]  /*04b0*/  DFMA R12, R10, R12, 1 ;  /* 0x3ff000000a0c742b */ /* 0x000fd0000000000c */
[----:B------:R-:W-:-:S10]  /*04c0*/  DFMA R12, R10, R12, 1 ;  /* 0x3ff000000a0c742b */ /* 0x000fd4000000000c */
[----:B------:R-:W-:Y:S02]  /*04d0*/  IMAD R11, R8, 0x100000, R13 ;  /* 0x00100000080b7824 */ /* 0x000fe400078e020d */
[----:B------:R-:W-:Y:S01]  /*04e0*/  IMAD.MOV.U32 R10, RZ, RZ, R12 ;  /* 0x000000ffff0a7224 */ /* 0x000fe200078e000c */
[----:B------:R-:W-:Y:S06]  /*04f0*/  @!P0 BRA `(.L_x_70) ;  /* 0x0000000000308947 */ /* 0x000fec0003800000 */
[----:B------:R-:W-:Y:S01]  /*0500*/  FSETP.GEU.AND P1, PT, |R15|, 4.2275390625, PT ;  /* 0x408748000f00780b */ /* 0x000fe20003f2e200 */
[C---:B------:R-:W-:Y:S02]  /*0510*/  DADD R10, -R6.reuse, +INF ;  /* 0x7ff00000060a7429 */ /* 0x040fe40000000100 */
[----:B------:R-:W-:-:S08]  /*0520*/  DSETP.GT.AND P0, PT, R6, RZ, PT ;  /* 0x000000ff0600722a */ /* 0x000fd00003f04000 */
[----:B------:R-:W-:Y:S02]  /*0530*/  FSEL R10, R10, RZ, !P0 ;  /* 0x000000ff0a0a7208 */ /* 0x000fe40004000000 */
[----:B------:R-:W-:Y:S02]  /*0540*/  @!P1 LEA.HI R5, R8, R8, RZ, 0x1 ;  /* 0x0000000808059211 */ /* 0x000fe400078f08ff */
[----:B------:R-:W-:Y:S02]  /*0550*/  FSEL R11, R11, RZ, !P0 ;  /* 0x000000ff0b0b7208 */ /* 0x000fe40004000000 */
[----:B------:R-:W-:-:S05]  /*0560*/  @!P1 SHF.R.S32.HI R5, RZ, 0x1, R5 ;  /* 0x00000001ff059819 */ /* 0x000fca0000011405 */
[----:B------:R-:W-:Y:S02]  /*0570*/  @!P1 IMAD.IADD R6, R8, 0x1, -R5 ;  /* 0x0000000108069824 */ /* 0x000fe400078e0a05 */
[----:B------:R-:W-:-:S03]  /*0580*/  @!P1 IMAD R13, R5, 0x100000, R13 ;  /* 0x00100000050d9824 */ /* 0x000fc600078e020d */
[----:B------:R-:W-:Y:S01]  /*0590*/  @!P1 LEA R7, R6, 0x3ff00000, 0x14 ;  /* 0x3ff0000006079811 */ /* 0x000fe200078ea0ff */
[----:B------:R-:W-:-:S06]  /*05a0*/  @!P1 IMAD.MOV.U32 R6, RZ, RZ, RZ ;  /* 0x000000ffff069224 */ /* 0x000fcc00078e00ff */
[----:B------:R-:W-:-:S11]  /*05b0*/  @!P1 DMUL R10, R12, R6 ;  /* 0x000000060c0a9228 */ /* 0x000fd60000000000 */
.L_x_70:
[----:B------:R-:W-:Y:S05]  /*05c0*/  BSYNC.RECONVERGENT B0 ;  /* 0x0000000000007941 */ /* 0x000fea0003800200 */
.L_x_69:
[----:B------:R-:W-:Y:S01]  /*05d0*/  DADD R12, R10, 1 ;  /* 0x3ff000000a0c7429 */ /* 0x000fe20000000000 */
[----:B------:R-:W-:Y:S05]  /*05e0*/  BSSY.RECONVERGENT B0, `(.L_x_71) ;  /* 0x000000e000007945 */ /* 0x000fea0003800200 */
[----:B------:R-:W0:Y:S04]  /*05f0*/  MUFU.RCP64H R7, R13 ;  /* 0x0000000d00077308 */ /* 0x000e280000001800 */
[----:B------:R-:W-:-:S05]  /*0600*/  VIADD R6, R13, 0x300402 ;  /* 0x003004020d067836 */ /* 0x000fca0000000000 */
[----:B------:R-:W-:Y:S01]  /*0610*/  FSETP.GEU.AND P0, PT, |R6|, 5.8789094863358348022e-39, PT ;  /* 0x004004020600780b */ /* 0x000fe20003f0e200 */
[----:B0-----:R-:W-:-:S08]  /*0620*/  DFMA R8, -R12, R6, 1 ;  /* 0x3ff000000c08742b */ /* 0x001fd00000000106 */
[----:B------:R-:W-:-:S08]  /*0630*/  DFMA R8, R8, R8, R8 ;  /* 0x000000080808722b */ /* 0x000fd00000000008 */
[----:B------:R-:W-:-:S08]  /*0640*/  DFMA R8, R6, R8, R6 ;  /* 0x000000080608722b */ /* 0x000fd00000000006 */
[----:B------:R-:W-:-:S08]  /*0650*/  DFMA R10, -R12, R8, 1 ;  /* 0x3ff000000c0a742b */ /* 0x000fd00000000108 */
[----:B------:R-:W-:Y:S01]  /*0660*/  DFMA R8, R8, R10, R8 ;  /* 0x0000000a0808722b */ /* 0x000fe20000000008 */
[----:B------:R-:W-:Y:S10]  /*0670*/  @P0 BRA `(.L_x_72) ;  /* 0x0000000000100947 */ /* 0x000ff40003800000 */
[----:B------:R-:W-:Y:S02]  /*0680*/  LOP3.LUT R5, R13, 0x7fffffff, RZ, 0xc0, !PT ;  /* 0x7fffffff0d057812 */ /* 0x000fe400078ec0ff */
[----:B------:R-:W-:-:S03]  /*0690*/  MOV R6, 0x6c0 ;  /* 0x000006c000067802 */ /* 0x000fc60000000f00 */
[----:B------:R-:W-:-:S07]  /*06a0*/  VIADD R5, R5, 0xfff00000 ;  /* 0xfff0000005057836 */ /* 0x000fce0000000000 */
[----:B-----5:R-:W-:Y:S05]  /*06b0*/  CALL.REL.NOINC `($__internal_5_$__cuda_sm20_dblrcp_rn_slowpath_v3) ;  /* 0x0000000000207944 */ /* 0x020fea0003c00000 */
.L_x_72:
[----:B------:R-:W-:Y:S05]  /*06c0*/  BSYNC.RECONVERGENT B0 ;  /* 0x0000000000007941 */ /* 0x000fea0003800200 */
.L_x_71:
[----:B------:R-:W0:Y:S01]  /*06d0*/  LDCU.64 UR6, c[0x0][0x390] ;  /* 0x00007200ff0677ac */ /* 0x000e220008000a00 */
[----:B-----5:R-:W-:-:S08]  /*06e0*/  DADD R6, -R2, 1 ;  /* 0x3ff0000002067429 */ /* 0x020fd00000000100 */
[----:B------:R-:W-:Y:S01]  /*06f0*/  DFMA R6, R6, R8, R2 ;  /* 0x000000080606722b */ /* 0x000fe20000000002 */
[----:B0-----:R-:W-:-:S04]  /*0700*/  IADD3 R10, P0, PT, R0, UR6, RZ ;  /* 0x00000006000a7c10 */ /* 0x001fc8000ff1e0ff */
[----:B------:R-:W-:-:S05]  /*0710*/  IADD3.X R11, PT, PT, R4, UR7, RZ, P0, !PT ;  /* 0x00000007040b7c10 */ /* 0x000fca00087fe4ff */
[----:B------:R-:W-:Y:S01]  /*0720*/  STG.E.64 desc[UR4][R10.64], R6 ;  /* 0x000000060a007986 */ /* 0x000fe2000c101b04 */
[----:B------:R-:W-:Y:S05]  /*0730*/  EXIT ;  /* 0x000000000000794d */ /* 0x000fea0003800000 */
        .weak           $__internal_5_$__cuda_sm20_dblrcp_rn_slowpath_v3
        .type           $__internal_5_$__cuda_sm20_dblrcp_rn_slowpath_v3,@function
        .size           $__internal_5_$__cuda_sm20_dblrcp_rn_slowpath_v3,(.L_x_200 - $__internal_5_$__cuda_sm20_dblrcp_rn_slowpath_v3)
$__internal_5_$__cuda_sm20_dblrcp_rn_slowpath_v3:
[----:B------:R-:W-:Y:S01]  /*0740*/  IMAD.MOV.U32 R8, RZ, RZ, R12 ;  /* 0x000000ffff087224 */ /* 0x000fe200078e000c */
[----:B------:R-:W-:Y:S01]  /*0750*/  BSSY.RECONVERGENT B1, `(.L_x_73) ;  /* 0x0000026000017945 */ /* 0x000fe20003800200 */
[----:B------:R-:W-:-:S06]  /*0760*/  IMAD.MOV.U32 R9, RZ, RZ, R13 ;  /* 0x000000ffff097224 */ /* 0x000fcc00078e000d */
[----:B------:R-:W-:-:S14]  /*0770*/  DSETP.GTU.AND P0, PT, |R8|, +INF , PT ;  /* 0x7ff000000800742a */ /* 0x000fdc0003f0c200 */
[----:B------:R-:W-:Y:S05]  /*0780*/  @P0 BRA `(.L_x_74) ;  /* 0x0000000000800947 */ /* 0x000fea0003800000 */
[----:B------:R-:W-:-:S05]  /*0790*/  LOP3.LUT R12, R13, 0x7fffffff, RZ, 0xc0, !PT ;  /* 0x7fffffff0d0c7812 */ /* 0x000fca00078ec0ff */
[----:B------:R-:W-:-:S05]  /*07a0*/  VIADD R7, R12, 0xffffffff ;  /* 0xffffffff0c077836 */ /* 0x000fca0000000000 */
[----:B------:R-:W-:-:S13]  /*07b0*/  ISETP.GE.U32.AND P0, PT, R7, 0x7fefffff, PT ;  /* 0x7fefffff0700780c */ /* 0x000fda0003f06070 */
[----:B------:R-:W-:Y:S01]  /*07c0*/  @P0 LOP3.LUT R11, R9, 0x7ff00000, RZ, 0x3c, !PT ;  /* 0x7ff00000090b0812 */ /* 0x000fe200078e3cff */
[----:B------:R-:W-:Y:S01]  /*07d0*/  @P0 IMAD.MOV.U32 R10, RZ, RZ, RZ ;  /* 0x000000ffff0a0224 */ /* 0x000fe200078e00ff */
[----:B------:R-:W-:Y:S06]  /*07e0*/  @P0 BRA `(.L_x_75) ;  /* 0x0000000000700947 */ /* 0x000fec0003800000 */
[----:B------:R-:W-:-:S13]  /*07f0*/  ISETP.GE.U32.AND P0, PT, R12, 0x1000001, PT ;  /* 0x010000010c00780c */ /* 0x000fda0003f06070 */
[----:B------:R-:W-:Y:S05]  /*0800*/  @!P0 BRA `(.L_x_76) ;  /* 0x0000000000388947 */ /* 0x000fea0003800000 */
[----:B------:R-:W-:Y:S02]  /*0810*/  VIADD R11, R9, 0xc0200000 ;  /* 0xc0200000090b7836 */ /* 0x000fe40000000000 */
[----:B------:R-:W-:Y:S02]  /*0820*/  IMAD.MOV.U32 R10, RZ, RZ, R8 ;  /* 0x000000ffff0a7224 */ /* 0x000fe400078e0008 */
[----:B------:R-:W0:Y:S01]  /*0830*/  MUFU.RCP64H R13, R11 ;  /* 0x0000000b000d7308 */ /* 0x000e220000001800 */
[----:B------:R-:W-:-:S06]  /*0840*/  IMAD.MOV.U32 R12, RZ, RZ, R5 ;  /* 0x000000ffff0c7224 */ /* 0x000fcc00078e0005 */
[----:B0-----:R-:W-:-:S08]  /*0850*/  DFMA R14, -R10, R12, 1 ;  /* 0x3ff000000a0e742b */ /* 0x001fd0000000010c */
[----:B------:R-:W-:-:S08]  /*0860*/  DFMA R14, R14, R14, R14 ;  /* 0x0000000e0e0e722b */ /* 0x000fd0000000000e */
[----:B------:R-:W-:-:S08]  /*0870*/  DFMA R14, R12, R14, R12 ;  /* 0x0000000e0c0e722b */ /* 0x000fd0000000000c */
[----:B------:R-:W-:-:S08]  /*0880*/  DFMA R12, -R10, R14, 1 ;  /* 0x3ff000000a0c742b */ /* 0x000fd0000000010e */
[----:B------:R-:W-:-:S08]  /*0890*/  DFMA R12, R14, R12, R14 ;  /* 0x0000000c0e0c722b */ /* 0x000fd0000000000e */
[----:B------:R-:W-:-:S08]  /*08a0*/  DMUL R12, R12, 2.2250738585072013831e-308 ;  /* 0x001000000c0c7828 */ /* 0x000fd00000000000 */
[----:B------:R-:W-:-:S08]  /*08b0*/  DFMA R8, -R8, R12, 1 ;  /* 0x3ff000000808742b */ /* 0x000fd0000000010c */
[----:B------:R-:W-:-:S08]  /*08c0*/  DFMA R8, R8, R8, R8 ;  /* 0x000000080808722b */ /* 0x000fd00000000008 */
[----:B------:R-:W-:Y:S01]  /*08d0*/  DFMA R10, R12, R8, R12 ;  /* 0x000000080c0a722b */ /* 0x000fe2000000000c */
[----:B------:R-:W-:Y:S10]  /*08e0*/  BRA `(.L_x_75) ;  /* 0x0000000000307947 */ /* 0x000ff40003800000 */
.L_x_76:
[----:B------:R-:W-:Y:S01]  /*08f0*/  DMUL R8, R8, 8.11296384146066816958e+31 ;  /* 0x4690000008087828 */ /* 0x000fe20000000000 */
[----:B------:R-:W-:-:S05]  /*0900*/  IMAD.MOV.U32 R10, RZ, RZ, R5 ;  /* 0x000000ffff0a7224 */ /* 0x000fca00078e0005 */
[----:B------:R-:W0:Y:S02]  /*0910*/  MUFU.RCP64H R11, R9 ;  /* 0x00000009000b7308 */ /* 0x000e240000001800 */
[----:B0-----:R-:W-:-:S08]  /*0920*/  DFMA R12, -R8, R10, 1 ;  /* 0x3ff00000080c742b */ /* 0x001fd0000000010a */
[----:B------:R-:W-:-:S08]  /*0930*/  DFMA R12, R12, R12, R12 ;  /* 0x0000000c0c0c722b */ /* 0x000fd0000000000c */
[----:B------:R-:W-:-:S08]  /*0940*/  DFMA R12, R10, R12, R10 ;  /* 0x0000000c0a0c722b */ /* 0x000fd0000000000a */
[----:B------:R-:W-:-:S08]  /*0950*/  DFMA R10, -R8, R12, 1 ;  /* 0x3ff00000080a742b */ /* 0x000fd0000000010c */
[----:B------:R-:W-:-:S08]  /*0960*/  DFMA R10, R12, R10, R12 ;  /* 0x0000000a0c0a722b */ /* 0x000fd0000000000c */
[----:B------:R-:W-:Y:S01]  /*0970*/  DMUL R10, R10, 8.11296384146066816958e+31 ;  /* 0x469000000a0a7828 */ /* 0x000fe20000000000 */
[----:B------:R-:W-:Y:S10]  /*0980*/  BRA `(.L_x_75) ;  /* 0x0000000000087947 */ /* 0x000ff40003800000 */
.L_x_74:
[----:B------:R-:W-:Y:S01]  /*0990*/  LOP3.LUT R11, R9, 0x80000, RZ, 0xfc, !PT ;  /* 0x00080000090b7812 */ /* 0x000fe200078efcff */
[----:B------:R-:W-:-:S07]  /*09a0*/  IMAD.MOV.U32 R10, RZ, RZ, R8 ;  /* 0x000000ffff0a7224 */ /* 0x000fce00078e0008 */
.L_x_75:
[----:B------:R-:W-:Y:S05]  /*09b0*/  BSYNC.RECONVERGENT B1 ;  /* 0x0000000000017941 */ /* 0x000fea0003800200 */
.L_x_73:
[----:B------:R-:W-:Y:S02]  /*09c0*/  IMAD.MOV.U32 R7, RZ, RZ, 0x0 ;  /* 0x00000000ff077424 */ /* 0x000fe400078e00ff */
[----:B------:R-:W-:Y:S02]  /*09d0*/  IMAD.MOV.U32 R8, RZ, RZ, R10 ;  /* 0x000000ffff087224 */ /* 0x000fe400078e000a */
[----:B------:R-:W-:Y:S01]  /*09e0*/  IMAD.MOV.U32 R9, RZ, RZ, R11 ;  /* 0x000000ffff097224 */ /* 0x000fe200078e000b */
[----:B------:R-:W-:Y:S06]  /*09f0*/  RET.REL.NODEC R6 `(swish_backward_double) ;  /* 0xfffffff406807950 */ /* 0x000fec0003c3ffff */
.L_x_77:
        /* <DEDUP_REMOVED lines=16> */
.L_x_200:


//--------------------- .text.relu_backward_double --------------------------
	.section	.text.relu_backward_double,"ax",@progbits
	.align	128
        .global         relu_backward_double
        .type           relu_backward_double,@function
        .size           relu_backward_double,(.L_x_223 - relu_backward_double)
        .other          relu_backward_double,@"STO_CUDA_ENTRY STV_DEFAULT"
relu_backward_double:
.text.relu_backward_double:
        /* <DEDUP_REMOVED lines=30> */
[----:B--2---:R-:W-:-:S04]  /*01e0*/  IADD3 R4, P0, PT, R4, UR10, RZ ;  /* 0x0000000a04047c10 */ /* 0x004fc8000ff1e0ff */
[----:B-1----:R-:W2:Y:S01]  /*01f0*/  LDG.E.64 R2, desc[UR4][R2.64] ;  /* 0x0000000402027981 */ /* 0x002ea2000c1e1b00 */
[----:B------:R-:W-:-:S05]  /*0200*/  IADD3.X R5, PT, PT, R0, UR11, RZ, P0, !PT ;  /* 0x0000000b00057c10 */ /* 0x000fca00087fe4ff */
[----:B------:R-:W3:Y:S01]  /*0210*/  LDG.E.64 R6, desc[UR4][R4.64] ;  /* 0x0000000404067981 */ /* 0x000ee2000c1e1b00 */
[----:B------:R-:W-:Y:S01]  /*0220*/  IMAD.MOV.U32 R8, RZ, RZ, RZ ;  /* 0x000000ffff087224 */ /* 0x000fe200078e00ff */
[----:B--2---:R-:W-:-:S06]  /*0230*/  DSETP.GT.AND P0, PT, R2, RZ, PT ;  /* 0x000000ff0200722a */ /* 0x004fcc0003f04000 */
[----:B------:R-:W-:-:S06]  /*0240*/  FSEL R9, RZ, 1.875, !P0 ;  /* 0x3ff00000ff097808 */ /* 0x000fcc0004000000 */
[----:B---3--:R-:W-:-:S07]  /*0250*/  DMUL R6, R6, R8 ;  /* 0x0000000806067228 */ /* 0x008fce0000000000 */
[----:B------:R-:W-:Y:S01]  /*0260*/  STG.E.64 desc[UR4][R4.64], R6 ;  /* 0x0000000604007986 */ /* 0x000fe2000c101b04 */
[----:B------:R-:W-:Y:S05]  /*0270*/  EXIT ;  /* 0x000000000000794d */ /* 0x000fea0003800000 */
.L_x_78:
        /* <DEDUP_REMOVED lines=16> */
.L_x_223:


//--------------------- .text.sigmoid_backward_double --------------------------
	.section	.text.sigmoid_backward_double,"ax",@progbits
	.align	128
        .global         sigmoid_backward_double
        .type           sigmoid_backward_double,@function
        .size           sigmoid_backward_double,(.L_x_224 - sigmoid_backward_double)
        .other          sigmoid_backward_double,@"STO_CUDA_ENTRY STV_DEFAULT"
sigmoid_backward_double:
.text.sigmoid_backward_double:
        /* <DEDUP_REMOVED lines=39> */
.L_x_79:
        /* <DEDUP_REMOVED lines=9> */
.L_x_224:


//--------------------- .text.softmax_forward_double --------------------------
	.section	.text.softmax_forward_double,"ax",@progbits
	.align	128
        .global         softmax_forward_double
        .type           softmax_forward_double,@function
        .size           softmax_forward_double,(.L_x_201 - softmax_forward_double)
        .other          softmax_forward_double,@"STO_CUDA_ENTRY STV_DEFAULT"
softmax_forward_double:
.text.softmax_forward_double:
[----:B------:R-:W-:Y:S01]  /*0000*/  LDC R1, c[0x0][0x37c] ;  /* 0x0000df00ff017b82 */ /* 0x000fe20000000800 */
[----:B------:R-:W0:Y:S07]  /*0010*/  S2R R14, SR_TID.X ;  /* 0x00000000000e7919 */ /* 0x000e2e0000002100 */
[----:B------:R-:W1:Y:S08]  /*0020*/  S2UR UR6, SR_CTAID.X ;  /* 0x00000000000679c3 */ /* 0x000e700000002500 */
[----:B------:R-:W1:Y:S08]  /*0030*/  LDC.64 R2, c[0x0][0x390] ;  /* 0x0000e400ff027b82 */ /* 0x000e700000000a00 */
[----:B------:R-:W0:Y:S01]  /*0040*/  LDC.64 R4, c[0x0][0x388] ;  /* 0x0000e200ff047b82 */ /* 0x000e220000000a00 */
[----:B-1----:R-:W-:-:S04]  /*0050*/  ISETP.LE.U32.AND P0, PT, R2, UR6, PT ;  /* 0x0000000602007c0c */ /* 0x002fc8000bf03070 */
[----:B------:R-:W-:Y:S02]  /*0060*/  ISETP.GE.U32.AND.EX P0, PT, RZ, R3, PT, P0 ;  /* 0x00000003ff00720c */ /* 0x000fe40003f06100 */
[----:B0-----:R-:W-:-:S04]  /*0070*/  ISETP.GE.U32.AND P1, PT, R14, R4, PT ;  /* 0x000000040e00720c */ /* 0x001fc80003f26070 */
[----:B------:R-:W-:-:S13]  /*0080*/  ISETP.GE.U32.OR.EX P0, PT, RZ, R5, P0, P1 ;  /* 0x00000005ff00720c */ /* 0x000fda0000706510 */
[----:B------:R-:W-:Y:S05]  /*0090*/  @P0 EXIT ;  /* 0x000000000000094d */ /* 0x000fea0003800000 */
[----:B------:R-:W0:Y:S01]  /*00a0*/  S2UR UR5, SR_CgaCtaId ;  /* 0x00000000000579c3 */ /* 0x000e220000008800 */
[----:B------:R-:W-:Y:S01]  /*00b0*/  UMOV UR4, 0x400 ;  /* 0x0000040000047882 */ /* 0x000fe20000000000 */
[----:B------:R-:W-:Y:S01]  /*00c0*/  IMAD.MOV.U32 R15, RZ, RZ, RZ ;  /* 0x000000ffff0f7224 */ /* 0x000fe200078e00ff */
[----:B------:R-:W1:Y:S01]  /*00d0*/  LDCU UR7, c[0x0][0x360] ;  /* 0x00006c00ff0777ac */ /* 0x000e620008000800 */
[----:B------:R-:W-:Y:S01]  /*00e0*/  IMAD.MOV.U32 R8, RZ, RZ, 0x0 ;  /* 0x00000000ff087424 */ /* 0x000fe200078e00ff */
[----:B------:R-:W-:Y:S01]  /*00f0*/  BSSY.RECONVERGENT B0, `(.L_x_80) ;  /* 0x0000029000007945 */ /* 0x000fe20003800200 */
[----:B------:R-:W-:Y:S01]  /*0100*/  IMAD.MOV.U32 R9, RZ, RZ, 0x7ff80000 ;  /* 0x7ff80000ff097424 */ /* 0x000fe200078e00ff */
[----:B------:R-:W2:Y:S01]  /*0110*/  LDCU.64 UR8, c[0x0][0x358] ;  /* 0x00006b00ff0877ac */ /* 0x000ea20008000a00 */
[----:B------:R-:W3:Y:S01]  /*0120*/  LDC.64 R6, c[0x0][0x388] ;  /* 0x0000e200ff067b82 */ /* 0x000ee20000000a00 */
[----:B------:R-:W-:Y:S02]  /*0130*/  IMAD R5, R5, UR6, RZ ;  /* 0x0000000605057c24 */ /* 0x000fe4000f8e02ff */
[----:B------:R-:W-:Y:S01]  /*0140*/  IMAD.WIDE.U32 R2, R4, UR6, R14 ;  /* 0x0000000604027c25 */ /* 0x000fe2000f8e000e */
[----:B------:R-:W4:Y:S03]  /*0150*/  LDCU.64 UR10, c[0x0][0x380] ;  /* 0x00007000ff0a77ac */ /* 0x000f260008000a00 */
[----:B------:R-:W-:Y:S01]  /*0160*/  IMAD.MOV.U32 R27, RZ, RZ, R2 ;  /* 0x000000ffff1b7224 */ /* 0x000fe200078e0002 */
[----:B0-----:R-:W-:-:S06]  /*0170*/  ULEA UR4, UR5, UR4, 0x18 ;  /* 0x0000000405047291 */ /* 0x001fcc000f8ec0ff */
[----:B------:R-:W-:Y:S01]  /*0180*/  LEA R17, R14, UR4, 0x3 ;  /* 0x000000040e117c11 */ /* 0x000fe2000f8e18ff */
[----:B---3--:R-:W-:-:S04]  /*0190*/  IMAD.WIDE.U32 R6, R4, UR6, R6 ;  /* 0x0000000604067c25 */ /* 0x008fc8000f8e0006 */
[----:B------:R0:W-:Y:S01]  /*01a0*/  STS.64 [R17], R8 ;  /* 0x0000000811007388 */ /* 0x0001e20000000a00 */
[----:B------:R-:W-:Y:S01]  /*01b0*/  IMAD.IADD R4, R5, 0x1, R3 ;  /* 0x0000000105047824 */ /* 0x000fe200078e0203 */
[----:B------:R-:W-:Y:S01]  /*01c0*/  ISETP.GE.U32.AND P0, PT, R2, R6, PT ;  /* 0x000000060200720c */ /* 0x000fe20003f06070 */
[----:B------:R-:W-:Y:S01]  /*01d0*/  IMAD.IADD R5, R7, 0x1, R5 ;  /* 0x0000000107057824 */ /* 0x000fe200078e0205 */
[----:B------:R0:W-:Y:S04]  /*01e0*/  STS.64 [R17+0x2000], RZ ;  /* 0x002000ff11007388 */ /* 0x0001e80000000a00 */
[----:B------:R-:W-:-:S13]  /*01f0*/  ISETP.GE.U32.AND.EX P0, PT, R4, R5, PT, P0 ;  /* 0x000000050400720c */ /* 0x000fda0003f06100 */
[----:B012-4-:R-:W-:Y:S05]  /*0200*/  @P0 BRA `(.L_x_81) ;  /* 0x00000000005c0947 */ /* 0x017fea0003800000 */
[----:B------:R-:W-:Y:S01]  /*0210*/  BSSY.RECONVERGENT B1, `(.L_x_82) ;  /* 0x0000015000017945 */ /* 0x000fe20003800200 */
[----:B------:R-:W-:Y:S02]  /*0220*/  IMAD.MOV.U32 R11, RZ, RZ, R27 ;  /* 0x000000ffff0b7224 */ /* 0x000fe400078e001b */
[----:B------:R-:W-:Y:S02]  /*0230*/  IMAD.MOV.U32 R0, RZ, RZ, R4 ;  /* 0x000000ffff007224 */ /* 0x000fe400078e0004 */
[----:B------:R-:W-:Y:S02]  /*0240*/  IMAD.MOV.U32 R2, RZ, RZ, 0x0 ;  /* 0x00000000ff027424 */ /* 0x000fe400078e00ff */
[----:B------:R-:W-:-:S07]  /*0250*/  IMAD.MOV.U32 R3, RZ, RZ, 0x7ff80000 ;  /* 0x7ff80000ff037424 */ /* 0x000fce00078e00ff */
.L_x_83:
[----:B------:R-:W-:-:S04]  /*0260*/  LEA R8, P0, R11, UR10, 0x3 ;  /* 0x0000000a0b087c11 */ /* 0x000fc8000f8018ff */
[----:B------:R-:W-:-:S06]  /*0270*/  LEA.HI.X R9, R11, UR11, R0, 0x3, P0 ;  /* 0x0000000b0b097c11 */ /* 0x000fcc00080f1c00 */
[----:B------:R-:W2:Y:S01]  /*0280*/  LDG.E.64 R8, desc[UR8][R8.64] ;  /* 0x0000000808087981 */ /* 0x000ea2000c1e1b00 */
[----:B------:R-:W-:Y:S01]  /*0290*/  IADD3 R11, P0, PT, R11, UR7, RZ ;  /* 0x000000070b0b7c10 */ /* 0x000fe2000ff1e0ff */
[----:B------:R-:W-:Y:S02]  /*02a0*/  IMAD.MOV.U32 R13, RZ, RZ, R2 ;  /* 0x000000ffff0d7224 */ /* 0x000fe400078e0002 */
[----:B------:R-:W-:Y:S02]  /*02b0*/  IMAD.MOV.U32 R19, RZ, RZ, R3 ;  /* 0x000000ffff137224 */ /* 0x000fe400078e0003 */
[----:B------:R-:W-:Y:S01]  /*02c0*/  IMAD.X R0, RZ, RZ, R0, P0 ;  /* 0x000000ffff007224 */ /* 0x000fe200000e0600 */
[----:B------:R-:W-:-:S04]  /*02d0*/  ISETP.GE.U32.AND P0, PT, R11, R6, PT ;  /* 0x000000060b00720c */ /* 0x000fc80003f06070 */
[----:B------:R-:W-:Y:S01]  /*02e0*/  ISETP.GE.U32.AND.EX P0, PT, R0, R5, PT, P0 ;  /* 0x000000050000720c */ /* 0x000fe20003f06100 */
[----:B--2---:R-:W-:Y:S01]  /*02f0*/  DSETP.MAX.AND P1, P2, R8, R2, PT ;  /* 0x000000020800722a */ /* 0x004fe20003a2f000 */
[----:B------:R-:W-:-:S05]  /*0300*/  IMAD.MOV.U32 R2, RZ, RZ, R9 ;  /* 0x000000ffff027224 */ /* 0x000fca00078e0009 */
[----:B------:R-:W-:Y:S01]  /*0310*/  FSEL R3, R2, R19, P1 ;  /* 0x0000001302037208 */ /* 0x000fe20000800000 */
[----:B------:R-:W-:-:S05]  /*0320*/  IMAD.MOV.U32 R2, RZ, RZ, R8 ;  /* 0x000000ffff027224 */ /* 0x000fca00078e0008 */
[----:B------:R-:W-:Y:S02]  /*0330*/  SEL R2, R2, R13, P1 ;  /* 0x0000000d02027207 */ /* 0x000fe40000800000 */
[----:B------:R-:W-:Y:S01]  /*0340*/  @P2 LOP3.LUT R3, R19, 0x80000, RZ, 0xfc, !PT ;  /* 0x0008000013032812 */ /* 0x000fe200078efcff */
[----:B------:R-:W-:Y:S06]  /*0350*/  @!P0 BRA `(.L_x_83) ;  /* 0xfffffffc00c08947 */ /* 0x000fec000383ffff */
[----:B------:R-:W-:Y:S05]  /*0360*/  BSYNC.RECONVERGENT B1 ;  /* 0x0000000000017941 */ /* 0x000fea0003800200 */
.L_x_82:
[----:B------:R0:W-:Y:S02]  /*0370*/  STS.64 [R17], R2 ;  /* 0x0000000211007388 */ /* 0x0001e40000000a00 */
.L_x_81:
[----:B------:R-:W-:Y:S05]  /*0380*/  BSYNC.RECONVERGENT B0 ;  /* 0x0000000000007941 */ /* 0x000fea0003800200 */
.L_x_80:
[----:B------:R-:W-:Y:S01]  /*0390*/  BAR.SYNC.DEFER_BLOCKING 0x0 ;  /* 0x0000000000007b1d */ /* 0x000fe20000010000 */
[C---:B------:R-:W-:Y:S02]  /*03a0*/  ISETP.GT.U32.AND P1, PT, R14.reuse, 0x1ff, PT ;  /* 0x000001ff0e00780c */ /* 0x040fe40003f24070 */
[----:B------:R-:W-:-:S03]  /*03b0*/  ISETP.GT.U32.AND P0, PT, R14, 0xff, PT ;  /* 0x000000ff0e00780c */ /* 0x000fc60003f04070 */
[----:B------:R-:W1:Y:S01]  /*03c0*/  LDCU.64 UR10, c[0x0][0x380] ;  /* 0x00007000ff0a77ac */ /* 0x000e620008000a00 */
[----:B------:R-:W-:Y:S07]  /*03d0*/  BSSY.RECONVERGENT B0, `(.L_x_84) ;  /* 0x0000097000007945 */ /* 0x000fee0003800200 */
[----:B0-----:R-:W0:Y:S04]  /*03e0*/  @!P1 LDS.64 R2, [R17] ;  /* 0x0000000011029984 */ /* 0x001e280000000a00 */
[----:B------:R-:W2:Y:S01]  /*03f0*/  @!P1 LDS.64 R8, [R17+0x1000] ;  /* 0x0010000011089984 */ /* 0x000ea20000000a00 */
[----:B0-----:R-:W-:Y:S01]  /*0400*/  @!P1 IMAD.MOV.U32 R0, RZ, RZ, R3 ;  /* 0x000000ffff009224 */ /* 0x001fe200078e0003 */
[----:B--2---:R-:W-:Y:S01]  /*0410*/  @!P1 DSETP.MAX.AND P2, P3, R2, R8, PT ;  /* 0x000000080200922a */ /* 0x004fe20003b4f000 */
[----:B------:R-:W-:-:S05]  /*0420*/  @!P1 IMAD.MOV.U32 R11, RZ, RZ, R9 ;  /* 0x000000ffff0b9224 */ /* 0x000fca00078e0009 */
[----:B------:R-:W-:Y:S02]  /*0430*/  @!P1 FSEL R0, R0, R11, P2 ;  /* 0x0000000b00009208 */ /* 0x000fe40001000000 */
[----:B------:R-:W-:Y:S02]  /*0440*/  @!P1 LOP3.LUT R11, R11, 0x80000, RZ, 0xfc, !PT ;  /* 0x000800000b0b9812 */ /* 0x000fe400078efcff */
[----:B------:R-:W-:Y:S02]  /*0450*/  @!P1 SEL R2, R2, R8, P2 ;  /* 0x0000000802029207 */ /* 0x000fe40001000000 */
[----:B------:R-:W-:-:S05]  /*0460*/  @!P1 SEL R3, R11, R0, P3 ;  /* 0x000000000b039207 */ /* 0x000fca0001800000 */
[----:B------:R-:W-:Y:S01]  /*0470*/  @!P1 STS.64 [R17], R2 ;  /* 0x0000000211009388 */ /* 0x000fe20000000a00 */
[----:B------:R-:W-:Y:S01]  /*0480*/  BAR.SYNC.DEFER_BLOCKING 0x0 ;  /* 0x0000000000007b1d */ /* 0x000fe20000010000 */
[----:B------:R-:W-:-:S05]  /*0490*/  ISETP.GT.U32.AND P1, PT, R14, 0x7f, PT ;  /* 0x0000007f0e00780c */ /* 0x000fca0003f24070 */
[----:B------:R-:W0:Y:S04]  /*04a0*/  @!P0 LDS.64 R8, [R17] ;  /* 0x0000000011088984 */ /* 0x000e280000000a00 */
        /* <DEDUP_REMOVED lines=31> */
[----:B------:R-:W-:Y:S01]  /*06a0*/  @!P0 SEL R3, R13, R0, P3 ;  /* 0x000000000d038207 */ /* 0x000fe20001800000 */
[----:B------:R-:W-:-:S04]  /*06b0*/  VIADD R0, R14, 0xffffffff ;  /* 0xffffffff0e007836 */ /* 0x000fc80000000000 */
        /* <DEDUP_REMOVED lines=13> */
[----:B------:R-:W-:Y:S06]  /*0790*/  BAR.SYNC.DEFER_BLOCKING 0x0 ;  /* 0x0000000000007b1d */ /* 0x000fec0000010000 */
[----:B------:R-:W0:Y:S04]  /*07a0*/  @!P0 LDS.64 R8, [R17] ;  /* 0x0000000011088984 */ /* 0x000e280000000a00 */
[----:B------:R-:W2:Y:S01]  /*07b0*/  @!P0 LDS.64 R10, [UR4] ;  /* 0x00000004ff0a8984 */ /* 0x000ea20008000a00 */
[----:B0-----:R-:W-:Y:S01]  /*07c0*/  @!P0 IMAD.MOV.U32 R0, RZ, RZ, R9 ;  /* 0x000000ffff008224 */ /* 0x001fe200078e0009 */
[----:B--2---:R-:W-:Y:S01]  /*07d0*/  @!P0 DSETP.MAX.AND P1, P2, R8, R10, PT ;  /* 0x0000000a0800822a */ /* 0x004fe20003a2f000 */
[----:B------:R-:W-:-:S05]  /*07e0*/  @!P0 IMAD.MOV.U32 R13, RZ, RZ, R11 ;  /* 0x000000ffff0d8224 */ /* 0x000fca00078e000b */
[----:B------:R-:W-:Y:S02]  /*07f0*/  @!P0 FSEL R0, R0, R13, P1 ;  /* 0x0000000d00008208 */ /* 0x000fe40000800000 */
[----:B------:R-:W-:Y:S02]  /*0800*/  @!P0 LOP3.LUT R13, R13, 0x80000, RZ, 0xfc, !PT ;  /* 0x000800000d0d8812 */ /* 0x000fe400078efcff */
[----:B------:R-:W-:Y:S02]  /*0810*/  @!P0 SEL R2, R8, R10, P1 ;  /* 0x0000000a08028207 */ /* 0x000fe40000800000 */
[----:B------:R-:W-:-:S05]  /*0820*/  @!P0 SEL R3, R13, R0, P2 ;  /* 0x000000000d038207 */ /* 0x000fca0001000000 */
[----:B------:R0:W-:Y:S01]  /*0830*/  @!P0 STS.64 [UR4], R2 ;  /* 0x00000002ff008988 */ /* 0x0001e20008000a04 */
[----:B------:R-:W-:Y:S01]  /*0840*/  BAR.SYNC.DEFER_BLOCKING 0x0 ;  /* 0x0000000000007b1d */ /* 0x000fe20000010000 */
[----:B------:R-:W-:-:S04]  /*0850*/  ISETP.GE.U32.AND P0, PT, R27, R6, PT ;  /* 0x000000061b00720c */ /* 0x000fc80003f06070 */
[----:B------:R-:W-:Y:S01]  /*0860*/  ISETP.GE.U32.AND.EX P0, PT, R4, R5, PT, P0 ;  /* 0x000000050400720c */ /* 0x000fe20003f06100 */
[----:B------:R-:W2:-:S12]  /*0870*/  LDS.64 R8, [UR4] ;  /* 0x00000004ff087984 */ /* 0x000e980008000a00 */
[----:B01----:R-:W-:Y:S05]  /*0880*/  @P0 BRA `(.L_x_85) ;  /* 0x00000004002c0947 */ /* 0x003fea0003800000 */
[----:B------:R0:W1:Y:S01]  /*0890*/  LDS.64 R12, [R17+0x2000] ;  /* 0x00200000110c7984 */ /* 0x0000620000000a00 */
[----:B------:R-:W-:Y:S01]  /*08a0*/  BSSY.RECONVERGENT B1, `(.L_x_86) ;  /* 0x0000048000017945 */ /* 0x000fe20003800200 */
[----:B------:R-:W-:Y:S02]  /*08b0*/  IMAD.MOV.U32 R19, RZ, RZ, R27 ;  /* 0x000000ffff137224 */ /* 0x000fe400078e001b */
[----:B------:R-:W-:-:S07]  /*08c0*/  IMAD.MOV.U32 R0, RZ, RZ, R4 ;  /* 0x000000ffff007224 */ /* 0x000fce00078e0004 */
.L_x_89:
[----:B------:R-:W-:-:S04]  /*08d0*/  LEA R24, P0, R19, UR10, 0x3 ;  /* 0x0000000a13187c11 */ /* 0x000fc8000f8018ff */
[----:B------:R-:W-:-:S05]  /*08e0*/  LEA.HI.X R25, R19, UR11, R0, 0x3, P0 ;  /* 0x0000000b13197c11 */ /* 0x000fca00080f1c00 */
[----:B------:R-:W2:Y:S01]  /*08f0*/  LDG.E.64 R10, desc[UR8][R24.64] ;  /* 0x00000008180a7981 */ /* 0x000ea2000c1e1b00 */
[----:B------:R-:W-:Y:S01]  /*0900*/  IMAD.MOV.U32 R2, RZ, RZ, 0x652b82fe ;  /* 0x652b82feff027424 */ /* 0x000fe200078e00ff */
[----:B------:R-:W-:Y:S01]  /*0910*/  UMOV UR4, 0xfefa39ef ;  /* 0xfefa39ef00047882 */ /* 0x000fe20000000000 */
[----:B------:R-:W-:Y:S01]  /*0920*/  IMAD.MOV.U32 R3, RZ, RZ, 0x3ff71547 ;  /* 0x3ff71547ff037424 */ /* 0x000fe200078e00ff */
[----:B------:R-:W-:Y:S01]  /*0930*/  UMOV UR5, 0x3fe62e42 ;  /* 0x3fe62e4200057882 */ /* 0x000fe20000000000 */
[----:B------:R-:W-:Y:S01]  /*0940*/  IADD3 R19, P0, PT, R19, UR7, RZ ;  /* 0x0000000713137c10 */ /* 0x000fe2000ff1e0ff */
[----:B------:R-:W-:Y:S04]  /*0950*/  BSSY.RECONVERGENT B2, `(.L_x_87) ;  /* 0x000003a000027945 */ /* 0x000fe80003800200 */
[----:B------:R-:W-:Y:S01]  /*0960*/  IMAD.X R0, RZ, RZ, R0, P0 ;  /* 0x000000ffff007224 */ /* 0x000fe200000e0600 */
[----:B------:R-:W-:-:S04]  /*0970*/  ISETP.GE.U32.AND P0, PT, R19, R6, PT ;  /* 0x000000061300720c */ /* 0x000fc80003f06070 */
[----:B------:R-:W-:Y:S01]  /*0980*/  ISETP.GE.U32.AND.EX P0, PT, R0, R5, PT, P0 ;  /* 0x000000050000720c */ /* 0x000fe20003f06100 */
[----:B--2---:R-:W-:-:S08]  /*0990*/  DADD R10, -R8, R10 ;  /* 0x00000000080a7229 */ /* 0x004fd0000000010a */
[----:B------:R-:W-:Y:S02]  /*09a0*/  DFMA R2, R10, R2, 6.75539944105574400000e+15 ;  /* 0x433800000a02742b */ /* 0x000fe40000000002 */
[----:B------:R-:W-:-:S06]  /*09b0*/  FSETP.GEU.AND P1, PT, |R11|, 4.1917929649353027344, PT ;  /* 0x4086232b0b00780b */ /* 0x000fcc0003f2e200 */
[----:B------:R-:W-:-:S08]  /*09c0*/  DADD R20, R2, -6.75539944105574400000e+15 ;  /* 0xc338000002147429 */ /* 0x000fd00000000000 */
[----:B------:R-:W-:Y:S01]  /*09d0*/  DFMA R22, R20, -UR4, R10 ;  /* 0x8000000414167c2b */ /* 0x000fe2000800000a */
        /* <DEDUP_REMOVED lines=38> */
[C---:B------:R-:W-:Y:S02]  /*0c40*/  DADD R20, R10.reuse, +INF ;  /* 0x7ff000000a147429 */ /* 0x040fe40000000000 */
[----:B------:R-:W-:-:S08]  /*0c50*/  DSETP.GEU.AND P1, PT, R10, RZ, PT ;  /* 0x000000ff0a00722a */ /* 0x000fd00003f2e000 */
[----:B------:R-:W-:Y:S02]  /*0c60*/  FSEL R20, R20, RZ, P1 ;  /* 0x000000ff14147208 */ /* 0x000fe40000800000 */
[----:B------:R-:W-:Y:S02]  /*0c70*/  @!P2 LEA.HI R3, R2, R2, RZ, 0x1 ;  /* 0x000000020203a211 */ /* 0x000fe400078f08ff */
[----:B------:R-:W-:Y:S02]  /*0c80*/  FSEL R21, R21, RZ, P1 ;  /* 0x000000ff15157208 */ /* 0x000fe40000800000 */
[----:B------:R-:W-:-:S05]  /*0c90*/  @!P2 SHF.R.S32.HI R3, RZ, 0x1, R3 ;  /* 0x00000001ff03a819 */ /* 0x000fca0000011403 */
[----:B------:R-:W-:Y:S02]  /*0ca0*/  @!P2 IMAD.IADD R2, R2, 0x1, -R3 ;  /* 0x000000010202a824 */ /* 0x000fe400078e0a03 */
[----:B------:R-:W-:-:S03]  /*0cb0*/  @!P2 IMAD R23, R3, 0x100000, R23 ;  /* 0x001000000317a824 */ /* 0x000fc600078e0217 */
[----:B------:R-:W-:Y:S01]  /*0cc0*/  @!P2 LEA R3, R2, 0x3ff00000, 0x14 ;  /* 0x3ff000000203a811 */ /* 0x000fe200078ea0ff */
[----:B------:R-:W-:-:S06]  /*0cd0*/  @!P2 IMAD.MOV.U32 R2, RZ, RZ, RZ ;  /* 0x000000ffff02a224 */ /* 0x000fcc00078e00ff */
[----:B------:R-:W-:-:S11]  /*0ce0*/  @!P2 DMUL R20, R22, R2 ;  /* 0x000000021614a228 */ /* 0x000fd60000000000 */
.L_x_88:
[----:B------:R-:W-:Y:S05]  /*0cf0*/  BSYNC.RECONVERGENT B2 ;  /* 0x0000000000027941 */ /* 0x000fea0003800200 */
.L_x_87:
[----:B-1----:R-:W-:Y:S01]  /*0d00*/  DFMA R12, R20, 10000000, R12 ;  /* 0x416312d0140c782b */ /* 0x002fe2000000000c */
[----:B------:R-:W-:Y:S10]  /*0d10*/  @!P0 BRA `(.L_x_89) ;  /* 0xfffffff800ec8947 */ /* 0x000ff4000383ffff */
[----:B------:R-:W-:Y:S05]  /*0d20*/  BSYNC.RECONVERGENT B1 ;  /* 0x0000000000017941 */ /* 0x000fea0003800200 */
.L_x_86:
[----:B------:R1:W-:Y:S02]  /*0d30*/  STS.64 [R17+0x2000], R12 ;  /* 0x0020000c11007388 */ /* 0x0003e40000000a00 */
.L_x_85:
[----:B------:R-:W-:Y:S05]  /*0d40*/  BSYNC.RECONVERGENT B0 ;  /* 0x0000000000007941 */ /* 0x000fea0003800200 */
.L_x_84:
[----:B------:R-:W-:Y:S01]  /*0d50*/  BAR.SYNC.DEFER_BLOCKING 0x0 ;  /* 0x0000000000007b1d */ /* 0x000fe20000010000 */
[C---:B------:R-:W-:Y:S02]  /*0d60*/  ISETP.GT.U32.AND P0, PT, R14.reuse, 0x1ff, PT ;  /* 0x000001ff0e00780c */ /* 0x040fe40003f04070 */
[C---:B------:R-:W-:Y:S02]  /*0d70*/  ISETP.GT.U32.AND P1, PT, R14.reuse, 0xff, PT ;  /* 0x000000ff0e00780c */ /* 0x040fe40003f24070 */
[----:B------:R-:W-:-:S09]  /*0d80*/  ISETP.GT.U32.AND P2, PT, R14, 0x1f, PT ;  /* 0x0000001f0e00780c */ /* 0x000fd20003f44070 */
[----:B------:R-:W-:Y:S04]  /*0d90*/  @!P0 LDS.64 R2, [R17+0x3000] ;  /* 0x0030000011028984 */ /* 0x000fe80000000a00 */
[----:B------:R-:W3:Y:S02]  /*0da0*/  @!P0 LDS.64 R10, [R17+0x2000] ;  /* 0x00200000110a8984 */ /* 0x000ee40000000a00 */
[----:B---3--:R-:W-:-:S07]  /*0db0*/  @!P0 DADD R2, R2, R10 ;  /* 0x0000000002028229 */ /* 0x008fce000000000a */
[----:B------:R-:W-:Y:S01]  /*0dc0*/  @!P0 STS.64 [R17+0x2000], R2 ;  /* 0x0020000211008388 */ /* 0x000fe20000000a00 */
[----:B------:R-:W-:Y:S01]  /*0dd0*/  BAR.SYNC.DEFER_BLOCKING 0x0 ;  /* 0x0000000000007b1d */ /* 0x000fe20000010000 */
[----:B------:R-:W-:-:S05]  /*0de0*/  ISETP.GT.U32.AND P0, PT, R14, 0x7f, PT ;  /* 0x0000007f0e00780c */ /* 0x000fca0003f04070 */
[----:B------:R-:W-:Y:S04]  /*0df0*/  @!P1 LDS.64 R10, [R17+0x2800] ;  /* 0x00280000110a9984 */ /* 0x000fe80000000a00 */
[----:B-1----:R-:W1:Y:S02]  /*0e00*/  @!P1 LDS.64 R12, [R17+0x2000] ;  /* 0x00200000110c9984 */ /* 0x002e640000000a00 */
[----:B-1----:R-:W-:-:S07]  /*0e10*/  @!P1 DADD R10, R10, R12 ;  /* 0x000000000a0a9229 */ /* 0x002fce000000000c */
[----:B------:R-:W-:Y:S01]  /*0e20*/  @!P1 STS.64 [R17+0x2000], R10 ;  /* 0x0020000a11009388 */ /* 0x000fe20000000a00 */
[----:B------:R-:W-:Y:S01]  /*0e30*/  BAR.SYNC.DEFER_BLOCKING 0x0 ;  /* 0x0000000000007b1d */ /* 0x000fe20000010000 */
[----:B------:R-:W-:-:S05]  /*0e40*/  ISETP.GT.U32.AND P1, PT, R14, 0x3f, PT ;  /* 0x0000003f0e00780c */ /* 0x000fca0003f24070 */
[----:B------:R-:W-:Y:S04]  /*0e50*/  @!P0 LDS.64 R12, [R17+0x2400] ;  /* 0x00240000110c8984 */ /* 0x000fe80000000a00 */
[----:B------:R-:W1:Y:S02]  /*0e60*/  @!P0 LDS.64 R18, [R17+0x2000] ;  /* 0x0020000011128984 */ /* 0x000e640000000a00 */
        /* <DEDUP_REMOVED lines=14> */
[----:B------:R-:W-:Y:S06]  /*0f50*/  BAR.SYNC.DEFER_BLOCKING 0x0 ;  /* 0x0000000000007b1d */ /* 0x000fec0000010000 */
        /* <DEDUP_REMOVED lines=15> */
[----:B------:R1:W-:Y:S01]  /*1050*/  @!P1 STS.64 [R17+0x2000], R10 ;  /* 0x0020000a11009388 */ /* 0x0003e20000000a00 */
[----:B------:R-:W-:Y:S01]  /*1060*/  BAR.SYNC.DEFER_BLOCKING 0x0 ;  /* 0x0000000000007b1d */ /* 0x000fe20000010000 */
[----:B------:R-:W-:-:S13]  /*1070*/  ISETP.NE.AND P1, PT, R14, RZ, PT ;  /* 0x000000ff0e00720c */ /* 0x000fda0003f25270 */
[----:B-1----:R-:W1:Y:S01]  /*1080*/  @!P1 S2R R11, SR_CgaCtaId ;  /* 0x00000000000b9919 */ /* 0x002e620000008800 */
[----:B------:R-:W-:Y:S01]  /*1090*/  @!P1 MOV R0, 0x400 ;  /* 0x0000040000009802 */ /* 0x000fe20000000f00 */
[----:B------:R-:W-:Y:S04]  /*10a0*/  @!P0 LDS.64 R12, [R17+0x2020] ;  /* 0x00202000110c8984 */ /* 0x000fe80000000a00 */
[----:B------:R-:W3:Y:S01]  /*10b0*/  @!P0 LDS.64 R18, [R17+0x2000] ;  /* 0x0020000011128984 */ /* 0x000ee20000000a00 */
[----:B-1----:R-:W-:Y:S01]  /*10c0*/  @!P1 LEA R11, R11, R0, 0x18 ;  /* 0x000000000b0b9211 */ /* 0x002fe200078ec0ff */
[----:B---3--:R-:W-:-:S07]  /*10d0*/  @!P0 DADD R18, R12, R18 ;  /* 0x000000000c128229 */ /* 0x008fce0000000012 */
[----:B------:R-:W-:Y:S01]  /*10e0*/  @!P0 STS.64 [R17+0x2000], R18 ;  /* 0x0020001211008388 */ /* 0x000fe20000000a00 */
[----:B------:R-:W-:Y:S01]  /*10f0*/  BAR.SYNC.DEFER_BLOCKING 0x0 ;  /* 0x0000000000007b1d */ /* 0x000fe20000010000 */
[----:B------:R-:W-:-:S04]  /*1100*/  ISETP.GE.U32.AND P0, PT, R27, R6, PT ;  /* 0x000000061b00720c */ /* 0x000fc80003f06070 */
[----:B------:R-:W-:Y:S01]  /*1110*/  ISETP.GE.U32.AND.EX P0, PT, R4, R5, PT, P0 ;  /* 0x000000050400720c */ /* 0x000fe20003f06100 */
[----:B------:R-:W-:Y:S04]  /*1120*/  @!P2 LDS.64 R2, [R17+0x2010] ;  /* 0x002010001102a984 */ /* 0x000fe80000000a00 */
[----:B------:R-:W1:Y:S02]  /*1130*/  @!P2 LDS.64 R12, [R17+0x2000] ;  /* 0x00200000110ca984 */ /* 0x000e640000000a00 */
[----:B-1----:R-:W-:-:S07]  /*1140*/  @!P2 DADD R2, R2, R12 ;  /* 0x000000000202a229 */ /* 0x002fce000000000c */
[----:B------:R-:W-:Y:S01]  /*1150*/  @!P2 STS.64 [R17+0x2000], R2 ;  /* 0x002000021100a388 */ /* 0x000fe20000000a00 */
[----:B------:R-:W-:Y:S06]  /*1160*/  BAR.SYNC.DEFER_BLOCKING 0x0 ;  /* 0x0000000000007b1d */ /* 0x000fec0000010000 */
[----:B------:R-:W1:Y:S02]  /*1170*/  @!P1 LDS.128 R12, [R11+0x2000] ;  /* 0x002000000b0c9984 */ /* 0x000e640000000c00 */
[----:B-1----:R-:W-:-:S07]  /*1180*/  @!P1 DADD R12, R12, R14 ;  /* 0x000000000c0c9229 */ /* 0x002fce000000000e */
[----:B------:R1:W-:Y:S01]  /*1190*/  @!P1 STS.64 [R11+0x2000], R12 ;  /* 0x0020000c0b009388 */ /* 0x0003e20000000a00 */
[----:B------:R-:W-:Y:S06]  /*11a0*/  BAR.SYNC.DEFER_BLOCKING 0x0 ;  /* 0x0000000000007b1d */ /* 0x000fec0000010000 */
[----:B------:R-:W-:Y:S05]  /*11b0*/  @P0 EXIT ;  /* 0x000000000000094d */ /* 0x000fea0003800000 */
[----:B------:R-:W3:Y:S01]  /*11c0*/  S2UR UR5, SR_CgaCtaId ;  /* 0x00000000000579c3 */ /* 0x000ee20000008800 */
[----:B------:R-:W1:Y:S01]  /*11d0*/  MUFU.RCP64H R3, 10000000 ;  /* 0x416312d000037908 */ /* 0x000e620000001800 */
[----:B------:R-:W-:Y:S01]  /*11e0*/  UMOV UR4, 0x400 ;  /* 0x0000040000047882 */ /* 0x000fe20000000000 */
[----:B------:R-:W-:Y:S02]  /*11f0*/  IMAD.MOV.U32 R14, RZ, RZ, 0x0 ;  /* 0x00000000ff0e7424 */ /* 0x000fe400078e00ff */
[----:B------:R-:W-:Y:S02]  /*1200*/  IMAD.MOV.U32 R15, RZ, RZ, 0x416312d0 ;  /* 0x416312d0ff0f7424 */ /* 0x000fe400078e00ff */
[----:B------:R-:W-:-:S06]  /*1210*/  IMAD.MOV.U32 R2, RZ, RZ, 0x1 ;  /* 0x00000001ff027424 */ /* 0x000fcc00078e00ff */
[----:B-1----:R-:W-:Y:S01]  /*1220*/  DFMA R12, R2, -R14, 1 ;  /* 0x3ff00000020c742b */ /* 0x002fe2000000080e */
[----:B---3--:R-:W-:-:S07]  /*1230*/  ULEA UR4, UR5, UR4, 0x18 ;  /* 0x0000000405047291 */ /* 0x008fce000f8ec0ff */
[----:B------:R-:W-:Y:S02]  /*1240*/  DFMA R12, R12, R12, R12 ;  /* 0x0000000c0c0c722b */ /* 0x000fe4000000000c */
[----:B------:R-:W1:Y:S06]  /*1250*/  LDS.64 R10, [UR4+0x2000] ;  /* 0x00200004ff0a7984 */ /* 0x000e6c0008000a00 */
[----:B------:R-:W-:Y:S01]  /*1260*/  DFMA R12, R2, R12, R2 ;  /* 0x0000000c020c722b */ /* 0x000fe20000000002 */
[----:B------:R-:W3:Y:S07]  /*1270*/  LDCU.64 UR4, c[0x0][0x380] ;  /* 0x00007000ff0477ac */ /* 0x000eee0008000a00 */
[----:B------:R-:W-:-:S08]  /*1280*/  DFMA R2, R12, -R14, 1 ;  /* 0x3ff000000c02742b */ /* 0x000fd0000000080e */
[----:B------:R-:W-:-:S08]  /*1290*/  DFMA R2, R12, R2, R12 ;  /* 0x000000020c02722b */ /* 0x000fd0000000000c */
[----:B-1----:R-:W-:Y:S01]  /*12a0*/  DMUL R12, R10, R2 ;  /* 0x000000020a0c7228 */ /* 0x002fe20000000000 */
[----:B------:R-:W-:-:S07]  /*12b0*/  FSETP.GEU.AND P1, PT, |R11|, 6.5827683646048100446e-37, PT ;  /* 0x036000000b00780b */ /* 0x000fce0003f2e200 */
[----:B------:R-:W-:-:S08]  /*12c0*/  DFMA R14, R12, -10000000, R10 ;  /* 0xc16312d00c0e782b */ /* 0x000fd0000000000a */
[----:B------:R-:W-:-:S10]  /*12d0*/  DFMA R2, R2, R14, R12 ;  /* 0x0000000e0202722b */ /* 0x000fd4000000000c */
[----:B------:R-:W-:-:S05]  /*12e0*/  FFMA R0, RZ, 14.1920928955078125, R3 ;  /* 0x416312d0ff007823 */ /* 0x000fca0000000003 */
[----:B------:R-:W-:-:S13]  /*12f0*/  FSETP.GT.AND P0, PT, |R0|, 1.469367938527859385e-39, PT ;  /* 0x001000000000780b */ /* 0x000fda0003f04200 */
[----:B---3--:R-:W-:Y:S05]  /*1300*/  @P0 BRA P1, `(.L_x_90) ;  /* 0x0000000000200947 */ /* 0x008fea0000800000 */
[----:B------:R-:W-:Y:S01]  /*1310*/  IMAD.MOV.U32 R12, RZ, RZ, R10 ;  /* 0x000000ffff0c7224 */ /* 0x000fe200078e000a */
[----:B------:R-:W-:Y:S01]  /*1320*/  MOV R0, 0x1370 ;  /* 0x0000137000007802 */ /* 0x000fe20000000f00 */
[----:B------:R-:W-:Y:S02]  /*1330*/  IMAD.MOV.U32 R13, RZ, RZ, R11 ;  /* 0x000000ffff0d7224 */ /* 0x000fe400078e000b */
[----:B------:R-:W-:Y:S02]  /*1340*/  IMAD.MOV.U32 R16, RZ, RZ, RZ ;  /* 0x000000ffff107224 */ /* 0x000fe400078e00ff */
[----:B0-----:R-:W-:-:S07]  /*1350*/  IMAD.MOV.U32 R17, RZ, RZ, 0x416312d0 ;  /* 0x416312d0ff117424 */ /* 0x001fce00078e00ff */
[----:B--2---:R-:W-:Y:S05]  /*1360*/  CALL.REL.NOINC `($__internal_6_$__cuda_sm20_div_rn_f64_full) ;  /* 0x0000000400887944 */ /* 0x004fea0003c00000 */
[----:B------:R-:W-:Y:S02]  /*1370*/  IMAD.MOV.U32 R2, RZ, RZ, R20 ;  /* 0x000000ffff027224 */ /* 0x000fe400078e0014 */
[----:B------:R-:W-:-:S07]  /*1380*/  IMAD.MOV.U32 R3, RZ, RZ, R21 ;  /* 0x000000ffff037224 */ /* 0x000fce00078e0015 */
.L_x_90:
[----:B------:R-:W-:-:S04]  /*1390*/  LEA R10, P0, R27, UR4, 0x3 ;  /* 0x000000041b0a7c11 */ /* 0x000fc8000f8018ff */
[----:B------:R-:W-:-:S05]  /*13a0*/  LEA.HI.X R11, R27, UR5, R4, 0x3, P0 ;  /* 0x000000051b0b7c11 */ /* 0x000fca00080f1c04 */
[----:B------:R-:W2:Y:S01]  /*13b0*/  LDG.E.64 R12, desc[UR8][R10.64] ;  /* 0x000000080a0c7981 */ /* 0x000ea2000c1e1b00 */
[----:B------:R-:W-:Y:S01]  /*13c0*/  IMAD.MOV.U32 R14, RZ, RZ, 0x652b82fe ;  /* 0x652b82feff0e7424 */ /* 0x000fe200078e00ff */
[----:B------:R-:W-:Y:S01]  /*13d0*/  UMOV UR10, 0xfefa39ef ;  /* 0xfefa39ef000a7882 */ /* 0x000fe20000000000 */
[----:B------:R-:W-:Y:S01]  /*13e0*/  IMAD.MOV.U32 R15, RZ, RZ, 0x3ff71547 ;  /* 0x3ff71547ff0f7424 */ /* 0x000fe200078e00ff */
[----:B------:R-:W-:Y:S01]  /*13f0*/  UMOV UR11, 0x3fe62e42 ;  /* 0x3fe62e42000b7882 */ /* 0x000fe20000000000 */
[----:B------:R-:W-:Y:S01]  /*1400*/  BSSY.RECONVERGENT B0, `(.L_x_91) ;  /* 0x000003e000007945 */ /* 0x000fe20003800200 */
[----:B--2---:R-:W-:-:S08]  /*1410*/  DADD R12, -R8, R12 ;  /* 0x00000000080c7229 */ /* 0x004fd0000000010c */
[----:B------:R-:W-:Y:S02]  /*1420*/  DFMA R14, R12, R14, 6.75539944105574400000e+15 ;  /* 0x433800000c0e742b */ /* 0x000fe4000000000e */
[----:B------:R-:W-:-:S06]  /*1430*/  FSETP.GEU.AND P0, PT, |R13|, 4.1917929649353027344, PT ;  /* 0x4086232b0d00780b */ /* 0x000fcc0003f0e200 */
[----:B0-----:R-:W-:-:S08]  /*1440*/  DADD R16, R14, -6.75539944105574400000e+15 ;  /* 0xc33800000e107429 */ /* 0x001fd00000000000 */
        /* <DEDUP_REMOVED lines=25> */
[----:B------:R-:W0:Y:S01]  /*15e0*/  MUFU.RCP64H R19, R3 ;  /* 0x0000000300137308 */ /* 0x000e220000001800 */
[----:B------:R-:W-:Y:S01]  /*15f0*/  UMOV UR11, 0x3fa55555 ;  /* 0x3fa55555000b7882 */ /* 0x000fe20000000000 */
[----:B------:R-:W-:-:S04]  /*1600*/  IMAD.MOV.U32 R18, RZ, RZ, 0x1 ;  /* 0x00000001ff127424 */ /* 0x000fc800078e00ff */
[----:B------:R-:W-:Y:S01]  /*1610*/  DFMA R20, R16, R20, UR10 ;  /* 0x0000000a10147e2b */ /* 0x000fe20008000014 */
[----:B------:R-:W-:Y:S01]  /*1620*/  UMOV UR10, 0x55555511 ;  /* 0x55555511000a7882 */ /* 0x000fe20000000000 */
[----:B------:R-:W-:-:S06]  /*1630*/  UMOV UR11, 0x3fc55555 ;  /* 0x3fc55555000b7882 */ /* 0x000fcc0000000000 */
[----:B------:R-:W-:Y:S01]  /*1640*/  DFMA R20, R16, R20, UR10 ;  /* 0x0000000a10147e2b */ /* 0x000fe20008000014 */
[----:B------:R-:W-:Y:S01]  /*1650*/  UMOV UR10, 0xb ;  /* 0x0000000b000a7882 */ /* 0x000fe20000000000 */
[----:B------:R-:W-:Y:S01]  /*1660*/  UMOV UR11, 0x3fe00000 ;  /* 0x3fe00000000b7882 */ /* 0x000fe20000000000 */
[----:B0-----:R-:W-:-:S05]  /*1670*/  DFMA R22, -R2, R18, 1 ;  /* 0x3ff000000216742b */ /* 0x001fca0000000112 */
[----:B------:R-:W-:-:S03]  /*1680*/  DFMA R20, R16, R20, UR10 ;  /* 0x0000000a10147e2b */ /* 0x000fc60008000014 */
[----:B------:R-:W-:-:S05]  /*1690*/  DFMA R22, R22, R22, R22 ;  /* 0x000000161616722b */ /* 0x000fca0000000016 */
[----:B------:R-:W-:-:S03]  /*16a0*/  DFMA R20, R16, R20, 1 ;  /* 0x3ff000001014742b */ /* 0x000fc60000000014 */
[----:B------:R-:W-:-:S05]  /*16b0*/  DFMA R18, R18, R22, R18 ;  /* 0x000000161212722b */ /* 0x000fca0000000012 */
[----:B------:R-:W-:-:S03]  /*16c0*/  DFMA R20, R16, R20, 1 ;  /* 0x3ff000001014742b */ /* 0x000fc60000000014 */
[----:B------:R-:W-:-:S08]  /*16d0*/  DFMA R16, -R2, R18, 1 ;  /* 0x3ff000000210742b */ /* 0x000fd00000000112 */
[----:B------:R-:W-:Y:S01]  /*16e0*/  DFMA R18, R18, R16, R18 ;  /* 0x000000101212722b */ /* 0x000fe20000000012 */
[----:B------:R-:W-:Y:S02]  /*16f0*/  IMAD R17, R14, 0x100000, R21 ;  /* 0x001000000e117824 */ /* 0x000fe400078e0215 */
[----:B------:R-:W-:Y:S01]  /*1700*/  IMAD.MOV.U32 R16, RZ, RZ, R20 ;  /* 0x000000ffff107224 */ /* 0x000fe200078e0014 */
[----:B------:R-:W-:Y:S07]  /*1710*/  @!P0 BRA `(.L_x_92) ;  /* 0x0000000000308947 */ /* 0x000fee0003800000 */
        /* <DEDUP_REMOVED lines=12> */
.L_x_92:
[----:B------:R-:W-:Y:S05]  /*17e0*/  BSYNC.RECONVERGENT B0 ;  /* 0x0000000000007941 */ /* 0x000fea0003800200 */
.L_x_91:
[----:B------:R-:W-:Y:S01]  /*17f0*/  IMAD.MOV.U32 R14, RZ, RZ, R16 ;  /* 0x000000ffff0e7224 */ /* 0x000fe200078e0010 */
[----:B------:R-:W-:Y:S01]  /*1800*/  FSETP.GEU.AND P1, PT, |R17|, 6.5827683646048100446e-37, PT ;  /* 0x036000001100780b */ /* 0x000fe20003f2e200 */
[----:B------:R-:W-:Y:S01]  /*1810*/  IMAD.MOV.U32 R15, RZ, RZ, R17 ;  /* 0x000000ffff0f7224 */ /* 0x000fe200078e0011 */
[----:B------:R-:W-:Y:S05]  /*1820*/  BSSY.RECONVERGENT B0, `(.L_x_93) ;  /* 0x000000f000007945 */ /* 0x000fea0003800200 */
        /* <DEDUP_REMOVED lines=11> */
[----:B------:R-:W-:Y:S05]  /*18e0*/  CALL.REL.NOINC `($__internal_6_$__cuda_sm20_div_rn_f64_full) ;  /* 0x0000000000287944 */ /* 0x000fea0003c00000 */
[----:B------:R-:W-:Y:S02]  /*18f0*/  IMAD.MOV.U32 R12, RZ, RZ, R20 ;  /* 0x000000ffff0c7224 */ /* 0x000fe400078e0014 */
[----:B------:R-:W-:-:S07]  /*1900*/  IMAD.MOV.U32 R13, RZ, RZ, R21 ;  /* 0x000000ffff0d7224 */ /* 0x000fce00078e0015 */
.L_x_94:
[----:B------:R-:W-:Y:S05]  /*1910*/  BSYNC.RECONVERGENT B0 ;  /* 0x0000000000007941 */ /* 0x000fea0003800200 */
.L_x_93:
[----:B------:R-:W-:Y:S01]  /*1920*/  IADD3 R27, P0, PT, R27, UR7, RZ ;  /* 0x000000071b1b7c10 */ /* 0x000fe2000ff1e0ff */
[----:B------:R1:W-:Y:S04]  /*1930*/  STG.E.64 desc[UR8][R10.64], R12 ;  /* 0x0000000c0a007986 */ /* 0x0003e8000c101b08 */
[----:B------:R-:W-:Y:S01]  /*1940*/  IMAD.X R4, RZ, RZ, R4, P0 ;  /* 0x000000ffff047224 */ /* 0x000fe200000e0604 */
[----:B------:R-:W-:-:S04]  /*1950*/  ISETP.GE.U32.AND P0, PT, R27, R6, PT ;  /* 0x000000061b00720c */ /* 0x000fc80003f06070 */
[----:B------:R-:W-:-:S13]  /*1960*/  ISETP.GE.U32.AND.EX P0, PT, R4, R5, PT, P0 ;  /* 0x000000050400720c */ /* 0x000fda0003f06100 */
[----:B-1----:R-:W-:Y:S05]  /*1970*/  @!P0 BRA `(.L_x_90) ;  /* 0xfffffff800848947 */ /* 0x002fea000383ffff */
[----:B------:R-:W-:Y:S05]  /*1980*/  EXIT ;  /* 0x000000000000794d */ /* 0x000fea0003800000 */
        .weak           $__internal_6_$__cuda_sm20_div_rn_f64_full
        .type           $__internal_6_$__cuda_sm20_div_rn_f64_full,@function
        .size           $__internal_6_$__cuda_sm20_div_rn_f64_full,(.L_x_201 - $__internal_6_$__cuda_sm20_div_rn_f64_full)
$__internal_6_$__cuda_sm20_div_rn_f64_full:
[----:B------:R-:W-:Y:S01]  /*1990*/  FSETP.GEU.AND P2, PT, |R13|, 1.469367938527859385e-39, PT ;  /* 0x001000000d00780b */ /* 0x000fe20003f4e200 */
[----:B------:R-:W-:Y:S01]  /*19a0*/  IMAD.MOV.U32 R28, RZ, RZ, 0x1ca00000 ;  /* 0x1ca00000ff1c7424 */ /* 0x000fe200078e00ff */
[C---:B------:R-:W-:Y:S01]  /*19b0*/  FSETP.GEU.AND P0, PT, |R17|.reuse, 1.469367938527859385e-39, PT ;  /* 0x001000001100780b */ /* 0x040fe20003f0e200 */
[----:B------:R-:W-:Y:S01]  /*19c0*/  IMAD.MOV.U32 R18, RZ, RZ, R12 ;  /* 0x000000ffff127224 */ /* 0x000fe200078e000c */
[----:B------:R-:W-:Y:S01]  /*19d0*/  LOP3.LUT R14, R17, 0x800fffff, RZ, 0xc0, !PT ;  /* 0x800fffff110e7812 */ /* 0x000fe200078ec0ff */
[----:B------:R-:W-:Y:S01]  /*19e0*/  IMAD.MOV.U32 R20, RZ, RZ, 0x1 ;  /* 0x00000001ff147424 */ /* 0x000fe200078e00ff */
[----:B------:R-:W-:Y:S01]  /*19f0*/  LOP3.LUT R26, R13, 0x7ff00000, RZ, 0xc0, !PT ;  /* 0x7ff000000d1a7812 */ /* 0x000fe200078ec0ff */
[----:B------:R-:W-:Y:S01]  /*1a00*/  BSSY.RECONVERGENT B1, `(.L_x_95) ;  /* 0x0000050000017945 */ /* 0x000fe20003800200 */
[----:B------:R-:W-:Y:S01]  /*1a10*/  LOP3.LUT R15, R14, 0x3ff00000, RZ, 0xfc, !PT ;  /* 0x3ff000000e0f7812 */ /* 0x000fe200078efcff */
[----:B------:R-:W-:Y:S01]  /*1a20*/  IMAD.MOV.U32 R14, RZ, RZ, R16 ;  /* 0x000000ffff0e7224 */ /* 0x000fe200078e0010 */
[----:B------:R-:W-:-:S03]  /*1a30*/  LOP3.LUT R29, R17, 0x7ff00000, RZ, 0xc0, !PT ;  /* 0x7ff00000111d7812 */ /* 0x000fc600078ec0ff */
[----:B------:R-:W-:Y:S01]  /*1a40*/  @!P2 LOP3.LUT R19, R17, 0x7ff00000, RZ, 0xc0, !PT ;  /* 0x7ff000001113a812 */ /* 0x000fe200078ec0ff */
[----:B------:R-:W-:Y:S01]  /*1a50*/  @!P2 IMAD.MOV.U32 R22, RZ, RZ, RZ ;  /* 0x000000ffff16a224 */ /* 0x000fe200078e00ff */
[----:B------:R-:W-:Y:S01]  /*1a60*/  @!P0 DMUL R14, R16, 8.98846567431157953865e+307 ;  /* 0x7fe00000100e8828 */ /* 0x000fe20000000000 */
[C---:B------:R-:W-:Y:S02]  /*1a70*/  ISETP.GE.U32.AND P1, PT, R26.reuse, R29, PT ;  /* 0x0000001d1a00720c */ /* 0x040fe40003f26070 */
[----:B------:R-:W-:Y:S02]  /*1a80*/  @!P2 ISETP.GE.U32.AND P3, PT, R26, R19, PT ;  /* 0x000000131a00a20c */ /* 0x000fe40003f66070 */
[C---:B------:R-:W-:Y:S01]  /*1a90*/  SEL R19, R28.reuse, 0x63400000, !P1 ;  /* 0x634000001c137807 */ /* 0x040fe20004800000 */
[----:B------:R-:W0:Y:S01]  /*1aa0*/  MUFU.RCP64H R21, R15 ;  /* 0x0000000f00157308 */ /* 0x000e220000001800 */
[----:B------:R-:W-:Y:S02]  /*1ab0*/  @!P2 SEL R23, R28, 0x63400000, !P3 ;  /* 0x634000001c17a807 */ /* 0x000fe40005800000 */
[----:B------:R-:W-:-:S02]  /*1ac0*/  LOP3.LUT R19, R19, 0x800fffff, R13, 0xf8, !PT ;  /* 0x800fffff13137812 */ /* 0x000fc400078ef80d */
[----:B------:R-:W-:Y:S02]  /*1ad0*/  @!P2 LOP3.LUT R23, R23, 0x80000000, R13, 0xf8, !PT ;  /* 0x800000001717a812 */ /* 0x000fe400078ef80d */
[----:B------:R-:W-:Y:S02]  /*1ae0*/  @!P0 LOP3.LUT R29, R15, 0x7ff00000, RZ, 0xc0, !PT ;  /* 0x7ff000000f1d8812 */ /* 0x000fe400078ec0ff */
[----:B------:R-:W-:-:S06]  /*1af0*/  @!P2 LOP3.LUT R23, R23, 0x100000, RZ, 0xfc, !PT ;  /* 0x001000001717a812 */ /* 0x000fcc00078efcff */
[----:B------:R-:W-:Y:S02]  /*1b00*/  @!P2 DFMA R18, R18, 2, -R22 ;  /* 0x400000001212a82b */ /* 0x000fe40000000816 */
[----:B0-----:R-:W-:-:S08]  /*1b10*/  DFMA R22, R20, -R14, 1 ;  /* 0x3ff000001416742b */ /* 0x001fd0000000080e */
[----:B------:R-:W-:-:S08]  /*1b20*/  DFMA R22, R22, R22, R22 ;  /* 0x000000161616722b */ /* 0x000fd00000000016 */
[----:B------:R-:W-:-:S08]  /*1b30*/  DFMA R22, R20, R22, R20 ;  /* 0x000000161416722b */ /* 0x000fd00000000014 */
[----:B------:R-:W-:-:S08]  /*1b40*/  DFMA R20, R22, -R14, 1 ;  /* 0x3ff000001614742b */ /* 0x000fd0000000080e */
[----:B------:R-:W-:-:S08]  /*1b50*/  DFMA R20, R22, R20, R22 ;  /* 0x000000141614722b */ /* 0x000fd00000000016 */
[----:B------:R-:W-:-:S08]  /*1b60*/  DMUL R22, R20, R18 ;  /* 0x0000001214167228 */ /* 0x000fd00000000000 */
[----:B------:R-:W-:-:S08]  /*1b70*/  DFMA R24, R22, -R14, R18 ;  /* 0x8000000e1618722b */ /* 0x000fd00000000012 */
[----:B------:R-:W-:Y:S01]  /*1b80*/  DFMA R24, R20, R24, R22 ;  /* 0x000000181418722b */ /* 0x000fe20000000016 */
[----:B------:R-:W-:Y:S01]  /*1b90*/  IMAD.MOV.U32 R22, RZ, RZ, R26 ;  /* 0x000000ffff167224 */ /* 0x000fe200078e001a */
[----:B------:R-:W-:-:S05]  /*1ba0*/  @!P2 LOP3.LUT R22, R19, 0x7ff00000, RZ, 0xc0, !PT ;  /* 0x7ff000001316a812 */ /* 0x000fca00078ec0ff */
[----:B------:R-:W-:-:S05]  /*1bb0*/  VIADD R20, R22, 0xffffffff ;  /* 0xffffffff16147836 */ /* 0x000fca0000000000 */
[----:B------:R-:W-:Y:S01]  /*1bc0*/  ISETP.GT.U32.AND P0, PT, R20, 0x7feffffe, PT ;  /* 0x7feffffe1400780c */ /* 0x000fe20003f04070 */
[----:B------:R-:W-:-:S05]  /*1bd0*/  VIADD R20, R29, 0xffffffff ;  /* 0xffffffff1d147836 */ /* 0x000fca0000000000 */
[----:B------:R-:W-:-:S13]  /*1be0*/  ISETP.GT.U32.OR P0, PT, R20, 0x7feffffe, P0 ;  /* 0x7feffffe1400780c */ /* 0x000fda0000704470 */
        /* <DEDUP_REMOVED lines=12> */
[----:B------:R-:W-:-:S06]  /*1cb0*/  DFMA R14, R24, -R14, R18 ;  /* 0x8000000e180e722b */ /* 0x000fcc0000000012 */
[----:B------:R-:W-:-:S04]  /*1cc0*/  IMAD.MOV.U32 R14, RZ, RZ, RZ ;  /* 0x000000ffff0e7224 */ /* 0x000fc800078e00ff */
        /* <DEDUP_REMOVED lines=14> */
.L_x_96:
        /* <DEDUP_REMOVED lines=16> */
.L_x_99:
[----:B------:R-:W-:Y:S01]  /*1eb0*/  LOP3.LUT R21, R17, 0x80000, RZ, 0xfc, !PT ;  /* 0x0008000011157812 */ /* 0x000fe200078efcff */
[----:B------:R-:W-:Y:S01]  /*1ec0*/  IMAD.MOV.U32 R20, RZ, RZ, R16 ;  /* 0x000000ffff147224 */ /* 0x000fe200078e0010 */
[----:B------:R-:W-:Y:S06]  /*1ed0*/  BRA `(.L_x_97) ;  /* 0x0000000000087947 */ /* 0x000fec0003800000 */
.L_x_98:
[----:B------:R-:W-:Y:S01]  /*1ee0*/  LOP3.LUT R21, R13, 0x80000, RZ, 0xfc, !PT ;  /* 0x000800000d157812 */ /* 0x000fe200078efcff */
[----:B------:R-:W-:-:S07]  /*1ef0*/  IMAD.MOV.U32 R20, RZ, RZ, R12 ;  /* 0x000000ffff147224 */ /* 0x000fce00078e000c */
.L_x_97:
[----:B------:R-:W-:Y:S05]  /*1f00*/  BSYNC.RECONVERGENT B1 ;  /* 0x0000000000017941 */ /* 0x000fea0003800200 */
.L_x_95:
[----:B------:R-:W-:Y:S02]  /*1f10*/  IMAD.MOV.U32 R12, RZ, RZ, R0 ;  /* 0x000000ffff0c7224 */ /* 0x000fe400078e0000 */
[----:B------:R-:W-:-:S04]  /*1f20*/  IMAD.MOV.U32 R13, RZ, RZ, 0x0 ;  /* 0x00000000ff0d7424 */ /* 0x000fc800078e00ff */
[----:B------:R-:W-:Y:S05]  /*1f30*/  RET.REL.NODEC R12 `(softmax_forward_double) ;  /* 0xffffffe00c307950 */ /* 0x000fea0003c3ffff */
.L_x_100:
        /* <DEDUP_REMOVED lines=12> */
.L_x_201:


//--------------------- .text.tanh_forward_double --------------------------
	.section	.text.tanh_forward_double,"ax",@progbits
	.align	128
        .global         tanh_forward_double
        .type           tanh_forward_double,@function
        .size           tanh_forward_double,(.L_x_202 - tanh_forward_double)
        .other          tanh_forward_double,@"STO_CUDA_ENTRY STV_DEFAULT"
tanh_forward_double:
.text.tanh_forward_double:
        /* <DEDUP_REMOVED lines=16> */
[----:B------:R-:W0:Y:S01]  /*0100*/  LDCU.64 UR6, c[0x0][0x380] ;  /* 0x00007000ff0677ac */ /* 0x000e220008000a00 */
[C---:B------:R-:W-:Y:S01]  /*0110*/  IMAD.WIDE.U32 R2, R5.reuse, UR8, RZ ;  /* 0x0000000805027c25 */ /* 0x040fe2000f8e00ff */
[C---:B------:R-:W-:Y:S01]  /*0120*/  ISETP.NE.AND P0, PT, R5.reuse, RZ, PT ;  /* 0x000000ff0500720c */ /* 0x040fe20003f05270 */
[----:B------:R-:W1:Y:S02]  /*0130*/  LDCU.64 UR4, c[0x0][0x358] ;  /* 0x00006b00ff0477ac */ /* 0x000e640008000a00 */
[----:B------:R-:W-:Y:S01]  /*0140*/  IMAD R5, R5, UR9, R3 ;  /* 0x0000000905057c24 */ /* 0x000fe2000f8e0203 */
[----:B------:R-:W-:-:S04]  /*0150*/  SEL R3, R2, RZ, P0 ;  /* 0x000000ff02037207 */ /* 0x000fc80000000000 */
[----:B------:R-:W-:Y:S02]  /*0160*/  IADD3 R0, P1, PT, R0, R3, RZ ;  /* 0x0000000300007210 */ /* 0x000fe40007f3e0ff */
[----:B------:R-:W-:-:S05]  /*0170*/  SEL R3, R5, RZ, P0 ;  /* 0x000000ff05037207 */ /* 0x000fca0000000000 */
[----:B------:R-:W-:Y:S01]  /*0180*/  IMAD.X R3, RZ, RZ, R3, P1 ;  /* 0x000000ffff037224 */ /* 0x000fe200008e0603 */
[----:B0-----:R-:W-:-:S04]  /*0190*/  LEA R4, P0, R0, UR6, 0x3 ;  /* 0x0000000600047c11 */ /* 0x001fc8000f8018ff */
[----:B------:R-:W-:-:S05]  /*01a0*/  LEA.HI.X R5, R0, UR7, R3, 0x3, P0 ;  /* 0x0000000700057c11 */ /* 0x000fca00080f1c03 */
[----:B-1----:R-:W2:Y:S01]  /*01b0*/  LDG.E.64 R2, desc[UR4][R4.64] ;  /* 0x0000000404027981 */ /* 0x002ea2000c1e1b00 */
[----:B------:R-:W-:Y:S01]  /*01c0*/  IMAD.MOV.U32 R6, RZ, RZ, 0x652b82fe ;  /* 0x652b82feff067424 */ /* 0x000fe200078e00ff */
[----:B------:R-:W-:Y:S01]  /*01d0*/  UMOV UR6, 0xfefa39ef ;  /* 0xfefa39ef00067882 */ /* 0x000fe20000000000 */
[----:B------:R-:W-:Y:S01]  /*01e0*/  IMAD.MOV.U32 R7, RZ, RZ, 0x3ff71547 ;  /* 0x3ff71547ff077424 */ /* 0x000fe200078e00ff */
[----:B------:R-:W-:Y:S01]  /*01f0*/  UMOV UR7, 0x3fe62e42 ;  /* 0x3fe62e4200077882 */ /* 0x000fe20000000000 */
[----:B------:R-:W-:Y:S01]  /*0200*/  IMAD.MOV.U32 R8, RZ, RZ, 0x652b82fe ;  /* 0x652b82feff087424 */ /* 0x000fe200078e00ff */
[----:B------:R-:W-:Y:S01]  /*0210*/  UMOV UR8, 0x3b39803f ;  /* 0x3b39803f00087882 */ /* 0x000fe20000000000 */
[----:B------:R-:W-:Y:S01]  /*0220*/  IMAD.MOV.U32 R9, RZ, RZ, 0x3ff71547 ;  /* 0x3ff71547ff097424 */ /* 0x000fe200078e00ff */
[----:B------:R-:W-:Y:S01]  /*0230*/  UMOV UR9, 0x3c7abc9e ;  /* 0x3c7abc9e00097882 */ /* 0x000fe20000000000 */
        /* <DEDUP_REMOVED lines=18> */
[----:B------:R-:W-:Y:S01]  /*0360*/  BSSY.RECONVERGENT B0, `(.L_x_101) ;  /* 0x0000035000007945 */ /* 0x000fe20003800200 */
[C---:B--2---:R-:W-:Y:S01]  /*0370*/  DFMA R6, R2.reuse, R6, 6.75539944105574400000e+15 ;  /* 0x433800000206742b */ /* 0x044fe20000000006 */
[----:B------:R-:W-:Y:S01]  /*0380*/  FSETP.GEU.AND P0, PT, |R3|, 4.1917929649353027344, PT ;  /* 0x4086232b0300780b */ /* 0x000fe20003f0e200 */
[----:B------:R-:W-:-:S02]  /*0390*/  DFMA R8, R2, -R8, 6.75539944105574400000e+15 ;  /* 0x433800000208742b */ /* 0x000fc40000000808 */
[----:B------:R-:W-:-:S04]  /*03a0*/  DADD R20, -RZ, -R2 ;  /* 0x00000000ff147229 */ /* 0x000fc80000000902 */
[----:B------:R-:W-:Y:S02]  /*03b0*/  DADD R12, R6, -6.75539944105574400000e+15 ;  /* 0xc3380000060c7429 */ /* 0x000fe40000000000 */
[----:B------:R-:W-:-:S04]  /*03c0*/  DADD R14, R8, -6.75539944105574400000e+15 ;  /* 0xc3380000080e7429 */ /* 0x000fc80000000000 */
[----:B------:R-:W-:Y:S02]  /*03d0*/  FSETP.GEU.AND P2, PT, |R21|, 4.1917929649353027344, PT ;  /* 0x4086232b1500780b */ /* 0x000fe40003f4e200 */
[--C-:B------:R-:W-:Y:S02]  /*03e0*/  DFMA R10, R12, -UR6, R2.reuse ;  /* 0x800000060c0a7c2b */ /* 0x100fe40008000002 */
[----:B------:R-:W-:-:S06]  /*03f0*/  DFMA R16, R14, -UR6, -R2 ;  /* 0x800000060e107c2b */ /* 0x000fcc0008000802 */
[----:B------:R-:W-:Y:S02]  /*0400*/  DFMA R12, R12, -UR8, R10 ;  /* 0x800000080c0c7c2b */ /* 0x000fe4000800000a */
[----:B------:R-:W-:Y:S01]  /*0410*/  DFMA R10, R14, -UR8, R16 ;  /* 0x800000080e0a7c2b */ /* 0x000fe20008000010 */
[----:B------:R-:W-:Y:S02]  /*0420*/  IMAD.MOV.U32 R16, RZ, RZ, -0x35dec16 ;  /* 0xfca213eaff107424 */ /* 0x000fe400078e00ff */
[----:B------:R-:W-:-:S06]  /*0430*/  IMAD.MOV.U32 R17, RZ, RZ, 0x3e928af3 ;  /* 0x3e928af3ff117424 */ /* 0x000fcc00078e00ff */
[--C-:B------:R-:W-:Y:S02]  /*0440*/  DFMA R14, R12, UR10, R16.reuse ;  /* 0x0000000a0c0e7c2b */ /* 0x100fe40008000010 */
[----:B------:R-:W-:-:S06]  /*0450*/  DFMA R16, R10, UR10, R16 ;  /* 0x0000000a0a107c2b */ /* 0x000fcc0008000010 */
[----:B------:R-:W-:Y:S02]  /*0460*/  DFMA R14, R12, R14, UR12 ;  /* 0x0000000c0c0e7e2b */ /* 0x000fe4000800000e */
[----:B------:R-:W-:-:S06]  /*0470*/  DFMA R16, R10, R16, UR12 ;  /* 0x0000000c0a107e2b */ /* 0x000fcc0008000010 */
        /* <DEDUP_REMOVED lines=14> */
[----:B------:R-:W-:Y:S02]  /*0560*/  DFMA R14, R12, R14, 1 ;  /* 0x3ff000000c0e742b */ /* 0x000fe4000000000e */
[----:B------:R-:W-:-:S06]  /*0570*/  DFMA R18, R10, R16, 1 ;  /* 0x3ff000000a12742b */ /* 0x000fcc0000000010 */
[----:B------:R-:W-:Y:S02]  /*0580*/  DFMA R16, R12, R14, 1 ;  /* 0x3ff000000c10742b */ /* 0x000fe4000000000e */
[----:B------:R-:W-:-:S08]  /*0590*/  DFMA R14, R10, R18, 1 ;  /* 0x3ff000000a0e742b */ /* 0x000fd00000000012 */
[----:B------:R-:W-:Y:S02]  /*05a0*/  IMAD R11, R6, 0x100000, R17 ;  /* 0x00100000060b7824 */ /* 0x000fe400078e0211 */
[----:B------:R-:W-:Y:S02]  /*05b0*/  IMAD R13, R8, 0x100000, R15 ;  /* 0x00100000080d7824 */ /* 0x000fe400078e020f */
[----:B------:R-:W-:Y:S02]  /*05c0*/  IMAD.MOV.U32 R10, RZ, RZ, R16 ;  /* 0x000000ffff0a7224 */ /* 0x000fe400078e0010 */
        /* <DEDUP_REMOVED lines=14> */
.L_x_102:
[----:B------:R-:W-:Y:S05]  /*06b0*/  BSYNC.RECONVERGENT B0 ;  /* 0x0000000000007941 */ /* 0x000fea0003800200 */
.L_x_101:
[----:B------:R-:W-:Y:S04]  /*06c0*/  BSSY.RECONVERGENT B0, `(.L_x_103) ;  /* 0x000000e000007945 */ /* 0x000fe80003800200 */
[----:B------:R-:W-:Y:S05]  /*06d0*/  @!P2 BRA `(.L_x_104) ;  /* 0x000000000030a947 */ /* 0x000fea0003800000 */
        /* <DEDUP_REMOVED lines=12> */
.L_x_104:
[----:B------:R-:W-:Y:S05]  /*07a0*/  BSYNC.RECONVERGENT B0 ;  /* 0x0000000000007941 */ /* 0x000fea0003800200 */
.L_x_103:
[----:B------:R-:W-:Y:S01]  /*07b0*/  DADD R6, R12, R10 ;  /* 0x000000000c067229 */ /* 0x000fe2000000000a */
[----:B------:R-:W-:Y:S01]  /*07c0*/  IMAD.MOV.U32 R2, RZ, RZ, 0x1 ;  /* 0x00000001ff027424 */ /* 0x000fe200078e00ff */
[----:B------:R-:W-:Y:S04]  /*07d0*/  BSSY.RECONVERGENT B0, `(.L_x_105) ;  /* 0x0000013000007945 */ /* 0x000fe80003800200 */
[----:B------:R-:W0:Y:S02]  /*07e0*/  MUFU.RCP64H R3, R7 ;  /* 0x0000000700037308 */ /* 0x000e240000001800 */
[----:B0-----:R-:W-:-:S08]  /*07f0*/  DFMA R8, -R6, R2, 1 ;  /* 0x3ff000000608742b */ /* 0x001fd00000000102 */
[----:B------:R-:W-:-:S08]  /*0800*/  DFMA R8, R8, R8, R8 ;  /* 0x000000080808722b */ /* 0x000fd00000000008 */
[----:B------:R-:W-:Y:S02]  /*0810*/  DFMA R2, R2, R8, R2 ;  /* 0x000000080202722b */ /* 0x000fe40000000002 */
[----:B------:R-:W-:-:S06]  /*0820*/  DADD R8, -R12, R10 ;  /* 0x000000000c087229 */ /* 0x000fcc000000010a */
        /* <DEDUP_REMOVED lines=9> */
[----:B------:R-:W-:-:S07]  /*08c0*/  MOV R0, 0x8e0 ;  /* 0x000008e000007802 */ /* 0x000fce0000000f00 */
[----:B------:R-:W-:Y:S05]  /*08d0*/  CALL.REL.NOINC `($__internal_7_$__cuda_sm20_div_rn_f64_full) ;  /* 0x0000000000147944 */ /* 0x000fea0003c00000 */
[----:B------:R-:W-:Y:S02]  /*08e0*/  IMAD.MOV.U32 R2, RZ, RZ, R12 ;  /* 0x000000ffff027224 */ /* 0x000fe400078e000c */
[----:B------:R-:W-:-:S07]  /*08f0*/  IMAD.MOV.U32 R3, RZ, RZ, R13 ;  /* 0x000000ffff037224 */ /* 0x000fce00078e000d */
.L_x_106:
[----:B------:R-:W-:Y:S05]  /*0900*/  BSYNC.RECONVERGENT B0 ;  /* 0x0000000000007941 */ /* 0x000fea0003800200 */
.L_x_105:
[----:B------:R-:W-:Y:S01]  /*0910*/  STG.E.64 desc[UR4][R4.64], R2 ;  /* 0x0000000204007986 */ /* 0x000fe2000c101b04 */
[----:B------:R-:W-:Y:S05]  /*0920*/  EXIT ;  /* 0x000000000000794d */ /* 0x000fea0003800000 */
        .weak           $__internal_7_$__cuda_sm20_div_rn_f64_full
        .type           $__internal_7_$__cuda_sm20_div_rn_f64_full,@function
        .size           $__internal_7_$__cuda_sm20_div_rn_f64_full,(.L_x_202 - $__internal_7_$__cuda_sm20_div_rn_f64_full)
$__internal_7_$__cuda_sm20_div_rn_f64_full:
        /* <DEDUP_REMOVED lines=67> */
.L_x_108:
        /* <DEDUP_REMOVED lines=16> */
.L_x_111:
[----:B------:R-:W-:Y:S01]  /*0e60*/  LOP3.LUT R13, R7, 0x80000, RZ, 0xfc, !PT ;  /* 0x00080000070d7812 */ /* 0x000fe200078efcff */
[----:B------:R-:W-:Y:S01]  /*0e70*/  IMAD.MOV.U32 R12, RZ, RZ, R6 ;  /* 0x000000ffff0c7224 */ /* 0x000fe200078e0006 */
[----:B------:R-:W-:Y:S06]  /*0e80*/  BRA `(.L_x_109) ;  /* 0x0000000000087947 */ /* 0x000fec0003800000 */
.L_x_110:
[----:B------:R-:W-:Y:S01]  /*0e90*/  LOP3.LUT R13, R9, 0x80000, RZ, 0xfc, !PT ;  /* 0x00080000090d7812 */ /* 0x000fe200078efcff */
[----:B------:R-:W-:-:S07]  /*0ea0*/  IMAD.MOV.U32 R12, RZ, RZ, R8 ;  /* 0x000000ffff0c7224 */ /* 0x000fce00078e0008 */
.L_x_109:
[----:B------:R-:W-:Y:S05]  /*0eb0*/  BSYNC.RECONVERGENT B1 ;  /* 0x0000000000017941 */ /* 0x000fea0003800200 */
.L_x_107:
[----:B------:R-:W-:Y:S02]  /*0ec0*/  IMAD.MOV.U32 R2, RZ, RZ, R0 ;  /* 0x000000ffff027224 */ /* 0x000fe400078e0000 */
[----:B------:R-:W-:-:S04]  /*0ed0*/  IMAD.MOV.U32 R3, RZ, RZ, 0x0 ;  /* 0x00000000ff037424 */ /* 0x000fc800078e00ff */
[----:B------:R-:W-:Y:S05]  /*0ee0*/  RET.REL.NODEC R2 `(tanh_forward_double) ;  /* 0xfffffff002447950 */ /* 0x000fea0003c3ffff */
.L_x_112:
        /* <DEDUP_REMOVED lines=9> */
.L_x_202:


//--------------------- .text.swish_forward_double --------------------------
	.section	.text.swish_forward_double,"ax",@progbits
	.align	128
        .global         swish_forward_double
        .type           swish_forward_double,@function
        .size           swish_forward_double,(.L_x_203 - swish_forward_double)
        .other          swish_forward_double,@"STO_CUDA_ENTRY STV_DEFAULT"
swish_forward_double:
.text.swish_forward_double:
        /* <DEDUP_REMOVED lines=87> */
.L_x_114:
[----:B------:R-:W-:Y:S05]  /*0570*/  BSYNC.RECONVERGENT B0 ;  /* 0x0000000000007941 */ /* 0x000fea0003800200 */
.L_x_113:
        /* <DEDUP_REMOVED lines=11> */
[----:B------:R-:W-:-:S04]  /*0630*/  LOP3.LUT R0, R13, 0x7fffffff, RZ, 0xc0, !PT ;  /* 0x7fffffff0d007812 */ /* 0x000fc800078ec0ff */
[----:B------:R-:W-:Y:S02]  /*0640*/  IADD3 R10, PT, PT, R0, -0x100000, RZ ;  /* 0xfff00000000a7810 */ /* 0x000fe40007ffe0ff */
[----:B------:R-:W-:-:S07]  /*0650*/  MOV R0, 0x670 ;  /* 0x0000067000007802 */ /* 0x000fce0000000f00 */
[----:B------:R-:W-:Y:S05]  /*0660*/  CALL.REL.NOINC `($__internal_8_$__cuda_sm20_dblrcp_rn_slowpath_v3) ;  /* 0x0000000000107944 */ /* 0x000fea0003c00000 */
.L_x_116:
[----:B------:R-:W-:Y:S05]  /*0670*/  BSYNC.RECONVERGENT B0 ;  /* 0x0000000000007941 */ /* 0x000fea0003800200 */
.L_x_115:
[----:B------:R-:W-:-:S07]  /*0680*/  DMUL R8, R4, R8 ;  /* 0x0000000804087228 */ /* 0x000fce0000000000 */
[----:B------:R-:W-:Y:S01]  /*0690*/  STG.E.64 desc[UR4][R2.64], R8 ;  /* 0x0000000802007986 */ /* 0x000fe2000c101b04 */
[----:B------:R-:W-:Y:S05]  /*06a0*/  EXIT ;  /* 0x000000000000794d */ /* 0x000fea0003800000 */
        .weak           $__internal_8_$__cuda_sm20_dblrcp_rn_slowpath_v3
        .type           $__internal_8_$__cuda_sm20_dblrcp_rn_slowpath_v3,@function
        .size           $__internal_8_$__cuda_sm20_dblrcp_rn_slowpath_v3,(.L_x_203 - $__internal_8_$__cuda_sm20_dblrcp_rn_slowpath_v3)
$__internal_8_$__cuda_sm20_dblrcp_rn_slowpath_v3:
        /* <DEDUP_REMOVED lines=13> */
[----:B------:R-:W-:Y:S01]  /*0780*/  VIADD R9, R7, 0xc0200000 ;  /* 0xc020000007097836 */ /* 0x000fe20000000000 */
[----:B------:R-:W-:-:S03]  /*0790*/  MOV R8, R6 ;  /* 0x0000000600087202 */ /* 0x000fc60000000f00 */
[----:B------:R-:W0:Y:S03]  /*07a0*/  MUFU.RCP64H R11, R9 ;  /* 0x00000009000b7308 */ /* 0x000e260000001800 */
        /* <DEDUP_REMOVED lines=10> */
.L_x_120:
        /* <DEDUP_REMOVED lines=10> */
.L_x_118:
[----:B------:R-:W-:Y:S01]  /*08f0*/  LOP3.LUT R9, R7, 0x80000, RZ, 0xfc, !PT ;  /* 0x0008000007097812 */ /* 0x000fe200078efcff */
[----:B------:R-:W-:-:S07]  /*0900*/  IMAD.MOV.U32 R8, RZ, RZ, R6 ;  /* 0x000000ffff087224 */ /* 0x000fce00078e0006 */
.L_x_119:
[----:B------:R-:W-:Y:S05]  /*0910*/  BSYNC.RECONVERGENT B1 ;  /* 0x0000000000017941 */ /* 0x000fea0003800200 */
.L_x_117:
[----:B------:R-:W-:Y:S02]  /*0920*/  IMAD.MOV.U32 R6, RZ, RZ, R0 ;  /* 0x000000ffff067224 */ /* 0x000fe400078e0000 */
[----:B------:R-:W-:-:S04]  /*0930*/  IMAD.MOV.U32 R7, RZ, RZ, 0x0 ;  /* 0x00000000ff077424 */ /* 0x000fc800078e00ff */
[----:B------:R-:W-:Y:S05]  /*0940*/  RET.REL.NODEC R6 `(swish_forward_double) ;  /* 0xfffffff406ac7950 */ /* 0x000fea0003c3ffff */
.L_x_121:
        /* <DEDUP_REMOVED lines=11> */
.L_x_203:


//--------------------- .text.relu_forward_double --------------------------
	.section	.text.relu_forward_double,"ax",@progbits
	.align	128
        .global         relu_forward_double
        .type           relu_forward_double,@function
        .size           relu_forward_double,(.L_x_228 - relu_forward_double)
        .other          relu_forward_double,@"STO_CUDA_ENTRY STV_DEFAULT"
relu_forward_double:
.text.relu_forward_double:
        /* <DEDUP_REMOVED lines=28> */
[----:B------:R-:W-:Y:S01]  /*01c0*/  IMAD.MOV.U32 R6, RZ, RZ, RZ ;  /* 0x000000ffff067224 */ /* 0x000fe200078e00ff */
[----:B--2---:R-:W-:-:S06]  /*01d0*/  DSETP.GTU.AND P0, PT, R4, RZ, PT ;  /* 0x000000ff0400722a */ /* 0x004fcc0003f0c000 */
[----:B------:R-:W-:-:S06]  /*01e0*/  FSEL R7, RZ, 1.875, !P0 ;  /* 0x3ff00000ff077808 */ /* 0x000fcc0004000000 */
[----:B------:R-:W-:-:S07]  /*01f0*/  DMUL R4, R4, R6 ;  /* 0x0000000604047228 */ /* 0x000fce0000000000 */
[----:B------:R-:W-:Y:S01]  /*0200*/  STG.E.64 desc[UR4][R2.64], R4 ;  /* 0x0000000402007986 */ /* 0x000fe2000c101b04 */
[----:B------:R-:W-:Y:S05]  /*0210*/  EXIT ;  /* 0x000000000000794d */ /* 0x000fea0003800000 */
.L_x_122:
        /* <DEDUP_REMOVED lines=14> */
.L_x_228:


//--------------------- .text.sigmoid_forward_double --------------------------
	.section	.text.sigmoid_forward_double,"ax",@progbits
	.align	128
        .global         sigmoid_forward_double
        .type           sigmoid_forward_double,@function
        .size           sigmoid_forward_double,(.L_x_204 - sigmoid_forward_double)
        .other          sigmoid_forward_double,@"STO_CUDA_ENTRY STV_DEFAULT"
sigmoid_forward_double:
.text.sigmoid_forward_double:
        /* <DEDUP_REMOVED lines=87> */
.L_x_124:
[----:B------:R-:W-:Y:S05]  /*0570*/  BSYNC.RECONVERGENT B0 ;  /* 0x0000000000007941 */ /* 0x000fea0003800200 */
.L_x_123:
        /* <DEDUP_REMOVED lines=14> */
[----:B------:R-:W-:Y:S05]  /*0660*/  CALL.REL.NOINC `($__internal_9_$__cuda_sm20_dblrcp_rn_slowpath_v3) ;  /* 0x00000000000c7944 */ /* 0x000fea0003c00000 */
.L_x_126:
[----:B------:R-:W-:Y:S05]  /*0670*/  BSYNC.RECONVERGENT B0 ;  /* 0x0000000000007941 */ /* 0x000fea0003800200 */
.L_x_125:
[----:B------:R-:W-:Y:S01]  /*0680*/  STG.E.64 desc[UR4][R2.64], R6 ;  /* 0x0000000602007986 */ /* 0x000fe2000c101b04 */
[----:B------:R-:W-:Y:S05]  /*0690*/  EXIT ;  /* 0x000000000000794d */ /* 0x000fea0003800000 */
        .weak           $__internal_9_$__cuda_sm20_dblrcp_rn_slowpath_v3
        .type           $__internal_9_$__cuda_sm20_dblrcp_rn_slowpath_v3,@function
        .size           $__internal_9_$__cuda_sm20_dblrcp_rn_slowpath_v3,(.L_x_204 - $__internal_9_$__cuda_sm20_dblrcp_rn_slowpath_v3)
$__internal_9_$__cuda_sm20_dblrcp_rn_slowpath_v3:
        /* <DEDUP_REMOVED lines=26> */
.L_x_130:
        /* <DEDUP_REMOVED lines=10> */
.L_x_128:
[----:B------:R-:W-:Y:S01]  /*08e0*/  LOP3.LUT R7, R5, 0x80000, RZ, 0xfc, !PT ;  /* 0x0008000005077812 */ /* 0x000fe200078efcff */
[----:B------:R-:W-:-:S07]  /*08f0*/  IMAD.MOV.U32 R6, RZ, RZ, R4 ;  /* 0x000000ffff067224 */ /* 0x000fce00078e0004 */
.L_x_129:
[----:B------:R-:W-:Y:S05]  /*0900*/  BSYNC.RECONVERGENT B1 ;  /* 0x0000000000017941 */ /* 0x000fea0003800200 */
.L_x_127:
[----:B------:R-:W-:Y:S02]  /*0910*/  IMAD.MOV.U32 R4, RZ, RZ, R0 ;  /* 0x000000ffff047224 */ /* 0x000fe400078e0000 */
[----:B------:R-:W-:-:S04]  /*0920*/  IMAD.MOV.U32 R5, RZ, RZ, 0x0 ;  /* 0x00000000ff057424 */ /* 0x000fc800078e00ff */
[----:B------:R-:W-:Y:S05]  /*0930*/  RET.REL.NODEC R4 `(sigmoid_forward_double) ;  /* 0xfffffff404b07950 */ /* 0x000fea0003c3ffff */
.L_x_131:
        /* <DEDUP_REMOVED lines=12> */
.L_x_204:


//--------------------- .text.softmax_backward_float --------------------------
	.section	.text.softmax_backward_float,"ax",@progbits
	.align	128
        .global         softmax_backward_float
        .type           softmax_backward_float,@function
        .size           softmax_backward_float,(.L_x_230 - softmax_backward_float)
        .other          softmax_backward_float,@"STO_CUDA_ENTRY STV_DEFAULT"
softmax_backward_float:
.text.softmax_backward_float:
        /* <DEDUP_REMOVED lines=28> */
[----:B------:R-:W-:Y:S01]  /*01c0*/  IADD3.X R9, PT, PT, R0, UR7, RZ, P0, !PT ;  /* 0x0000000700097c10 */ /* 0x000fe200087fe4ff */
[----:B------:R-:W0:Y:S04]  /*01d0*/  LDCU.64 UR6, c[0x0][0x390] ;  /* 0x00007200ff0677ac */ /* 0x000e280008000a00 */
[----:B-1----:R-:W2:Y:S01]  /*01e0*/  LDG.E R2, desc[UR4][R8.64] ;  /* 0x0000000408027981 */ /* 0x002ea2000c1e1900 */
[----:B0-----:R-:W-:-:S04]  /*01f0*/  IADD3 R6, P0, PT, R6, UR6, RZ ;  /* 0x0000000606067c10 */ /* 0x001fc8000ff1e0ff */
[----:B------:R-:W-:-:S05]  /*0200*/  IADD3.X R7, PT, PT, R0, UR7, RZ, P0, !PT ;  /* 0x0000000700077c10 */ /* 0x000fca00087fe4ff */
[----:B------:R-:W3:Y:S01]  /*0210*/  LDG.E R11, desc[UR4][R6.64] ;  /* 0x00000004060b7981 */ /* 0x000ee2000c1e1900 */
[----:B--2---:R-:W0:Y:S02]  /*0220*/  F2F.F64.F32 R2, R2 ;  /* 0x0000000200027310 */ /* 0x004e240000201800 */
[----:B0-----:R-:W-:-:S08]  /*0230*/  DADD R4, -R2, 1 ;  /* 0x3ff0000002047429 */ /* 0x001fd00000000100 */
[----:B------:R-:W-:-:S10]  /*0240*/  DMUL R4, R2, R4 ;  /* 0x0000000402047228 */ /* 0x000fd40000000000 */
[----:B------:R-:W3:Y:S02]  /*0250*/  F2F.F32.F64 R4, R4 ;  /* 0x0000000400047310 */ /* 0x000ee40000301000 */
[----:B---3--:R-:W-:-:S05]  /*0260*/  FMUL R11, R4, R11 ;  /* 0x0000000b040b7220 */ /* 0x008fca0000400000 */
[----:B------:R-:W-:Y:S01]  /*0270*/  STG.E desc[UR4][R6.64], R11 ;  /* 0x0000000b06007986 */ /* 0x000fe2000c101904 */
[----:B------:R-:W-:Y:S05]  /*0280*/  EXIT ;  /* 0x000000000000794d */ /* 0x000fea0003800000 */
.L_x_132:
        /* <DEDUP_REMOVED lines=15> */
.L_x_230:


//--------------------- .text.tanh_backward_float --------------------------
	.section	.text.tanh_backward_float,"ax",@progbits
	.align	128
        .global         tanh_backward_float
        .type           tanh_backward_float,@function
        .size           tanh_backward_float,(.L_x_231 - tanh_backward_float)
        .other          tanh_backward_float,@"STO_CUDA_ENTRY STV_DEFAULT"
tanh_backward_float:
.text.tanh_backward_float:
        /* <DEDUP_REMOVED lines=28> */
[----:B------:R-:W-:Y:S02]  /*01c0*/  SHF.L.U64.HI R0, R0, 0x2, R3 ;  /* 0x0000000200007819 */ /* 0x000fe40000010203 */
[----:B-1----:R-:W-:Y:S02]  /*01d0*/  IADD3 R2, P1, PT, R2, UR10, RZ ;  /* 0x0000000a02027c10 */ /* 0x002fe4000ff3e0ff */
[C---:B------:R-:W-:Y:S02]  /*01e0*/  IADD3.X R5, PT, PT, R0.reuse, UR7, RZ, P0, !PT ;  /* 0x0000000700057c10 */ /* 0x040fe400087fe4ff */
[----:B------:R-:W-:-:S03]  /*01f0*/  IADD3.X R3, PT, PT, R0, UR11, RZ, P1, !PT ;  /* 0x0000000b00037c10 */ /* 0x000fc60008ffe4ff */
[----:B--2---:R-:W2:Y:S04]  /*0200*/  LDG.E R4, desc[UR4][R4.64] ;  /* 0x0000000404047981 */ /* 0x004ea8000c1e1900 */
[----:B------:R-:W3:Y:S01]  /*0210*/  LDG.E R7, desc[UR4][R2.64] ;  /* 0x0000000402077981 */ /* 0x000ee2000c1e1900 */
[----:B--2---:R-:W-:-:S04]  /*0220*/  FFMA R0, -R4, R4, 1 ;  /* 0x3f80000004007423 */ /* 0x004fc80000000104 */
[----:B---3--:R-:W-:-:S05]  /*0230*/  FMUL R7, R0, R7 ;  /* 0x0000000700077220 */ /* 0x008fca0000400000 */
[----:B------:R-:W-:Y:S01]  /*0240*/  STG.E desc[UR4][R2.64], R7 ;  /* 0x0000000702007986 */ /* 0x000fe2000c101904 */
[----:B------:R-:W-:Y:S05]  /*0250*/  EXIT ;  /* 0x000000000000794d */ /* 0x000fea0003800000 */
.L_x_133:
        /* <DEDUP_REMOVED lines=10> */
.L_x_231:


//--------------------- .text.swish_backward_float --------------------------
	.section	.text.swish_backward_float,"ax",@progbits
	.align	128
        .global         swish_backward_float
        .type           swish_backward_float,@function
        .size           swish_backward_float,(.L_x_205 - swish_backward_float)
        .other          swish_backward_float,@"STO_CUDA_ENTRY STV_DEFAULT"
swish_backward_float:
.text.swish_backward_float:
        /* <DEDUP_REMOVED lines=28> */
[----:B------:R-:W-:-:S05]  /*01c0*/  IADD3.X R7, PT, PT, R2, UR13, RZ, P0, !PT ;  /* 0x0000000d02077c10 */ /* 0x000fca00087fe4ff */
[----:B-1----:R-:W2:Y:S01]  /*01d0*/  LDG.E R6, desc[UR4][R6.64] ;  /* 0x0000000406067981 */ /* 0x002ea2000c1e1900 */
[----:B------:R-:W-:-:S04]  /*01e0*/  IADD3 R10, P0, PT, R0, UR14, RZ ;  /* 0x0000000e000a7c10 */ /* 0x000fc8000ff1e0ff */
[----:B------:R-:W-:-:S05]  /*01f0*/  IADD3.X R11, PT, PT, R2, UR15, RZ, P0, !PT ;  /* 0x0000000f020b7c10 */ /* 0x000fca00087fe4ff */
[----:B------:R0:W3:Y:S01]  /*0200*/  LDG.E R3, desc[UR4][R10.64] ;  /* 0x000000040a037981 */ /* 0x0000e2000c1e1900 */
[----:B------:R-:W-:Y:S01]  /*0210*/  BSSY.RECONVERGENT B0, `(.L_x_134) ;  /* 0x0000016000007945 */ /* 0x000fe20003800200 */
[----:B--2---:R-:W-:-:S05]  /*0220*/  FMUL R14, R6, -1.4426950216293334961 ;  /* 0xbfb8aa3b060e7820 */ /* 0x004fca0000400000 */
[----:B------:R-:W-:-:S13]  /*0230*/  FSETP.GEU.AND P0, PT, R14, -126, PT ;  /* 0xc2fc00000e00780b */ /* 0x000fda0003f0e000 */
[----:B------:R-:W-:-:S04]  /*0240*/  @!P0 FMUL R14, R14, 0.5 ;  /* 0x3f0000000e0e8820 */ /* 0x000fc80000400000 */
[----:B------:R-:W1:Y:S02]  /*0250*/  MUFU.EX2 R15, R14 ;  /* 0x0000000e000f7308 */ /* 0x000e640000000800 */
[----:B-1----:R-:W-:-:S06]  /*0260*/  @!P0 FMUL R15, R15, R15 ;  /* 0x0000000f0f0f8220 */ /* 0x002fcc0000400000 */
[----:B------:R-:W1:Y:S02]  /*0270*/  F2F.F64.F32 R4, R15 ;  /* 0x0000000f00047310 */ /* 0x000e640000201800 */
[----:B-1----:R-:W-:-:S06]  /*0280*/  DADD R8, R4, 1 ;  /* 0x3ff0000004087429 */ /* 0x002fcc0000000000 */
[----:B------:R-:W1:Y:S04]  /*0290*/  MUFU.RCP64H R7, R9 ;  /* 0x0000000900077308 */ /* 0x000e680000001800 */
[----:B------:R-:W-:-:S05]  /*02a0*/  VIADD R6, R9, 0x300402 ;  /* 0x0030040209067836 */ /* 0x000fca0000000000 */
[----:B------:R-:W-:Y:S01]  /*02b0*/  FSETP.GEU.AND P0, PT, |R6|, 5.8789094863358348022e-39, PT ;  /* 0x004004020600780b */ /* 0x000fe20003f0e200 */
[----:B-1----:R-:W-:-:S08]  /*02c0*/  DFMA R4, -R8, R6, 1 ;  /* 0x3ff000000804742b */ /* 0x002fd00000000106 */
[----:B------:R-:W-:-:S08]  /*02d0*/  DFMA R4, R4, R4, R4 ;  /* 0x000000040404722b */ /* 0x000fd00000000004 */
[----:B0-----:R-:W-:Y:S02]  /*02e0*/  DFMA R10, R6, R4, R6 ;  /* 0x00000004060a722b */ /* 0x001fe40000000006 */
[----:B---3--:R0:W1:Y:S06]  /*02f0*/  F2F.F64.F32 R4, R3 ;  /* 0x0000000300047310 */ /* 0x00806c0000201800 */
[----:B------:R-:W-:-:S08]  /*0300*/  DFMA R12, -R8, R10, 1 ;  /* 0x3ff00000080c742b */ /* 0x000fd0000000010a */
[----:B------:R-:W-:Y:S01]  /*0310*/  DFMA R10, R10, R12, R10 ;  /* 0x0000000c0a0a722b */ /* 0x000fe2000000000a */
[----:B01----:R-:W-:Y:S10]  /*0320*/  @P0 BRA `(.L_x_135) ;  /* 0x0000000000100947 */ /* 0x003ff40003800000 */
[----:B------:R-:W-:Y:S02]  /*0330*/  LOP3.LUT R3, R9, 0x7fffffff, RZ, 0xc0, !PT ;  /* 0x7fffffff09037812 */ /* 0x000fe400078ec0ff */
[----:B------:R-:W-:-:S03]  /*0340*/  MOV R6, 0x370 ;  /* 0x0000037000067802 */ /* 0x000fc60000000f00 */
[----:B------:R-:W-:-:S07]  /*0350*/  VIADD R12, R3, 0xfff00000 ;  /* 0xfff00000030c7836 */ /* 0x000fce0000000000 */
[----:B------:R-:W-:Y:S05]  /*0360*/  CALL.REL.NOINC `($__internal_10_$__cuda_sm20_dblrcp_rn_slowpath_v3) ;  /* 0x0000000000247944 */ /* 0x000fea0003c00000 */
.L_x_135:
[----:B------:R-:W-:Y:S05]  /*0370*/  BSYNC.RECONVERGENT B0 ;  /* 0x0000000000007941 */ /* 0x000fea0003800200 */
.L_x_134:
[----:B------:R-:W-:Y:S01]  /*0380*/  DADD R6, -R4, 1 ;  /* 0x3ff0000004067429 */ /* 0x000fe20000000100 */
[----:B------:R-:W0:Y:S07]  /*0390*/  LDCU.64 UR6, c[0x0][0x390] ;  /* 0x00007200ff0677ac */ /* 0x000e2e0008000a00 */
[----:B------:R-:W-:-:S10]  /*03a0*/  DFMA R6, R6, R10, R4 ;  /* 0x0000000a0606722b */ /* 0x000fd40000000004 */
[----:B------:R-:W1:Y:S01]  /*03b0*/  F2F.F32.F64 R7, R6 ;  /* 0x0000000600077310 */ /* 0x000e620000301000 */
[----:B0-----:R-:W-:-:S04]  /*03c0*/  IADD3 R4, P0, PT, R0, UR6, RZ ;  /* 0x0000000600047c10 */ /* 0x001fc8000ff1e0ff */
[----:B------:R-:W-:-:S05]  /*03d0*/  IADD3.X R5, PT, PT, R2, UR7, RZ, P0, !PT ;  /* 0x0000000702057c10 */ /* 0x000fca00087fe4ff */
[----:B-1----:R-:W-:Y:S01]  /*03e0*/  STG.E desc[UR4][R4.64], R7 ;  /* 0x0000000704007986 */ /* 0x002fe2000c101904 */
[----:B------:R-:W-:Y:S05]  /*03f0*/  EXIT ;  /* 0x000000000000794d */ /* 0x000fea0003800000 */
        .weak           $__internal_10_$__cuda_sm20_dblrcp_rn_slowpath_v3
        .type           $__internal_10_$__cuda_sm20_dblrcp_rn_slowpath_v3,@function
        .size           $__internal_10_$__cuda_sm20_dblrcp_rn_slowpath_v3,(.L_x_205 - $__internal_10_$__cuda_sm20_dblrcp_rn_slowpath_v3)
$__internal_10_$__cuda_sm20_dblrcp_rn_slowpath_v3:
[----:B------:R-:W-:Y:S01]  /*0400*/  DSETP.GTU.AND P0, PT, |R8|, +INF , PT ;  /* 0x7ff000000800742a */ /* 0x000fe20003f0c200 */
[----:B------:R-:W-:-:S13]  /*0410*/  BSSY.RECONVERGENT B1, `(.L_x_136) ;  /* 0x0000023000017945 */ /* 0x000fda0003800200 */
        /* <DEDUP_REMOVED lines=11> */
[----:B------:R-:W0:Y:S04]  /*04d0*/  MUFU.RCP64H R13, R11 ;  /* 0x0000000b000d7308 */ /* 0x000e280000001800 */
        /* <DEDUP_REMOVED lines=10> */
.L_x_139:
        /* <DEDUP_REMOVED lines=10> */
.L_x_137:
[----:B------:R-:W-:Y:S01]  /*0620*/  LOP3.LUT R11, R9, 0x80000, RZ, 0xfc, !PT ;  /* 0x00080000090b7812 */ /* 0x000fe200078efcff */
[----:B------:R-:W-:-:S07]  /*0630*/  IMAD.MOV.U32 R10, RZ, RZ, R8 ;  /* 0x000000ffff0a7224 */ /* 0x000fce00078e0008 */
.L_x_138:
[----:B------:R-:W-:Y:S05]  /*0640*/  BSYNC.RECONVERGENT B1 ;  /* 0x0000000000017941 */ /* 0x000fea0003800200 */
.L_x_136:
[----:B------:R-:W-:-:S04]  /*0650*/  IMAD.MOV.U32 R7, RZ, RZ, 0x0 ;  /* 0x00000000ff077424 */ /* 0x000fc800078e00ff */
[----:B------:R-:W-:Y:S05]  /*0660*/  RET.REL.NODEC R6 `(swish_backward_float) ;  /* 0xfffffff806647950 */ /* 0x000fea0003c3ffff */
.L_x_140:
        /* <DEDUP_REMOVED lines=9> */
.L_x_205:


//--------------------- .text.relu_backward_float --------------------------
	.section	.text.relu_backward_float,"ax",@progbits
	.align	128
        .global         relu_backward_float
        .type           relu_backward_float,@function
        .size           relu_backward_float,(.L_x_233 - relu_backward_float)
        .other          relu_backward_float,@"STO_CUDA_ENTRY STV_DEFAULT"
relu_backward_float:
.text.relu_backward_float:
        /* <DEDUP_REMOVED lines=34> */
[----:B--2---:R-:W-:-:S05]  /*0220*/  FSET.BF.GT.AND R0, R4, RZ, PT ;  /* 0x000000ff0400720a */ /* 0x004fca0003804000 */
[----:B---3--:R-:W-:-:S05]  /*0230*/  FMUL R7, R0, R7 ;  /* 0x0000000700077220 */ /* 0x008fca0000400000 */
[----:B------:R-:W-:Y:S01]  /*0240*/  STG.E desc[UR4][R2.64], R7 ;  /* 0x0000000702007986 */ /* 0x000fe2000c101904 */
[----:B------:R-:W-:Y:S05]  /*0250*/  EXIT ;  /* 0x000000000000794d */ /* 0x000fea0003800000 */
.L_x_141:
        /* <DEDUP_REMOVED lines=10> */
.L_x_233:


//--------------------- .text.sigmoid_backward_float --------------------------
	.section	.text.sigmoid_backward_float,"ax",@progbits
	.align	128
        .global         sigmoid_backward_float
        .type           sigmoid_backward_float,@function
        .size           sigmoid_backward_float,(.L_x_234 - sigmoid_backward_float)
        .other          sigmoid_backward_float,@"STO_CUDA_ENTRY STV_DEFAULT"
sigmoid_backward_float:
.text.sigmoid_backward_float:
        /* <DEDUP_REMOVED lines=41> */
.L_x_142:
        /* <DEDUP_REMOVED lines=15> */
.L_x_234:


//--------------------- .text.softmax_forward_float --------------------------
	.section	.text.softmax_forward_float,"ax",@progbits
	.align	128
        .global         softmax_forward_float
        .type           softmax_forward_float,@function
        .size           softmax_forward_float,(.L_x_206 - softmax_forward_float)
        .other          softmax_forward_float,@"STO_CUDA_ENTRY STV_DEFAULT"
softmax_forward_float:
.text.softmax_forward_float:
        /* <DEDUP_REMOVED lines=12> */
[----:B------:R-:W-:Y:S01]  /*00c0*/  IMAD.MOV.U32 R7, RZ, RZ, 0x7fc00000 ;  /* 0x7fc00000ff077424 */ /* 0x000fe200078e00ff */
[----:B------:R-:W1:Y:S01]  /*00d0*/  LDCU.64 UR8, c[0x0][0x358] ;  /* 0x00006b00ff0877ac */ /* 0x000e620008000a00 */
[----:B------:R-:W-:Y:S01]  /*00e0*/  IMAD R3, R3, UR6, RZ ;  /* 0x0000000603037c24 */ /* 0x000fe2000f8e02ff */
[----:B------:R-:W-:Y:S03]  /*00f0*/  BSSY.RECONVERGENT B0, `(.L_x_143) ;  /* 0x0000020000007945 */ /* 0x000fe60003800200 */
[----:B------:R-:W2:Y:S01]  /*0100*/  LDC.64 R4, c[0x0][0x388] ;  /* 0x0000e200ff047b82 */ /* 0x000ea20000000a00 */
[----:B0-----:R-:W-:Y:S01]  /*0110*/  ULEA UR4, UR5, UR4, 0x18 ;  /* 0x0000000405047291 */ /* 0x001fe2000f8ec0ff */
[----:B------:R-:W0:Y:S05]  /*0120*/  LDCU UR5, c[0x0][0x360] ;  /* 0x00006c00ff0577ac */ /* 0x000e2a0008000800 */
[----:B------:R-:W-:Y:S01]  /*0130*/  LEA R0, R6, UR4, 0x2 ;  /* 0x0000000406007c11 */ /* 0x000fe2000f8e10ff */
[----:B--2---:R-:W-:-:S04]  /*0140*/  IMAD.WIDE.U32 R4, R2, UR6, R4 ;  /* 0x0000000602047c25 */ /* 0x004fc8000f8e0004 */
[----:B------:R2:W-:Y:S04]  /*0150*/  STS [R0], R7 ;  /* 0x0000000700007388 */ /* 0x0005e80000000800 */
[----:B------:R3:W-:Y:S01]  /*0160*/  STS [R0+0x1000], RZ ;  /* 0x001000ff00007388 */ /* 0x0007e20000000800 */
[----:B--2---:R-:W-:Y:S02]  /*0170*/  IMAD.MOV.U32 R7, RZ, RZ, RZ ;  /* 0x000000ffff077224 */ /* 0x004fe400078e00ff */
[----:B------:R-:W-:Y:S01]  /*0180*/  IMAD.WIDE.U32 R8, R2, UR6, R6 ;  /* 0x0000000602087c25 */ /* 0x000fe2000f8e0006 */
[----:B------:R-:W2:Y:S03]  /*0190*/  LDCU.64 UR6, c[0x0][0x380] ;  /* 0x00007000ff0677ac */ /* 0x000ea60008000a00 */
[----:B------:R-:W-:Y:S01]  /*01a0*/  IMAD.IADD R2, R3, 0x1, R9 ;  /* 0x0000000103027824 */ /* 0x000fe200078e0209 */
[----:B------:R-:W-:Y:S01]  /*01b0*/  ISETP.GE.U32.AND P0, PT, R8, R4, PT ;  /* 0x000000040800720c */ /* 0x000fe20003f06070 */
[----:B------:R-:W-:-:S02]  /*01c0*/  IMAD.IADD R9, R5, 0x1, R3 ;  /* 0x0000000105097824 */ /* 0x000fc400078e0203 */
[----:B------:R-:W-:-:S03]  /*01d0*/  IMAD.MOV.U32 R11, RZ, RZ, R8 ;  /* 0x000000ffff0b7224 */ /* 0x000fc600078e0008 */
[----:B------:R-:W-:-:S13]  /*01e0*/  ISETP.GE.U32.AND.EX P0, PT, R2, R9, PT, P0 ;  /* 0x000000090200720c */ /* 0x000fda0003f06100 */
[----:B0123--:R-:W-:Y:S05]  /*01f0*/  @P0 BRA `(.L_x_144) ;  /* 0x00000000003c0947 */ /* 0x00ffea0003800000 */
[----:B------:R-:W-:Y:S01]  /*0200*/  BSSY.RECONVERGENT B1, `(.L_x_145) ;  /* 0x000000d000017945 */ /* 0x000fe20003800200 */
[----:B------:R-:W-:Y:S02]  /*0210*/  IMAD.MOV.U32 R3, RZ, RZ, 0x7fc00000 ;  /* 0x7fc00000ff037424 */ /* 0x000fe400078e00ff */
[----:B------:R-:W-:Y:S02]  /*0220*/  IMAD.MOV.U32 R15, RZ, RZ, R11 ;  /* 0x000000ffff0f7224 */ /* 0x000fe400078e000b */
[----:B------:R-:W-:-:S07]  /*0230*/  IMAD.MOV.U32 R8, RZ, RZ, R2 ;  /* 0x000000ffff087224 */ /* 0x000fce00078e0002 */
.L_x_146:
[----:B------:R-:W-:-:S04]  /*0240*/  LEA R12, P0, R15, UR6, 0x2 ;  /* 0x000000060f0c7c11 */ /* 0x000fc8000f8010ff */
[----:B------:R-:W-:-:S05]  /*0250*/  LEA.HI.X R13, R15, UR7, R8, 0x2, P0 ;  /* 0x000000070f0d7c11 */ /* 0x000fca00080f1408 */
[----:B------:R-:W2:Y:S01]  /*0260*/  LDG.E R12, desc[UR8][R12.64] ;  /* 0x000000080c0c7981 */ /* 0x000ea2000c1e1900 */
[----:B------:R-:W-:-:S05]  /*0270*/  IADD3 R15, P0, PT, R15, UR5, RZ ;  /* 0x000000050f0f7c10 */ /* 0x000fca000ff1e0ff */
[----:B------:R-:W-:Y:S01]  /*0280*/  IMAD.X R8, RZ, RZ, R8, P0 ;  /* 0x000000ffff087224 */ /* 0x000fe200000e0608 */
[----:B------:R-:W-:-:S04]  /*0290*/  ISETP.GE.U32.AND P0, PT, R15, R4, PT ;  /* 0x000000040f00720c */ /* 0x000fc80003f06070 */
[----:B------:R-:W-:Y:S02]  /*02a0*/  ISETP.GE.U32.AND.EX P0, PT, R8, R9, PT, P0 ;  /* 0x000000090800720c */ /* 0x000fe40003f06100 */
[----:B--2---:R-:W-:-:S11]  /*02b0*/  FMNMX R3, R12, R3, !PT ;  /* 0x000000030c037209 */ /* 0x004fd60007800000 */
[----:B------:R-:W-:Y:S05]  /*02c0*/  @!P0 BRA `(.L_x_146) ;  /* 0xfffffffc00dc8947 */ /* 0x000fea000383ffff */
[----:B------:R-:W-:Y:S05]  /*02d0*/  BSYNC.RECONVERGENT B1 ;  /* 0x0000000000017941 */ /* 0x000fea0003800200 */
.L_x_145:
[----:B------:R0:W-:Y:S02]  /*02e0*/  STS [R0], R3 ;  /* 0x0000000300007388 */ /* 0x0001e40000000800 */
.L_x_144:
[----:B------:R-:W-:Y:S05]  /*02f0*/  BSYNC.RECONVERGENT B0 ;  /* 0x0000000000007941 */ /* 0x000fea0003800200 */
.L_x_143:
[----:B------:R-:W-:Y:S01]  /*0300*/  BAR.SYNC.DEFER_BLOCKING 0x0 ;  /* 0x0000000000007b1d */ /* 0x000fe20000010000 */
[C---:B------:R-:W-:Y:S01]  /*0310*/  ISETP.GT.U32.AND P1, PT, R6.reuse, 0x1ff, PT ;  /* 0x000001ff0600780c */ /* 0x040fe20003f24070 */
[C---:B------:R-:W-:Y:S01]  /*0320*/  VIADD R10, R6.reuse, 0xffffffff ;  /* 0xffffffff060a7836 */ /* 0x040fe20000000000 */
[C---:B------:R-:W-:Y:S02]  /*0330*/  ISETP.GT.U32.AND P2, PT, R6.reuse, 0xff, PT ;  /* 0x000000ff0600780c */ /* 0x040fe40003f44070 */
[C---:B------:R-:W-:Y:S01]  /*0340*/  ISETP.GT.U32.AND P3, PT, R6.reuse, 0x7f, PT ;  /* 0x0000007f0600780c */ /* 0x040fe20003f64070 */
[----:B------:R-:W1:Y:S01]  /*0350*/  LDCU.64 UR6, c[0x0][0x380] ;  /* 0x00007000ff0677ac */ /* 0x000e620008000a00 */
[C---:B------:R-:W-:Y:S01]  /*0360*/  ISETP.GT.U32.AND P4, PT, R6.reuse, 0x3f, PT ;  /* 0x0000003f0600780c */ /* 0x040fe20003f84070 */
[----:B------:R-:W-:Y:S01]  /*0370*/  BSSY.RECONVERGENT B0, `(.L_x_147) ;  /* 0x000003a000007945 */ /* 0x000fe20003800200 */
[----:B------:R-:W-:Y:S02]  /*0380*/  ISETP.GT.U32.AND P5, PT, R6, 0x1f, PT ;  /* 0x0000001f0600780c */ /* 0x000fe40003fa4070 */
[----:B------:R-:W-:-:S03]  /*0390*/  ISETP.GT.U32.AND P0, PT, R10, 0x1e, PT ;  /* 0x0000001e0a00780c */ /* 0x000fc60003f04070 */
[----:B0-----:R-:W-:Y:S04]  /*03a0*/  @!P1 LDS R3, [R0] ;  /* 0x0000000000039984 */ /* 0x001fe80000000800 */
[----:B------:R-:W0:Y:S02]  /*03b0*/  @!P1 LDS R8, [R0+0x800] ;  /* 0x0008000000089984 */ /* 0x000e240000000800 */
[----:B0-----:R-:W-:-:S05]  /*03c0*/  @!P1 FMNMX R3, R3, R8, !PT ;  /* 0x0000000803039209 */ /* 0x001fca0007800000 */
[----:B------:R-:W-:Y:S01]  /*03d0*/  @!P1 STS [R0], R3 ;  /* 0x0000000300009388 */ /* 0x000fe20000000800 */
[----:B------:R-:W-:Y:S06]  /*03e0*/  BAR.SYNC.DEFER_BLOCKING 0x0 ;  /* 0x0000000000007b1d */ /* 0x000fec0000010000 */
[----:B------:R-:W-:Y:S04]  /*03f0*/  @!P2 LDS R8, [R0] ;  /* 0x000000000008a984 */ /* 0x000fe80000000800 */
        /* <DEDUP_REMOVED lines=20> */
[----:B------:R-:W0:Y:S02]  /*0540*/  @!P0 LDS R15, [UR4] ;  /* 0x00000004ff0f8984 */ /* 0x000e240008000800 */
[----:B0-----:R-:W-:-:S05]  /*0550*/  @!P0 FMNMX R15, R8, R15, !PT ;  /* 0x0000000f080f8209 */ /* 0x001fca0007800000 */
[----:B------:R0:W-:Y:S01]  /*0560*/  @!P0 STS [UR4], R15 ;  /* 0x0000000fff008988 */ /* 0x0001e20008000804 */
[----:B------:R-:W-:Y:S01]  /*0570*/  BAR.SYNC.DEFER_BLOCKING 0x0 ;  /* 0x0000000000007b1d */ /* 0x000fe20000010000 */
[----:B------:R-:W-:-:S04]  /*0580*/  ISETP.GE.U32.AND P0, PT, R11, R4, PT ;  /* 0x000000040b00720c */ /* 0x000fc80003f06070 */
[----:B------:R-:W-:Y:S01]  /*0590*/  ISETP.GE.U32.AND.EX P0, PT, R2, R9, PT, P0 ;  /* 0x000000090200720c */ /* 0x000fe20003f06100 */
[----:B------:R-:W2:-:S12]  /*05a0*/  LDS R8, [UR4] ;  /* 0x00000004ff087984 */ /* 0x000e980008000800 */
[----:B01----:R-:W-:Y:S05]  /*05b0*/  @P0 BRA `(.L_x_148) ;  /* 0x0000000000540947 */ /* 0x003fea0003800000 */
[----:B------:R0:W1:Y:S01]  /*05c0*/  LDS R3, [R0+0x1000] ;  /* 0x0010000000037984 */ /* 0x0000620000000800 */
[----:B------:R-:W-:Y:S01]  /*05d0*/  BSSY.RECONVERGENT B1, `(.L_x_149) ;  /* 0x0000012000017945 */ /* 0x000fe20003800200 */
[----:B------:R-:W-:Y:S02]  /*05e0*/  IMAD.MOV.U32 R15, RZ, RZ, R11 ;  /* 0x000000ffff0f7224 */ /* 0x000fe400078e000b */
[----:B------:R-:W-:-:S07]  /*05f0*/  IMAD.MOV.U32 R16, RZ, RZ, R2 ;  /* 0x000000ffff107224 */ /* 0x000fce00078e0002 */
.L_x_150:
[----:B------:R-:W-:-:S04]  /*0600*/  LEA R12, P0, R15, UR6, 0x2 ;  /* 0x000000060f0c7c11 */ /* 0x000fc8000f8010ff */
[----:B------:R-:W-:-:S06]  /*0610*/  LEA.HI.X R13, R15, UR7, R16, 0x2, P0 ;  /* 0x000000070f0d7c11 */ /* 0x000fcc00080f1410 */
[----:B------:R-:W2:Y:S01]  /*0620*/  LDG.E R13, desc[UR8][R12.64] ;  /* 0x000000080c0d7981 */ /* 0x000ea2000c1e1900 */
[----:B------:R-:W-:-:S05]  /*0630*/  IADD3 R15, P0, PT, R15, UR5, RZ ;  /* 0x000000050f0f7c10 */ /* 0x000fca000ff1e0ff */
[----:B------:R-:W-:Y:S01]  /*0640*/  IMAD.X R16, RZ, RZ, R16, P0 ;  /* 0x000000ffff107224 */ /* 0x000fe200000e0610 */
[----:B------:R-:W-:-:S04]  /*0650*/  ISETP.GE.U32.AND P0, PT, R15, R4, PT ;  /* 0x000000040f00720c */ /* 0x000fc80003f06070 */
[----:B------:R-:W-:Y:S01]  /*0660*/  ISETP.GE.U32.AND.EX P0, PT, R16, R9, PT, P0 ;  /* 0x000000091000720c */ /* 0x000fe20003f06100 */
[----:B--2---:R-:W-:-:S04]  /*0670*/  FADD R10, -R8, R13 ;  /* 0x0000000d080a7221 */ /* 0x004fc80000000100 */
[----:B------:R-:W-:-:S05]  /*0680*/  FMUL R10, R10, 1.4426950216293334961 ;  /* 0x3fb8aa3b0a0a7820 */ /* 0x000fca0000400000 */
[----:B------:R-:W-:-:S13]  /*0690*/  FSETP.GEU.AND P6, PT, R10, -126, PT ;  /* 0xc2fc00000a00780b */ /* 0x000fda0003fce000 */
[----:B------:R-:W-:-:S04]  /*06a0*/  @!P6 FMUL R10, R10, 0.5 ;  /* 0x3f0000000a0ae820 */ /* 0x000fc80000400000 */
[----:B------:R-:W2:Y:S02]  /*06b0*/  MUFU.EX2 R14, R10 ;  /* 0x0000000a000e7308 */ /* 0x000ea40000000800 */
[----:B--2---:R-:W-:-:S04]  /*06c0*/  @!P6 FMUL R14, R14, R14 ;  /* 0x0000000e0e0ee220 */ /* 0x004fc80000400000 */
[----:B-1----:R-:W-:Y:S01]  /*06d0*/  FFMA R3, R14, 10000000, R3 ;  /* 0x4b1896800e037823 */ /* 0x002fe20000000003 */
[----:B------:R-:W-:Y:S06]  /*06e0*/  @!P0 BRA `(.L_x_150) ;  /* 0xfffffffc00c48947 */ /* 0x000fec000383ffff */
[----:B------:R-:W-:Y:S05]  /*06f0*/  BSYNC.RECONVERGENT B1 ;  /* 0x0000000000017941 */ /* 0x000fea0003800200 */
.L_x_149:
[----:B------:R1:W-:Y:S02]  /*0700*/  STS [R0+0x1000], R3 ;  /* 0x0010000300007388 */ /* 0x0003e40000000800 */
.L_x_148:
[----:B------:R-:W-:Y:S05]  /*0710*/  BSYNC.RECONVERGENT B0 ;  /* 0x0000000000007941 */ /* 0x000fea0003800200 */
.L_x_147:
[----:B------:R-:W-:Y:S01]  /*0720*/  BAR.SYNC.DEFER_BLOCKING 0x0 ;  /* 0x0000000000007b1d */ /* 0x000fe20000010000 */
[----:B------:R-:W-:-:S05]  /*0730*/  ISETP.GT.U32.AND P0, PT, R6, 0xf, PT ;  /* 0x0000000f0600780c */ /* 0x000fca0003f04070 */
[----:B-1----:R-:W-:Y:S04]  /*0740*/  @!P1 LDS R3, [R0+0x1800] ;  /* 0x0018000000039984 */ /* 0x002fe80000000800 */
[----:B------:R-:W1:Y:S02]  /*0750*/  @!P1 LDS R10, [R0+0x1000] ;  /* 0x00100000000a9984 */ /* 0x000e640000000800 */
[----:B-1----:R-:W-:-:S05]  /*0760*/  @!P1 FADD R3, R3, R10 ;  /* 0x0000000a03039221 */ /* 0x002fca0000000000 */
[----:B------:R-:W-:Y:S01]  /*0770*/  @!P1 STS [R0+0x1000], R3 ;  /* 0x0010000300009388 */ /* 0x000fe20000000800 */
[----:B------:R-:W-:Y:S01]  /*0780*/  BAR.SYNC.DEFER_BLOCKING 0x0 ;  /* 0x0000000000007b1d */ /* 0x000fe20000010000 */
[----:B------:R-:W-:-:S05]  /*0790*/  ISETP.GT.U32.AND P1, PT, R6, 0x7, PT ;  /* 0x000000070600780c */ /* 0x000fca0003f24070 */
[----:B------:R-:W-:Y:S04]  /*07a0*/  @!P2 LDS R7, [R0+0x1400] ;  /* 0x001400000007a984 */ /* 0x000fe80000000800 */
[----:B------:R-:W1:Y:S02]  /*07b0*/  @!P2 LDS R10, [R0+0x1000] ;  /* 0x00100000000aa984 */ /* 0x000e640000000800 */
[----:B-1----:R-:W-:-:S05]  /*07c0*/  @!P2 FADD R7, R7, R10 ;  /* 0x0000000a0707a221 */ /* 0x002fca0000000000 */
[----:B------:R-:W-:Y:S01]  /*07d0*/  @!P2 STS [R0+0x1000], R7 ;  /* 0x001000070000a388 */ /* 0x000fe20000000800 */
[----:B------:R-:W-:Y:S01]  /*07e0*/  BAR.SYNC.DEFER_BLOCKING 0x0 ;  /* 0x0000000000007b1d */ /* 0x000fe20000010000 */
[----:B------:R-:W-:-:S05]  /*07f0*/  ISETP.NE.AND P2, PT, R6, RZ, PT ;  /* 0x000000ff0600720c */ /* 0x000fca0003f45270 */
[----:B------:R-:W-:Y:S04]  /*0800*/  @!P3 LDS R10, [R0+0x1200] ;  /* 0x00120000000ab984 */ /* 0x000fe80000000800 */
[----:B------:R-:W1:Y:S02]  /*0810*/  @!P3 LDS R13, [R0+0x1000] ;  /* 0x00100000000db984 */ /* 0x000e640000000800 */
[----:B-1----:R-:W-:-:S05]  /*0820*/  @!P3 FADD R13, R10, R13 ;  /* 0x0000000d0a0db221 */ /* 0x002fca0000000000 */
[----:B------:R-:W-:Y:S01]  /*0830*/  @!P3 STS [R0+0x1000], R13 ;  /* 0x0010000d0000b388 */ /* 0x000fe20000000800 */
[----:B------:R-:W-:Y:S06]  /*0840*/  BAR.SYNC.DEFER_BLOCKING 0x0 ;  /* 0x0000000000007b1d */ /* 0x000fec0000010000 */
        /* <DEDUP_REMOVED lines=32> */
[----:B------:R-:W-:-:S04]  /*0a50*/  ISETP.GE.U32.AND P0, PT, R11, R4, PT ;  /* 0x000000040b00720c */ /* 0x000fc80003f06070 */
[----:B------:R-:W-:Y:S01]  /*0a60*/  ISETP.GE.U32.AND.EX P0, PT, R2, R9, PT, P0 ;  /* 0x000000090200720c */ /* 0x000fe20003f06100 */
[----:B------:R-:W-:Y:S04]  /*0a70*/  @!P1 LDS R3, [R0+0x1008] ;  /* 0x0010080000039984 */ /* 0x000fe80000000800 */
[----:B------:R-:W1:Y:S02]  /*0a80*/  @!P1 LDS R10, [R0+0x1000] ;  /* 0x00100000000a9984 */ /* 0x000e640000000800 */
[----:B-1----:R-:W-:-:S05]  /*0a90*/  @!P1 FADD R3, R3, R10 ;  /* 0x0000000a03039221 */ /* 0x002fca0000000000 */
[----:B------:R-:W-:Y:S01]  /*0aa0*/  @!P1 STS [R0+0x1000], R3 ;  /* 0x0010000300009388 */ /* 0x000fe20000000800 */
[----:B------:R-:W-:Y:S06]  /*0ab0*/  BAR.SYNC.DEFER_BLOCKING 0x0 ;  /* 0x0000000000007b1d */ /* 0x000fec0000010000 */
[----:B------:R-:W1:Y:S02]  /*0ac0*/  @!P2 LDS.64 R6, [UR4+0x1000] ;  /* 0x00100004ff06a984 */ /* 0x000e640008000a00 */
[----:B-1----:R-:W-:-:S05]  /*0ad0*/  @!P2 FADD R6, R6, R7 ;  /* 0x000000070606a221 */ /* 0x002fca0000000000 */
[----:B------:R1:W-:Y:S01]  /*0ae0*/  @!P2 STS [UR4+0x1000], R6 ;  /* 0x00100006ff00a988 */ /* 0x0003e20008000804 */
[----:B------:R-:W-:Y:S06]  /*0af0*/  BAR.SYNC.DEFER_BLOCKING 0x0 ;  /* 0x0000000000007b1d */ /* 0x000fec0000010000 */
[----:B------:R-:W-:Y:S05]  /*0b00*/  @P0 EXIT ;  /* 0x000000000000094d */ /* 0x000fea0003800000 */
[----:B0-----:R-:W0:Y:S01]  /*0b10*/  LDS R0, [UR4+0x1000] ;  /* 0x00100004ff007984 */ /* 0x001e220008000800 */
[----:B-1----:R-:W-:Y:S01]  /*0b20*/  IMAD.MOV.U32 R6, RZ, RZ, 0x33d6bf95 ;  /* 0x33d6bf95ff067424 */ /* 0x002fe200078e00ff */
[----:B------:R-:W1:Y:S01]  /*0b30*/  LDCU.64 UR6, c[0x0][0x380] ;  /* 0x00007000ff0677ac */ /* 0x000e620008000a00 */
[----:B------:R-:W-:-:S04]  /*0b40*/  IMAD.MOV.U32 R3, RZ, RZ, 0x4b189680 ;  /* 0x4b189680ff037424 */ /* 0x000fc800078e00ff */
[----:B------:R-:W-:-:S04]  /*0b50*/  FFMA R3, R6, -R3, 1 ;  /* 0x3f80000006037423 */ /* 0x000fc80000000803 */
[----:B------:R-:W-:Y:S01]  /*0b60*/  FFMA R3, R3, R6, 1.0000000116860974231e-07 ;  /* 0x33d6bf9503037423 */ /* 0x000fe20000000006 */
[----:B0-----:R-:W0:Y:S03]  /*0b70*/  FCHK P0, R0, 10000000 ;  /* 0x4b18968000007902 */ /* 0x001e260000000000 */
[----:B------:R-:W-:-:S04]  /*0b80*/  FFMA R6, R0, R3, RZ ;  /* 0x0000000300067223 */ /* 0x000fc800000000ff */
[----:B------:R-:W-:-:S04]  /*0b90*/  FFMA R7, R6, -10000000, R0 ;  /* 0xcb18968006077823 */ /* 0x000fc80000000000 */
[----:B------:R-:W-:Y:S01]  /*0ba0*/  FFMA R3, R3, R7, R6 ;  /* 0x0000000703037223 */ /* 0x000fe20000000006 */
[----:B01----:R-:W-:Y:S06]  /*0bb0*/  @!P0 BRA `(.L_x_151) ;  /* 0x0000000000108947 */ /* 0x003fec0003800000 */
[----:B------:R-:W-:Y:S01]  /*0bc0*/  IMAD.MOV.U32 R3, RZ, RZ, 0x4b189680 ;  /* 0x4b189680ff037424 */ /* 0x000fe200078e00ff */
[----:B------:R-:W-:-:S07]  /*0bd0*/  MOV R10, 0xbf0 ;  /* 0x00000bf0000a7802 */ /* 0x000fce0000000f00 */
[----:B--2---:R-:W-:Y:S05]  /*0be0*/  CALL.REL.NOINC `($__internal_11_$__cuda_sm3x_div_rn_noftz_f32_slowpath) ;  /* 0x0000000000787944 */ /* 0x004fea0003c00000 */
[----:B------:R-:W-:-:S07]  /*0bf0*/  IMAD.MOV.U32 R3, RZ, RZ, R0 ;  /* 0x000000ffff037224 */ /* 0x000fce00078e0000 */
.L_x_151:
[----:B------:R-:W-:-:S04]  /*0c00*/  LEA R6, P0, R11, UR6, 0x2 ;  /* 0x000000060b067c11 */ /* 0x000fc8000f8010ff */
[----:B------:R-:W-:-:S05]  /*0c10*/  LEA.HI.X R7, R11, UR7, R2, 0x2, P0 ;  /* 0x000000070b077c11 */ /* 0x000fca00080f1402 */
[----:B------:R-:W2:Y:S01]  /*0c20*/  LDG.E R13, desc[UR8][R6.64] ;  /* 0x00000008060d7981 */ /* 0x000ea2000c1e1900 */
[----:B------:R-:W0:Y:S01]  /*0c30*/  MUFU.RCP R10, R3 ;  /* 0x00000003000a7308 */ /* 0x000e220000001000 */
[----:B------:R-:W-:Y:S01]  /*0c40*/  BSSY.RECONVERGENT B0, `(.L_x_152) ;  /* 0x0000011000007945 */ /* 0x000fe20003800200 */
[----:B0-----:R-:W-:-:S04]  /*0c50*/  FFMA R15, -R3, R10, 1 ;  /* 0x3f800000030f7423 */ /* 0x001fc8000000010a */
[----:B------:R-:W-:Y:S01]  /*0c60*/  FFMA R15, R10, R15, R10 ;  /* 0x0000000f0a0f7223 */ /* 0x000fe2000000000a */
[----:B--2---:R-:W-:-:S04]  /*0c70*/  FADD R13, -R8, R13 ;  /* 0x0000000d080d7221 */ /* 0x004fc80000000100 */
[----:B------:R-:W-:-:S05]  /*0c80*/  FMUL R13, R13, 1.4426950216293334961 ;  /* 0x3fb8aa3b0d0d7820 */ /* 0x000fca0000400000 */
[----:B------:R-:W-:-:S13]  /*0c90*/  FSETP.GEU.AND P0, PT, R13, -126, PT ;  /* 0xc2fc00000d00780b */ /* 0x000fda0003f0e000 */
[----:B------:R-:W-:-:S04]  /*0ca0*/  @!P0 FMUL R13, R13, 0.5 ;  /* 0x3f0000000d0d8820 */ /* 0x000fc80000400000 */
[----:B------:R-:W0:Y:S02]  /*0cb0*/  MUFU.EX2 R0, R13 ;  /* 0x0000000d00007308 */ /* 0x000e240000000800 */
[----:B0-----:R-:W-:-:S06]  /*0cc0*/  @!P0 FMUL R0, R0, R0 ;  /* 0x0000000000008220 */ /* 0x001fcc0000400000 */
[----:B------:R-:W0:Y:S01]  /*0cd0*/  FCHK P0, R0, R3 ;  /* 0x0000000300007302 */ /* 0x000e220000000000 */
[----:B------:R-:W-:-:S04]  /*0ce0*/  FFMA R10, R0, R15, RZ ;  /* 0x0000000f000a7223 */ /* 0x000fc800000000ff */
[----:B------:R-:W-:-:S04]  /*0cf0*/  FFMA R12, -R3, R10, R0 ;  /* 0x0000000a030c7223 */ /* 0x000fc80000000100 */
[----:B------:R-:W-:Y:S01]  /*0d00*/  FFMA R15, R15, R12, R10 ;  /* 0x0000000c0f0f7223 */ /* 0x000fe2000000000a */
[----:B0-----:R-:W-:Y:S06]  /*0d10*/  @!P0 BRA `(.L_x_153) ;  /* 0x00000000000c8947 */ /* 0x001fec0003800000 */
[----:B------:R-:W-:-:S07]  /*0d20*/  MOV R10, 0xd40 ;  /* 0x00000d40000a7802 */ /* 0x000fce0000000f00 */
[----:B------:R-:W-:Y:S05]  /*0d30*/  CALL.REL.NOINC `($__internal_11_$__cuda_sm3x_div_rn_noftz_f32_slowpath) ;  /* 0x0000000000247944 */ /* 0x000fea0003c00000 */
[----:B------:R-:W-:-:S07]  /*0d40*/  IMAD.MOV.U32 R15, RZ, RZ, R0 ;  /* 0x000000ffff0f7224 */ /* 0x000fce00078e0000 */
.L_x_153:
[----:B------:R-:W-:Y:S05]  /*0d50*/  BSYNC.RECONVERGENT B0 ;  /* 0x0000000000007941 */ /* 0x000fea0003800200 */
.L_x_152:
[----:B------:R-:W-:Y:S01]  /*0d60*/  IADD3 R11, P0, PT, R11, UR5, RZ ;  /* 0x000000050b0b7c10 */ /* 0x000fe2000ff1e0ff */
[----:B------:R0:W-:Y:S04]  /*0d70*/  STG.E desc[UR8][R6.64], R15 ;  /* 0x0000000f06007986 */ /* 0x0001e8000c101908 */
[----:B------:R-:W-:Y:S01]  /*0d80*/  IMAD.X R2, RZ, RZ, R2, P0 ;  /* 0x000000ffff027224 */ /* 0x000fe200000e0602 */
[----:B------:R-:W-:-:S04]  /*0d90*/  ISETP.GE.U32.AND P0, PT, R11, R4, PT ;  /* 0x000000040b00720c */ /* 0x000fc80003f06070 */
[----:B------:R-:W-:-:S13]  /*0da0*/  ISETP.GE.U32.AND.EX P0, PT, R2, R9, PT, P0 ;  /* 0x000000090200720c */ /* 0x000fda0003f06100 */
[----:B0-----:R-:W-:Y:S05]  /*0db0*/  @!P0 BRA `(.L_x_151) ;  /* 0xfffffffc00908947 */ /* 0x001fea000383ffff */
[----:B------:R-:W-:Y:S05]  /*0dc0*/  EXIT ;  /* 0x000000000000794d */ /* 0x000fea0003800000 */
        .weak           $__internal_11_$__cuda_sm3x_div_rn_noftz_f32_slowpath
        .type           $__internal_11_$__cuda_sm3x_div_rn_noftz_f32_slowpath,@function
        .size           $__internal_11_$__cuda_sm3x_div_rn_noftz_f32_slowpath,(.L_x_206 - $__internal_11_$__cuda_sm3x_div_rn_noftz_f32_slowpath)
$__internal_11_$__cuda_sm3x_div_rn_noftz_f32_slowpath:
[--C-:B------:R-:W-:Y:S01]  /*0dd0*/  SHF.R.U32.HI R13, RZ, 0x17, R3.reuse ;  /* 0x00000017ff0d7819 */ /* 0x100fe20000011603 */
[----:B------:R-:W-:Y:S01]  /*0de0*/  BSSY.RECONVERGENT B1, `(.L_x_154) ;  /* 0x0000063000017945 */ /* 0x000fe20003800200 */
[----:B------:R-:W-:Y:S01]  /*0df0*/  SHF.R.U32.HI R12, RZ, 0x17, R0 ;  /* 0x00000017ff0c7819 */ /* 0x000fe20000011600 */
[----:B------:R-:W-:Y:S01]  /*0e00*/  IMAD.MOV.U32 R15, RZ, RZ, R3 ;  /* 0x000000ffff0f7224 */ /* 0x000fe200078e0003 */
        /* <DEDUP_REMOVED lines=31> */
.L_x_155:
[----:B------:R-:W-:Y:S01]  /*1000*/  LEA R14, R13, 0xc0800000, 0x17 ;  /* 0xc08000000d0e7811 */ /* 0x000fe200078eb8ff */
[----:B------:R-:W-:Y:S04]  /*1010*/  BSSY.RECONVERGENT B2, `(.L_x_160) ;  /* 0x0000036000027945 */ /* 0x000fe80003800200 */
[----:B------:R-:W-:Y:S02]  /*1020*/  IMAD.IADD R16, R15, 0x1, -R14 ;  /* 0x000000010f107824 */ /* 0x000fe400078e0a0e */
[----:B------:R-:W-:Y:S02]  /*1030*/  VIADD R14, R18, 0xffffff81 ;  /* 0xffffff81120e7836 */ /* 0x000fe40000000000 */
[----:B------:R-:W0:Y:S01]  /*1040*/  MUFU.RCP R15, R16 ;  /* 0x00000010000f7308 */ /* 0x000e220000001000 */
[----:B------:R-:W-:Y:S01]  /*1050*/  FADD.FTZ R17, -R16, -RZ ;  /* 0x800000ff10117221 */ /* 0x000fe20000010100 */
[----:B------:R-:W-:-:S03]  /*1060*/  IMAD R0, R14, -0x800000, R0 ;  /* 0xff8000000e007824 */ /* 0x000fc600078e0200 */
[----:B0-----:R-:W-:-:S04]  /*1070*/  FFMA R18, R15, R17, 1 ;  /* 0x3f8000000f127423 */ /* 0x001fc80000000011 */
[----:B------:R-:W-:-:S04]  /*1080*/  FFMA R15, R15, R18, R15 ;  /* 0x000000120f0f7223 */ /* 0x000fc8000000000f */
[----:B------:R-:W-:-:S04]  /*1090*/  FFMA R18, R0, R15, RZ ;  /* 0x0000000f00127223 */ /* 0x000fc800000000ff */
[----:B------:R-:W-:-:S04]  /*10a0*/  FFMA R19, R17, R18, R0 ;  /* 0x0000001211137223 */ /* 0x000fc80000000000 */
[----:B------:R-:W-:-:S04]  /*10b0*/  FFMA R18, R15, R19, R18 ;  /* 0x000000130f127223 */ /* 0x000fc80000000012 */
[----:B------:R-:W-:Y:S01]  /*10c0*/  FFMA R19, R17, R18, R0 ;  /* 0x0000001211137223 */ /* 0x000fe20000000000 */
[----:B------:R-:W-:-:S03]  /*10d0*/  IADD3 R17, PT, PT, R14, 0x7f, -R13 ;  /* 0x0000007f0e117810 */ /* 0x000fc60007ffe80d */
[----:B------:R-:W-:Y:S02]  /*10e0*/  FFMA R0, R15, R19, R18 ;  /* 0x000000130f007223 */ /* 0x000fe40000000012 */
[----:B------:R-:W-:-:S03]  /*10f0*/  IMAD.IADD R17, R17, 0x1, R12 ;  /* 0x0000000111117824 */ /* 0x000fc600078e020c */
        /* <DEDUP_REMOVED lines=13> */
[CC--:B------:R-:W-:Y:S01]  /*11d0*/  FFMA.RZ R12, R15.reuse, R19.reuse, R18 ;  /* 0x000000130f0c7223 */ /* 0x0c0fe2000000c012 */
[C---:B------:R-:W-:Y:S01]  /*11e0*/  VIADD R14, R16.reuse, 0x20 ;  /* 0x00000020100e7836 */ /* 0x040fe20000000000 */
[C---:B------:R-:W-:Y:S02]  /*11f0*/  ISETP.NE.AND P2, PT, R16.reuse, RZ, PT ;  /* 0x000000ff1000720c */ /* 0x040fe40003f45270 */
[----:B------:R-:W-:Y:S01]  /*1200*/  ISETP.NE.AND P1, PT, R16, RZ, PT ;  /* 0x000000ff1000720c */ /* 0x000fe20003f25270 */
[----:B------:R-:W-:Y:S01]  /*1210*/  IMAD.MOV R16, RZ, RZ, -R16 ;  /* 0x000000ffff107224 */ /* 0x000fe200078e0a10 */
[----:B------:R-:W-:Y:S01]  /*1220*/  LOP3.LUT R13, R12, 0x7fffff, RZ, 0xc0, !PT ;  /* 0x007fffff0c0d7812 */ /* 0x000fe200078ec0ff */
[CCC-:B------:R-:W-:Y:S01]  /*1230*/  FFMA.RP R12, R15.reuse, R19.reuse, R18.reuse ;  /* 0x000000130f0c7223 */ /* 0x1c0fe20000008012 */
[----:B------:R-:W-:Y:S02]  /*1240*/  FFMA.RM R15, R15, R19, R18 ;  /* 0x000000130f0f7223 */ /* 0x000fe40000004012 */
[----:B------:R-:W-:-:S03]  /*1250*/  LOP3.LUT R13, R13, 0x800000, RZ, 0xfc, !PT ;  /* 0x008000000d0d7812 */ /* 0x000fc600078efcff */
        /* <DEDUP_REMOVED lines=13> */
.L_x_162:
[----:B------:R-:W-:-:S04]  /*1330*/  LOP3.LUT R0, R0, 0x80000000, RZ, 0xc0, !PT ;  /* 0x8000000000007812 */ /* 0x000fc800078ec0ff */
[----:B------:R-:W-:Y:S01]  /*1340*/  LOP3.LUT R0, R0, 0x7f800000, RZ, 0xfc, !PT ;  /* 0x7f80000000007812 */ /* 0x000fe200078efcff */
[----:B------:R-:W-:Y:S06]  /*1350*/  BRA `(.L_x_163) ;  /* 0x0000000000047947 */ /* 0x000fec0003800000 */
.L_x_161:
[----:B------:R-:W-:-:S07]  /*1360*/  IMAD R0, R17, 0x800000, R0 ;  /* 0x0080000011007824 */ /* 0x000fce00078e0200 */
.L_x_163:
[----:B------:R-:W-:Y:S05]  /*1370*/  BSYNC.RECONVERGENT B2 ;  /* 0x0000000000027941 */ /* 0x000fea0003800200 */
.L_x_160:
[----:B------:R-:W-:Y:S05]  /*1380*/  BRA `(.L_x_164) ;  /* 0x0000000000207947 */ /* 0x000fea0003800000 */
.L_x_159:
[----:B------:R-:W-:-:S04]  /*1390*/  LOP3.LUT R0, R15, 0x80000000, R0, 0x48, !PT ;  /* 0x800000000f007812 */ /* 0x000fc800078e4800 */
[----:B------:R-:W-:Y:S01]  /*13a0*/  LOP3.LUT R0, R0, 0x7f800000, RZ, 0xfc, !PT ;  /* 0x7f80000000007812 */ /* 0x000fe200078efcff */
[----:B------:R-:W-:Y:S06]  /*13b0*/  BRA `(.L_x_164) ;  /* 0x0000000000147947 */ /* 0x000fec0003800000 */
.L_x_158:
[----:B------:R-:W-:Y:S01]  /*13c0*/  LOP3.LUT R0, R15, 0x80000000, R0, 0x48, !PT ;  /* 0x800000000f007812 */ /* 0x000fe200078e4800 */
[----:B------:R-:W-:Y:S06]  /*13d0*/  BRA `(.L_x_164) ;  /* 0x00000000000c7947 */ /* 0x000fec0003800000 */
.L_x_157:
[----:B------:R-:W0:Y:S01]  /*13e0*/  MUFU.RSQ R0, -QNAN ;  /* 0xffc0000000007908 */ /* 0x000e220000001400 */
[----:B------:R-:W-:Y:S05]  /*13f0*/  BRA `(.L_x_164) ;  /* 0x0000000000047947 */ /* 0x000fea0003800000 */
.L_x_156:
[----:B------:R-:W-:-:S07]  /*1400*/  FADD.FTZ R0, R0, R3 ;  /* 0x0000000300007221 */ /* 0x000fce0000010000 */
.L_x_164:
[----:B------:R-:W-:Y:S05]  /*1410*/  BSYNC.RECONVERGENT B1 ;  /* 0x0000000000017941 */ /* 0x000fea0003800200 */
.L_x_154:
[----:B------:R-:W-:Y:S02]  /*1420*/  IMAD.MOV.U32 R12, RZ, RZ, R10 ;  /* 0x000000ffff0c7224 */ /* 0x000fe400078e000a */
[----:B------:R-:W-:-:S04]  /*1430*/  IMAD.MOV.U32 R13, RZ, RZ, 0x0 ;  /* 0x00000000ff0d7424 */ /* 0x000fc800078e00ff */
[----:B0-----:R-:W-:Y:S05]  /*1440*/  RET.REL.NODEC R12 `(softmax_forward_float) ;  /* 0xffffffe80cec7950 */ /* 0x001fea0003c3ffff */
.L_x_165:
        /* <DEDUP_REMOVED lines=11> */
.L_x_206:


//--------------------- .text.tanh_forward_float  --------------------------
	.section	.text.tanh_forward_float,"ax",@progbits
	.align	128
        .global         tanh_forward_float
        .type           tanh_forward_float,@function
        .size           tanh_forward_float,(.L_x_207 - tanh_forward_float)
        .other          tanh_forward_float,@"STO_CUDA_ENTRY STV_DEFAULT"
tanh_forward_float:
.text.tanh_forward_float:
        /* <DEDUP_REMOVED lines=27> */
[----:B-1----:R-:W2:Y:S01]  /*01b0*/  LDG.E R0, desc[UR4][R4.64] ;  /* 0x0000000404007981 */ /* 0x002ea2000c1e1900 */
[----:B------:R-:W-:Y:S01]  /*01c0*/  BSSY.RECONVERGENT B0, `(.L_x_166) ;  /* 0x0000018000007945 */ /* 0x000fe20003800200 */
[C---:B--2---:R-:W-:Y:S01]  /*01d0*/  FMUL R2, R0.reuse, 1.4426950216293334961 ;  /* 0x3fb8aa3b00027820 */ /* 0x044fe20000400000 */
[----:B------:R-:W-:-:S04]  /*01e0*/  FMUL R3, R0, -1.4426950216293334961 ;  /* 0xbfb8aa3b00037820 */ /* 0x000fc80000400000 */
[----:B------:R-:W-:Y:S02]  /*01f0*/  FSETP.GEU.AND P0, PT, R2, -126, PT ;  /* 0xc2fc00000200780b */ /* 0x000fe40003f0e000 */
[----:B------:R-:W-:-:S11]  /*0200*/  FSETP.GEU.AND P1, PT, R3, -126, PT ;  /* 0xc2fc00000300780b */ /* 0x000fd60003f2e000 */
[----:B------:R-:W-:Y:S02]  /*0210*/  @!P0 FMUL R2, R2, 0.5 ;  /* 0x3f00000002028820 */ /* 0x000fe40000400000 */
[----:B------:R-:W-:Y:S02]  /*0220*/  @!P1 FMUL R3, R3, 0.5 ;  /* 0x3f00000003039820 */ /* 0x000fe40000400000 */
[----:B------:R-:W0:Y:S08]  /*0230*/  MUFU.EX2 R0, R2 ;  /* 0x0000000200007308 */ /* 0x000e300000000800 */
[----:B------:R-:W1:Y:S01]  /*0240*/  MUFU.EX2 R7, R3 ;  /* 0x0000000300077308 */ /* 0x000e620000000800 */
[----:B0-----:R-:W-:Y:S01]  /*0250*/  @!P0 FMUL R0, R0, R0 ;  /* 0x0000000000008220 */ /* 0x001fe20000400000 */
[----:B-1----:R-:W-:-:S04]  /*0260*/  @!P1 FMUL R7, R7, R7 ;  /* 0x0000000707079220 */ /* 0x002fc80000400000 */
[C-C-:B------:R-:W-:Y:S01]  /*0270*/  FADD R3, R0.reuse, R7.reuse ;  /* 0x0000000700037221 */ /* 0x140fe20000000000 */
[----:B------:R-:W-:-:S03]  /*0280*/  FADD R0, R0, -R7 ;  /* 0x8000000700007221 */ /* 0x000fc60000000000 */
[----:B------:R-:W0:Y:S08]  /*0290*/  MUFU.RCP R6, R3 ;  /* 0x0000000300067308 */ /* 0x000e300000001000 */
[----:B------:R-:W1:Y:S01]  /*02a0*/  FCHK P0, R0, R3 ;  /* 0x0000000300007302 */ /* 0x000e620000000000 */
[----:B0-----:R-:W-:-:S04]  /*02b0*/  FFMA R9, -R3, R6, 1 ;  /* 0x3f80000003097423 */ /* 0x001fc80000000106 */
[----:B------:R-:W-:-:S04]  /*02c0*/  FFMA R9, R6, R9, R6 ;  /* 0x0000000906097223 */ /* 0x000fc80000000006 */
[----:B------:R-:W-:-:S04]  /*02d0*/  FFMA R2, R0, R9, RZ ;  /* 0x0000000900027223 */ /* 0x000fc800000000ff */
[----:B------:R-:W-:-:S04]  /*02e0*/  FFMA R6, -R3, R2, R0 ;  /* 0x0000000203067223 */ /* 0x000fc80000000100 */
[----:B------:R-:W-:Y:S01]  /*02f0*/  FFMA R9, R9, R6, R2 ;  /* 0x0000000609097223 */ /* 0x000fe20000000002 */
[----:B-1----:R-:W-:Y:S06]  /*0300*/  @!P0 BRA `(.L_x_167) ;  /* 0x00000000000c8947 */ /* 0x002fec0003800000 */
[----:B------:R-:W-:-:S07]  /*0310*/  MOV R2, 0x330 ;  /* 0x0000033000027802 */ /* 0x000fce0000000f00 */
[----:B------:R-:W-:Y:S05]  /*0320*/  CALL.REL.NOINC `($__internal_12_$__cuda_sm3x_div_rn_noftz_f32_slowpath) ;  /* 0x0000000000107944 */ /* 0x000fea0003c00000 */
[----:B------:R-:W-:-:S07]  /*0330*/  IMAD.MOV.U32 R9, RZ, RZ, R0 ;  /* 0x000000ffff097224 */ /* 0x000fce00078e0000 */
.L_x_167:
[----:B------:R-:W-:Y:S05]  /*0340*/  BSYNC.RECONVERGENT B0 ;  /* 0x0000000000007941 */ /* 0x000fea0003800200 */
.L_x_166:
[----:B------:R-:W-:Y:S01]  /*0350*/  STG.E desc[UR4][R4.64], R9 ;  /* 0x0000000904007986 */ /* 0x000fe2000c101904 */
[----:B------:R-:W-:Y:S05]  /*0360*/  EXIT ;  /* 0x000000000000794d */ /* 0x000fea0003800000 */
        .weak           $__internal_12_$__cuda_sm3x_div_rn_noftz_f32_slowpath
        .type           $__internal_12_$__cuda_sm3x_div_rn_noftz_f32_slowpath,@function
        .size           $__internal_12_$__cuda_sm3x_div_rn_noftz_f32_slowpath,(.L_x_207 - $__internal_12_$__cuda_sm3x_div_rn_noftz_f32_slowpath)
$__internal_12_$__cuda_sm3x_div_rn_noftz_f32_slowpath:
        /* <DEDUP_REMOVED lines=36> */
.L_x_169:
[----:B------:R-:W-:Y:S01]  /*05b0*/  LEA R0, R7, 0xc0800000, 0x17 ;  /* 0xc080000007007811 */ /* 0x000fe200078eb8ff */
[----:B------:R-:W-:Y:S01]  /*05c0*/  VIADD R6, R6, 0xffffff81 ;  /* 0xffffff8106067836 */ /* 0x000fe20000000000 */
[----:B------:R-:W-:Y:S03]  /*05d0*/  BSSY.RECONVERGENT B2, `(.L_x_174) ;  /* 0x0000035000027945 */ /* 0x000fe60003800200 */
[----:B------:R-:W-:Y:S01]  /*05e0*/  IMAD.IADD R9, R9, 0x1, -R0 ;  /* 0x0000000109097824 */ /* 0x000fe200078e0a00 */
[C---:B------:R-:W-:Y:S01]  /*05f0*/  IADD3 R7, PT, PT, R6.reuse, 0x7f, -R7 ;  /* 0x0000007f06077810 */ /* 0x040fe20007ffe807 */
[----:B------:R-:W-:Y:S02]  /*0600*/  IMAD R0, R6, -0x800000, R8 ;  /* 0xff80000006007824 */ /* 0x000fe400078e0208 */
[----:B------:R-:W0:Y:S01]  /*0610*/  MUFU.RCP R3, R9 ;  /* 0x0000000900037308 */ /* 0x000e220000001000 */
[----:B------:R-:W-:Y:S01]  /*0620*/  FADD.FTZ R11, -R9, -RZ ;  /* 0x800000ff090b7221 */ /* 0x000fe20000010100 */
[----:B------:R-:W-:-:S03]  /*0630*/  IMAD.IADD R7, R7, 0x1, R10 ;  /* 0x0000000107077824 */ /* 0x000fc600078e020a */
        /* <DEDUP_REMOVED lines=21> */
[CCC-:B------:R-:W-:Y:S01]  /*0790*/  FFMA.RM R6, R12.reuse, R8.reuse, R13.reuse ;  /* 0x000000080c067223 */ /* 0x1c0fe2000000400d */
[C---:B------:R-:W-:Y:S02]  /*07a0*/  ISETP.NE.AND P2, PT, R9.reuse, RZ, PT ;  /* 0x000000ff0900720c */ /* 0x040fe40003f45270 */
[----:B------:R-:W-:Y:S02]  /*07b0*/  ISETP.NE.AND P1, PT, R9, RZ, PT ;  /* 0x000000ff0900720c */ /* 0x000fe40003f25270 */
[----:B------:R-:W-:Y:S01]  /*07c0*/  LOP3.LUT R7, R3, 0x7fffff, RZ, 0xc0, !PT ;  /* 0x007fffff03077812 */ /* 0x000fe200078ec0ff */
[----:B------:R-:W-:Y:S01]  /*07d0*/  FFMA.RP R3, R12, R8, R13 ;  /* 0x000000080c037223 */ /* 0x000fe2000000800d */
[----:B------:R-:W-:Y:S02]  /*07e0*/  VIADD R8, R9, 0x20 ;  /* 0x0000002009087836 */ /* 0x000fe40000000000 */
[----:B------:R-:W-:Y:S01]  /*07f0*/  LOP3.LUT R7, R7, 0x800000, RZ, 0xfc, !PT ;  /* 0x0080000007077812 */ /* 0x000fe200078efcff */
[----:B------:R-:W-:Y:S01]  /*0800*/  IMAD.MOV R9, RZ, RZ, -R9 ;  /* 0x000000ffff097224 */ /* 0x000fe200078e0a09 */
[----:B------:R-:W-:-:S02]  /*0810*/  FSETP.NEU.FTZ.AND P0, PT, R3, R6, PT ;  /* 0x000000060300720b */ /* 0x000fc40003f1d000 */
[----:B------:R-:W-:Y:S02]  /*0820*/  SHF.L.U32 R8, R7, R8, RZ ;  /* 0x0000000807087219 */ /* 0x000fe400000006ff */
[----:B------:R-:W-:Y:S02]  /*0830*/  SEL R6, R9, RZ, P2 ;  /* 0x000000ff09067207 */ /* 0x000fe40001000000 */
[----:B------:R-:W-:Y:S02]  /*0840*/  ISETP.NE.AND P1, PT, R8, RZ, P1 ;  /* 0x000000ff0800720c */ /* 0x000fe40000f25270 */
[----:B------:R-:W-:Y:S02]  /*0850*/  SHF.R.U32.HI R6, RZ, R6, R7 ;  /* 0x00000006ff067219 */ /* 0x000fe40000011607 */
[----:B------:R-:W-:Y:S02]  /*0860*/  PLOP3.LUT P0, PT, P0, P1, PT, 0xf8, 0x8f ;  /* 0x00000000008f781c */ /* 0x000fe40000703f70 */
[----:B------:R-:W-:-:S02]  /*0870*/  SHF.R.U32.HI R8, RZ, 0x1, R6 ;  /* 0x00000001ff087819 */ /* 0x000fc40000011606 */
[----:B------:R-:W-:-:S04]  /*0880*/  SEL R3, RZ, 0x1, !P0 ;  /* 0x00000001ff037807 */ /* 0x000fc80004000000 */
[----:B------:R-:W-:-:S04]  /*0890*/  LOP3.LUT R3, R3, 0x1, R8, 0xf8, !PT ;  /* 0x0000000103037812 */ /* 0x000fc800078ef808 */
[----:B------:R-:W-:-:S05]  /*08a0*/  LOP3.LUT R3, R3, R6, RZ, 0xc0, !PT ;  /* 0x0000000603037212 */ /* 0x000fca00078ec0ff */
[----:B------:R-:W-:-:S05]  /*08b0*/  IMAD.IADD R3, R8, 0x1, R3 ;  /* 0x0000000108037824 */ /* 0x000fca00078e0203 */
[----:B------:R-:W-:Y:S01]  /*08c0*/  LOP3.LUT R0, R3, R0, RZ, 0xfc, !PT ;  /* 0x0000000003007212 */ /* 0x000fe200078efcff */
[----:B------:R-:W-:Y:S06]  /*08d0*/  BRA `(.L_x_177) ;  /* 0x0000000000107947 */ /* 0x000fec0003800000 */
.L_x_176:
[----:B------:R-:W-:-:S04]  /*08e0*/  LOP3.LUT R0, R0, 0x80000000, RZ, 0xc0, !PT ;  /* 0x8000000000007812 */ /* 0x000fc800078ec0ff */
[----:B------:R-:W-:Y:S01]  /*08f0*/  LOP3.LUT R0, R0, 0x7f800000, RZ, 0xfc, !PT ;  /* 0x7f80000000007812 */ /* 0x000fe200078efcff */
[----:B------:R-:W-:Y:S06]  /*0900*/  BRA `(.L_x_177) ;  /* 0x0000000000047947 */ /* 0x000fec0003800000 */
.L_x_175:
[----:B------:R-:W-:-:S07]  /*0910*/  IMAD R0, R7, 0x800000, R0 ;  /* 0x0080000007007824 */ /* 0x000fce00078e0200 */
.L_x_177:
[----:B------:R-:W-:Y:S05]  /*0920*/  BSYNC.RECONVERGENT B2 ;  /* 0x0000000000027941 */ /* 0x000fea0003800200 */
.L_x_174:
[----:B------:R-:W-:Y:S05]  /*0930*/  BRA `(.L_x_178) ;  /* 0x0000000000207947 */ /* 0x000fea0003800000 */
.L_x_173:
[----:B------:R-:W-:-:S04]  /*0940*/  LOP3.LUT R0, R9, 0x80000000, R8, 0x48, !PT ;  /* 0x8000000009007812 */ /* 0x000fc800078e4808 */
[----:B------:R-:W-:Y:S01]  /*0950*/  LOP3.LUT R0, R0, 0x7f800000, RZ, 0xfc, !PT ;  /* 0x7f80000000007812 */ /* 0x000fe200078efcff */
[----:B------:R-:W-:Y:S06]  /*0960*/  BRA `(.L_x_178) ;  /* 0x0000000000147947 */ /* 0x000fec0003800000 */
.L_x_172:
[----:B------:R-:W-:Y:S01]  /*0970*/  LOP3.LUT R0, R9, 0x80000000, R8, 0x48, !PT ;  /* 0x8000000009007812 */ /* 0x000fe200078e4808 */
[----:B------:R-:W-:Y:S06]  /*0980*/  BRA `(.L_x_178) ;  /* 0x00000000000c7947 */ /* 0x000fec0003800000 */
.L_x_171:
[----:B------:R-:W0:Y:S01]  /*0990*/  MUFU.RSQ R0, -QNAN ;  /* 0xffc0000000007908 */ /* 0x000e220000001400 */
[----:B------:R-:W-:Y:S05]  /*09a0*/  BRA `(.L_x_178) ;  /* 0x0000000000047947 */ /* 0x000fea0003800000 */
.L_x_170:
[----:B------:R-:W-:-:S07]  /*09b0*/  FADD.FTZ R0, R0, R3 ;  /* 0x0000000300007221 */ /* 0x000fce0000010000 */
.L_x_178:
[----:B------:R-:W-:Y:S05]  /*09c0*/  BSYNC.RECONVERGENT B1 ;  /* 0x0000000000017941 */ /* 0x000fea0003800200 */
.L_x_168:
[----:B------:R-:W-:-:S04]  /*09d0*/  IMAD.MOV.U32 R3, RZ, RZ, 0x0 ;  /* 0x00000000ff037424 */ /* 0x000fc800078e00ff */
[----:B0-----:R-:W-:Y:S05]  /*09e0*/  RET.REL.NODEC R2 `(tanh_forward_float) ;  /* 0xfffffff402847950 */ /* 0x001fea0003c3ffff */
.L_x_179:
        /* <DEDUP_REMOVED lines=9> */
.L_x_207:


//--------------------- .text.swish_forward_float --------------------------
	.section	.text.swish_forward_float,"ax",@progbits
	.align	128
        .global         swish_forward_float
        .type           swish_forward_float,@function
        .size           swish_forward_float,(.L_x_208 - swish_forward_float)
        .other          swish_forward_float,@"STO_CUDA_ENTRY STV_DEFAULT"
swish_forward_float:
.text.swish_forward_float:
        /* <DEDUP_REMOVED lines=29> */
[----:B--2---:R-:W-:-:S05]  /*01d0*/  FMUL R14, R0, -1.4426950216293334961 ;  /* 0xbfb8aa3b000e7820 */ /* 0x004fca0000400000 */
[----:B------:R-:W-:-:S13]  /*01e0*/  FSETP.GEU.AND P0, PT, R14, -126, PT ;  /* 0xc2fc00000e00780b */ /* 0x000fda0003f0e000 */
[----:B------:R-:W-:-:S04]  /*01f0*/  @!P0 FMUL R14, R14, 0.5 ;  /* 0x3f0000000e0e8820 */ /* 0x000fc80000400000 */
[----:B------:R-:W0:Y:S02]  /*0200*/  MUFU.EX2 R15, R14 ;  /* 0x0000000e000f7308 */ /* 0x000e240000000800 */
[----:B0-----:R-:W-:-:S06]  /*0210*/  @!P0 FMUL R15, R15, R15 ;  /* 0x0000000f0f0f8220 */ /* 0x001fcc0000400000 */
[----:B------:R-:W0:Y:S02]  /*0220*/  F2F.F64.F32 R4, R15 ;  /* 0x0000000f00047310 */ /* 0x000e240000201800 */
[----:B0-----:R-:W-:-:S06]  /*0230*/  DADD R6, R4, 1 ;  /* 0x3ff0000004067429 */ /* 0x001fcc0000000000 */
[----:B------:R-:W0:Y:S04]  /*0240*/  MUFU.RCP64H R9, R7 ;  /* 0x0000000700097308 */ /* 0x000e280000001800 */
[----:B------:R-:W-:-:S05]  /*0250*/  VIADD R8, R7, 0x300402 ;  /* 0x0030040207087836 */ /* 0x000fca0000000000 */
[----:B------:R-:W-:Y:S01]  /*0260*/  FSETP.GEU.AND P0, PT, |R8|, 5.8789094863358348022e-39, PT ;  /* 0x004004020800780b */ /* 0x000fe20003f0e200 */
[----:B0-----:R-:W-:-:S08]  /*0270*/  DFMA R4, -R6, R8, 1 ;  /* 0x3ff000000604742b */ /* 0x001fd00000000108 */
[----:B------:R-:W-:-:S08]  /*0280*/  DFMA R4, R4, R4, R4 ;  /* 0x000000040404722b */ /* 0x000fd00000000004 */
[----:B------:R-:W-:Y:S02]  /*0290*/  DFMA R10, R8, R4, R8 ;  /* 0x00000004080a722b */ /* 0x000fe40000000008 */
[----:B------:R0:W1:Y:S06]  /*02a0*/  F2F.F64.F32 R4, R0 ;  /* 0x0000000000047310 */ /* 0x00006c0000201800 */
[----:B------:R-:W-:-:S08]  /*02b0*/  DFMA R12, -R6, R10, 1 ;  /* 0x3ff00000060c742b */ /* 0x000fd0000000010a */
[----:B------:R-:W-:Y:S01]  /*02c0*/  DFMA R10, R10, R12, R10 ;  /* 0x0000000c0a0a722b */ /* 0x000fe2000000000a */
[----:B01----:R-:W-:Y:S10]  /*02d0*/  @P0 BRA `(.L_x_181) ;  /* 0x0000000000100947 */ /* 0x003ff40003800000 */
[----:B------:R-:W-:-:S05]  /*02e0*/  LOP3.LUT R0, R7, 0x7fffffff, RZ, 0xc0, !PT ;  /* 0x7fffffff07007812 */ /* 0x000fca00078ec0ff */
[----:B------:R-:W-:Y:S01]  /*02f0*/  VIADD R10, R0, 0xfff00000 ;  /* 0xfff00000000a7836 */ /* 0x000fe20000000000 */
[----:B------:R-:W-:-:S07]  /*0300*/  MOV R0, 0x320 ;  /* 0x0000032000007802 */ /* 0x000fce0000000f00 */
[----:B------:R-:W-:Y:S05]  /*0310*/  CALL.REL.NOINC `($__internal_13_$__cuda_sm20_dblrcp_rn_slowpath_v3) ;  /* 0x0000000000147944 */ /* 0x000fea0003c00000 */
.L_x_181:
[----:B------:R-:W-:Y:S05]  /*0320*/  BSYNC.RECONVERGENT B0 ;  /* 0x0000000000007941 */ /* 0x000fea0003800200 */
.L_x_180:
[----:B------:R-:W-:-:S10]  /*0330*/  DMUL R4, R4, R10 ;  /* 0x0000000a04047228 */ /* 0x000fd40000000000 */
[----:B------:R-:W0:Y:S02]  /*0340*/  F2F.F32.F64 R5, R4 ;  /* 0x0000000400057310 */ /* 0x000e240000301000 */
[----:B0-----:R-:W-:Y:S01]  /*0350*/  STG.E desc[UR4][R2.64], R5 ;  /* 0x0000000502007986 */ /* 0x001fe2000c101904 */
[----:B------:R-:W-:Y:S05]  /*0360*/  EXIT ;  /* 0x000000000000794d */ /* 0x000fea0003800000 */
        .weak           $__internal_13_$__cuda_sm20_dblrcp_rn_slowpath_v3
        .type           $__internal_13_$__cuda_sm20_dblrcp_rn_slowpath_v3,@function
        .size           $__internal_13_$__cuda_sm20_dblrcp_rn_slowpath_v3,(.L_x_208 - $__internal_13_$__cuda_sm20_dblrcp_rn_slowpath_v3)
$__internal_13_$__cuda_sm20_dblrcp_rn_slowpath_v3:
        /* <DEDUP_REMOVED lines=24> */
.L_x_185:
        /* <DEDUP_REMOVED lines=10> */
.L_x_183:
[----:B------:R-:W-:Y:S01]  /*0590*/  LOP3.LUT R9, R7, 0x80000, RZ, 0xfc, !PT ;  /* 0x0008000007097812 */ /* 0x000fe200078efcff */
[----:B------:R-:W-:-:S07]  /*05a0*/  IMAD.MOV.U32 R8, RZ, RZ, R6 ;  /* 0x000000ffff087224 */ /* 0x000fce00078e0006 */
.L_x_184:
[----:B------:R-:W-:Y:S05]  /*05b0*/  BSYNC.RECONVERGENT B1 ;  /* 0x0000000000017941 */ /* 0x000fea0003800200 */
.L_x_182:
[----:B------:R-:W-:Y:S01]  /*05c0*/  IMAD.MOV.U32 R6, RZ, RZ, R0 ;  /* 0x000000ffff067224 */ /* 0x000fe200078e0000 */
[----:B------:R-:W-:Y:S01]  /*05d0*/  MOV R11, R9 ;  /* 0x00000009000b7202 */ /* 0x000fe20000000f00 */
[----:B------:R-:W-:Y:S02]  /*05e0*/  IMAD.MOV.U32 R7, RZ, RZ, 0x0 ;  /* 0x00000000ff077424 */ /* 0x000fe400078e00ff */
[----:B------:R-:W-:Y:S02]  /*05f0*/  IMAD.MOV.U32 R10, RZ, RZ, R8 ;  /* 0x000000ffff0a7224 */ /* 0x000fe400078e0008 */
[----:B------:R-:W-:Y:S05]  /*0600*/  RET.REL.NODEC R6 `(swish_forward_float) ;  /* 0xfffffff8067c7950 */ /* 0x000fea0003c3ffff */
.L_x_186:
        /* <DEDUP_REMOVED lines=15> */
.L_x_208:


//--------------------- .text.relu_forward_float  --------------------------
	.section	.text.relu_forward_float,"ax",@progbits
	.align	128
        .global         relu_forward_float
        .type           relu_forward_float,@function
        .size           relu_forward_float,(.L_x_238 - relu_forward_float)
        .other          relu_forward_float,@"STO_CUDA_ENTRY STV_DEFAULT"
relu_forward_float:
.text.relu_forward_float:
        /* <DEDUP_REMOVED lines=27> */
[----:B-1----:R-:W2:Y:S02]  /*01b0*/  LDG.E R0, desc[UR4][R2.64] ;  /* 0x0000000402007981 */ /* 0x002ea4000c1e1900 */
[C---:B--2---:R-:W-:Y:S02]  /*01c0*/  FSETP.GT.AND P0, PT, R0.reuse, RZ, PT ;  /* 0x000000ff0000720b */ /* 0x044fe40003f04000 */
[----:B------:R-:W-:-:S04]  /*01d0*/  FSET.BF.NAN.AND R4, |R0|, |R0|, PT ;  /* 0x400000000004720a */ /* 0x000fc80003808200 */
[----:B------:R-:W-:-:S05]  /*01e0*/  FSEL R5, R4, 1, !P0 ;  /* 0x3f80000004057808 */ /* 0x000fca0004000000 */
[----:B------:R-:W-:-:S05]  /*01f0*/  FMUL R5, R0, R5 ;  /* 0x0000000500057220 */ /* 0x000fca0000400000 */
[----:B------:R-:W-:Y:S01]  /*0200*/  STG.E desc[UR4][R2.64], R5 ;  /* 0x0000000502007986 */ /* 0x000fe2000c101904 */
[----:B------:R-:W-:Y:S05]  /*0210*/  EXIT ;  /* 0x000000000000794d */ /* 0x000fea0003800000 */
.L_x_187:
        /* <DEDUP_REMOVED lines=14> */
.L_x_238:


//--------------------- .text.sigmoid_forward_float --------------------------
	.section	.text.sigmoid_forward_float,"ax",@progbits
	.align	128
        .global         sigmoid_forward_float
        .type           sigmoid_forward_float,@function
        .size           sigmoid_forward_float,(.L_x_209 - sigmoid_forward_float)
        .other          sigmoid_forward_float,@"STO_CUDA_ENTRY STV_DEFAULT"
sigmoid_forward_float:
.text.sigmoid_forward_float:
        /* <DEDUP_REMOVED lines=45> */
[----:B------:R-:W-:-:S05]  /*02d0*/  LOP3.LUT R0, R5, 0x7fffffff, RZ, 0xc0, !PT ;  /* 0x7fffffff05007812 */ /* 0x000fca00078ec0ff */
[----:B------:R-:W-:Y:S01]  /*02e0*/  VIADD R8, R0, 0xfff00000 ;  /* 0xfff0000000087836 */ /* 0x000fe20000000000 */
[----:B------:R-:W-:-:S07]  /*02f0*/  MOV R0, 0x310 ;  /* 0x0000031000007802 */ /* 0x000fce0000000f00 */
[----:B------:R-:W-:Y:S05]  /*0300*/  CALL.REL.NOINC `($__internal_14_$__cuda_sm20_dblrcp_rn_slowpath_v3) ;  /* 0x0000000000107944 */ /* 0x000fea0003c00000 */
.L_x_189:
[----:B------:R-:W-:Y:S05]  /*0310*/  BSYNC.RECONVERGENT B0 ;  /* 0x0000000000007941 */ /* 0x000fea0003800200 */
.L_x_188:
[----:B------:R-:W0:Y:S02]  /*0320*/  F2F.F32.F64 R9, R8 ;  /* 0x0000000800097310 */ /* 0x000e240000301000 */
[----:B0-----:R-:W-:Y:S01]  /*0330*/  STG.E desc[UR4][R2.64], R9 ;  /* 0x0000000902007986 */ /* 0x001fe2000c101904 */
[----:B------:R-:W-:Y:S05]  /*0340*/  EXIT ;  /* 0x000000000000794d */ /* 0x000fea0003800000 */
        .weak           $__internal_14_$__cuda_sm20_dblrcp_rn_slowpath_v3
        .type           $__internal_14_$__cuda_sm20_dblrcp_rn_slowpath_v3,@function
        .size           $__internal_14_$__cuda_sm20_dblrcp_rn_slowpath_v3,(.L_x_209 - $__internal_14_$__cuda_sm20_dblrcp_rn_slowpath_v3)
$__internal_14_$__cuda_sm20_dblrcp_rn_slowpath_v3:
        /* <DEDUP_REMOVED lines=24> */
.L_x_193:
        /* <DEDUP_REMOVED lines=10> */
.L_x_191:
[----:B------:R-:W-:Y:S01]  /*0570*/  LOP3.LUT R7, R5, 0x80000, RZ, 0xfc, !PT ;  /* 0x0008000005077812 */ /* 0x000fe200078efcff */
[----:B------:R-:W-:-:S07]  /*0580*/  IMAD.MOV.U32 R6, RZ, RZ, R4 ;  /* 0x000000ffff067224 */ /* 0x000fce00078e0004 */
.L_x_192:
[----:B------:R-:W-:Y:S05]  /*0590*/  BSYNC.RECONVERGENT B1 ;  /* 0x0000000000017941 */ /* 0x000fea0003800200 */
.L_x_190:
[----:B------:R-:W-:Y:S01]  /*05a0*/  IMAD.MOV.U32 R4, RZ, RZ, R0 ;  /* 0x000000ffff047224 */ /* 0x000fe200078e0000 */
[----:B------:R-:W-:Y:S01]  /*05b0*/  MOV R9, R7 ;  /* 0x0000000700097202 */ /* 0x000fe20000000f00 */
[----:B------:R-:W-:Y:S02]  /*05c0*/  IMAD.MOV.U32 R5, RZ, RZ, 0x0 ;  /* 0x00000000ff057424 */ /* 0x000fe400078e00ff */
[----:B------:R-:W-:Y:S02]  /*05d0*/  IMAD.MOV.U32 R8, RZ, RZ, R6 ;  /* 0x000000ffff087224 */ /* 0x000fe400078e0006 */
[----:B------:R-:W-:Y:S05]  /*05e0*/  RET.REL.NODEC R4 `(sigmoid_forward_float) ;  /* 0xfffffff804847950 */ /* 0x000fea0003c3ffff */
.L_x_194:
        /* <DEDUP_REMOVED lines=9> */
.L_x_209:


//--------------------- .nv.shared.loss_linear_batch_cross_entropy_multiclass_derive_double --------------------------
	.section	.nv.shared.loss_linear_batch_cross_entropy_multiclass_derive_double,"aw",@nobits
	.sectionflags	@""
	.align	16
	.zero		1024


//--------------------- .nv.shared.reserved.0     --------------------------
	.section	.nv.shared.reserved.0,"aw",@nobits
	.weak		__nv_reservedSMEM_offset_0_alias
	.size		__nv_reservedSMEM_offset_0_alias, 0, 64
	.other		__nv_reservedSMEM_offset_0_alias,@"STO_CUDA_RESERVED_SHARED STV_DEFAULT"
__nv_reservedSMEM_offset_0_alias:
	.zero		0
	.zero		64


//--------------------- .nv.shared.loss_linear_batch_cross_entropy_multiclass_derive_float --------------------------
	.section	.nv.shared.loss_linear_batch_cross_entropy_multiclass_derive_float,"aw",@nobits
	.sectionflags	@""
	.align	16
	.zero		1024


//--------------------- .nv.shared.loss_linear_batch_cross_entropy_derive_double --------------------------
	.section	.nv.shared.loss_linear_batch_cross_entropy_derive_double,"aw",@nobits
	.sectionflags	@""
	.align	16
	.zero		1024


//--------------------- .nv.shared.loss_linear_batch_cross_entropy_derive_float --------------------------
	.section	.nv.shared.loss_linear_batch_cross_entropy_derive_float,"aw",@nobits
	.sectionflags	@""
	.align	16
	.zero		1024


//--------------------- .nv.shared.loss_linear_batch_mse_derive_double --------------------------
	.section	.nv.shared.loss_linear_batch_mse_derive_double,"aw",@nobits
	.sectionflags	@""
	.align	16
	.zero		1024


//--------------------- .nv.shared.loss_linear_batch_mse_derive_float --------------------------
	.section	.nv.shared.loss_linear_batch_mse_derive_float,"aw",@nobits
	.sectionflags	@""
	.align	16
	.zero		1024


//--------------------- .nv.shared.loss_linear_batch_by_canonical_link_double --------------------------
	.section	.nv.shared.loss_linear_batch_by_canonical_link_double,"aw",@nobits
	.sectionflags	@""
	.align	16
	.zero		1024


//--------------------- .nv.shared.loss_linear_batch_by_canonical_link_float --------------------------
	.section	.nv.shared.loss_linear_batch_by_canonical_link_float,"aw",@nobits
	.sectionflags	@""
	.align	16
	.zero		1024


//--------------------- .nv.shared.reduce_linear_batch_double --------------------------
	.section	.nv.shared.reduce_linear_batch_double,"aw",@nobits
	.sectionflags	@""
	.align	16
	.zero		1024


//--------------------- .nv.shared.reduce_linear_batch_float --------------------------
	.section	.nv.shared.reduce_linear_batch_float,"aw",@nobits
	.sectionflags	@""
	.align	16
	.zero		1024


//--------------------- .nv.shared.softmax_backward_double --------------------------
	.section	.nv.shared.softmax_backward_double,"aw",@nobits
	.sectionflags	@""
	.align	16
	.zero		1024


//--------------------- .nv.shared.tanh_backward_double --------------------------
	.section	.nv.shared.tanh_backward_double,"aw",@nobits
	.sectionflags	@""
	.align	16
	.zero		1024


//--------------------- .nv.shared.swish_backward_double --------------------------
	.section	.nv.shared.swish_backward_double,"aw",@nobits
	.sectionflags	@""
	.align	16
	.zero		1024


//--------------------- .nv.shared.relu_backward_double --------------------------
	.section	.nv.shared.relu_backward_double,"aw",@nobits
	.sectionflags	@""
	.align	16
	.zero		1024


//--------------------- .nv.shared.sigmoid_backward_double --------------------------
	.section	.nv.shared.sigmoid_backward_double,"aw",@nobits
	.sectionflags	@""
	.align	16
	.zero		1024


//--------------------- .nv.shared.softmax_forward_double --------------------------
	.section	.nv.shared.softmax_forward_double,"aw",@nobits
	.sectionflags	@""
	.align	16
	.zero		1024


//--------------------- .nv.shared.tanh_forward_double --------------------------
	.section	.nv.shared.tanh_forward_double,"aw",@nobits
	.sectionflags	@""
	.align	16
	.zero		1024


//--------------------- .nv.shared.swish_forward_double --------------------------
	.section	.nv.shared.swish_forward_double,"aw",@nobits
	.sectionflags	@""
	.align	16
	.zero		1024


//--------------------- .nv.shared.relu_forward_double --------------------------
	.section	.nv.shared.relu_forward_double,"aw",@nobits
	.sectionflags	@""
	.align	16
	.zero		1024


//--------------------- .nv.shared.sigmoid_forward_double --------------------------
	.section	.nv.shared.sigmoid_forward_double,"aw",@nobits
	.sectionflags	@""
	.align	16
	.zero		1024


//--------------------- .nv.shared.softmax_backward_float --------------------------
	.section	.nv.shared.softmax_backward_float,"aw",@nobits
	.sectionflags	@""
	.align	16
	.zero		1024


//--------------------- .nv.shared.tanh_backward_float --------------------------
	.section	.nv.shared.tanh_backward_float,"aw",@nobits
	.sectionflags	@""
	.align	16
	.zero		1024


//--------------------- .nv.shared.swish_backward_float --------------------------
	.section	.nv.shared.swish_backward_float,"aw",@nobits
	.sectionflags	@""
	.align	16
	.zero		1024


//--------------------- .nv.shared.relu_backward_float --------------------------
	.section	.nv.shared.relu_backward_float,"aw",@nobits
	.sectionflags	@""
	.align	16
	.zero		1024


//--------------------- .nv.shared.sigmoid_backward_float --------------------------
	.section	.nv.shared.sigmoid_backward_float,"aw",@nobits
	.sectionflags	@""
	.align	16
	.zero		1024


//--------------------- .nv.shared.softmax_forward_float --------------------------
	.section	.nv.shared.softmax_forward_float,"aw",@nobits
	.sectionflags	@""
	.align	16
	.zero		1024


//--------------------- .nv.shared.tanh_forward_float --------------------------
	.section	.nv.shared.tanh_forward_float,"aw",@nobits
	.sectionflags	@""
	.align	16
	.zero		1024


//--------------------- .nv.shared.swish_forward_float --------------------------
	.section	.nv.shared.swish_forward_float,"aw",@nobits
	.sectionflags	@""
	.align	16
	.zero		1024


//--------------------- .nv.shared.relu_forward_float --------------------------
	.section	.nv.shared.relu_forward_float,"aw",@nobits
	.sectionflags	@""
	.align	16
	.zero		1024


//--------------------- .nv.shared.sigmoid_forward_float --------------------------
	.section	.nv.shared.sigmoid_forward_float,"aw",@nobits
	.sectionflags	@""
	.align	16
	.zero		1024


//--------------------- .nv.constant0.loss_linear_batch_cross_entropy_multiclass_derive_double --------------------------
	.section	.nv.constant0.loss_linear_batch_cross_entropy_multiclass_derive_double,"a",@progbits
	.sectionflags	@""
	.align	4
.nv.constant0.loss_linear_batch_cross_entropy_multiclass_derive_double:
	.zero		920


//--------------------- .nv.constant0.loss_linear_batch_cross_entropy_multiclass_derive_float --------------------------
	.section	.nv.constant0.loss_linear_batch_cross_entropy_multiclass_derive_float,"a",@progbits
	.sectionflags	@""
	.align	4
.nv.constant0.loss_linear_batch_cross_entropy_multiclass_derive_float:
	.zero		920


//--------------------- .nv.constant0.loss_linear_batch_cross_entropy_derive_double --------------------------
	.section	.nv.constant0.loss_linear_batch_cross_entropy_derive_double,"a",@progbits
	.sectionflags	@""
	.align	4
.nv.constant0.loss_linear_batch_cross_entropy_derive_double:
	.zero		920


//--------------------- .nv.constant0.loss_linear_batch_cross_entropy_derive_float --------------------------
	.section	.nv.constant0.loss_linear_batch_cross_entropy_derive_float,"a",@progbits
	.sectionflags	@""
	.align	4
.nv.constant0.loss_linear_batch_cross_entropy_derive_float:
	.zero		920


//--------------------- .nv.constant0.loss_linear_batch_mse_derive_double --------------------------
	.section	.nv.constant0.loss_linear_batch_mse_derive_double,"a",@progbits
	.sectionflags	@""
	.align	4
.nv.constant0.loss_linear_batch_mse_derive_double:
	.zero		920


//--------------------- .nv.constant0.loss_linear_batch_mse_derive_float --------------------------
	.section	.nv.constant0.loss_linear_batch_mse_derive_float,"a",@progbits
	.sectionflags	@""
	.align	4
.nv.constant0.loss_linear_batch_mse_derive_float:
	.zero		920


//--------------------- .nv.constant0.loss_linear_batch_by_canonical_link_double --------------------------
	.section	.nv.constant0.loss_linear_batch_by_canonical_link_double,"a",@progbits
	.sectionflags	@""
	.align	4
.nv.constant0.loss_linear_batch_by_canonical_link_double:
	.zero		920


//--------------------- .nv.constant0.loss_linear_batch_by_canonical_link_float --------------------------
	.section	.nv.constant0.loss_linear_batch_by_canonical_link_float,"a",@progbits
	.sectionflags	@""
	.align	4
.nv.constant0.loss_linear_batch_by_canonical_link_float:
	.zero		920


//--------------------- .nv.constant0.reduce_linear_batch_double --------------------------
	.section	.nv.constant0.reduce_linear_batch_double,"a",@progbits
	.sectionflags	@""
	.align	4
.nv.constant0.reduce_linear_batch_double:
	.zero		920


//--------------------- .nv.constant0.reduce_linear_batch_float --------------------------
	.section	.nv.constant0.reduce_linear_batch_float,"a",@progbits
	.sectionflags	@""
	.align	4
.nv.constant0.reduce_linear_batch_float:
	.zero		920


//--------------------- .nv.constant0.softmax_backward_double --------------------------
	.section	.nv.constant0.softmax_backward_double,"a",@progbits
	.sectionflags	@""
	.align	4
.nv.constant0.softmax_backward_double:
	.zero		936


//--------------------- .nv.constant0.tanh_backward_double --------------------------
	.section	.nv.constant0.tanh_backward_double,"a",@progbits
	.sectionflags	@""
	.align	4
.nv.constant0.tanh_backward_double:
	.zero		936


//--------------------- .nv.constant0.swish_backward_double --------------------------
	.section	.nv.constant0.swish_backward_double,"a",@progbits
	.sectionflags	@""
	.align	4
.nv.constant0.swish_backward_double:
	.zero		936


//--------------------- .nv.constant0.relu_backward_double --------------------------
	.section	.nv.constant0.relu_backward_double,"a",@progbits
	.sectionflags	@""
	.align	4
.nv.constant0.relu_backward_double:
	.zero		936


//--------------------- .nv.constant0.sigmoid_backward_double --------------------------
	.section	.nv.constant0.sigmoid_backward_double,"a",@progbits
	.sectionflags	@""
	.align	4
.nv.constant0.sigmoid_backward_double:
	.zero		936


//--------------------- .nv.constant0.softmax_forward_double --------------------------
	.section	.nv.constant0.softmax_forward_double,"a",@progbits
	.sectionflags	@""
	.align	4
.nv.constant0.softmax_forward_double:
	.zero		920


//--------------------- .nv.constant0.tanh_forward_double --------------------------
	.section	.nv.constant0.tanh_forward_double,"a",@progbits
	.sectionflags	@""
	.align	4
.nv.constant0.tanh_forward_double:
	.zero		920


//--------------------- .nv.constant0.swish_forward_double --------------------------
	.section	.nv.constant0.swish_forward_double,"a",@progbits
	.sectionflags	@""
	.align	4
.nv.constant0.swish_forward_double:
	.zero		920


//--------------------- .nv.constant0.relu_forward_double --------------------------
	.section	.nv.constant0.relu_forward_double,"a",@progbits
	.sectionflags	@""
	.align	4
.nv.constant0.relu_forward_double:
	.zero		920


//--------------------- .nv.constant0.sigmoid_forward_double --------------------------
	.section	.nv.constant0.sigmoid_forward_double,"a",@progbits
	.sectionflags	@""
	.align	4
.nv.constant0.sigmoid_forward_double:
	.zero		920


//--------------------- .nv.constant0.softmax_backward_float --------------------------
	.section	.nv.constant0.softmax_backward_float,"a",@progbits
	.sectionflags	@""
	.align	4
.nv.constant0.softmax_backward_float:
	.zero		936


//--------------------- .nv.constant0.tanh_backward_float --------------------------
	.section	.nv.constant0.tanh_backward_float,"a",@progbits
	.sectionflags	@""
	.align	4
.nv.constant0.tanh_backward_float:
	.zero		936


//--------------------- .nv.constant0.swish_backward_float --------------------------
	.section	.nv.constant0.swish_backward_float,"a",@progbits
	.sectionflags	@""
	.align	4
.nv.constant0.swish_backward_float:
	.zero		936


//--------------------- .nv.constant0.relu_backward_float --------------------------
	.section	.nv.constant0.relu_backward_float,"a",@progbits
	.sectionflags	@""
	.align	4
.nv.constant0.relu_backward_float:
	.zero		936


//--------------------- .nv.constant0.sigmoid_backward_float --------------------------
	.section	.nv.constant0.sigmoid_backward_float,"a",@progbits
	.sectionflags	@""
	.align	4
.nv.constant0.sigmoid_backward_float:
	.zero		936


//--------------------- .nv.constant0.softmax_forward_float --------------------------
	.section	.nv.constant0.softmax_forward_float,"a",@progbits
	.sectionflags	@""
	.align	4
.nv.constant0.softmax_forward_float:
	.zero		920


//--------------------- .nv.constant0.tanh_forward_float --------------------------
	.section	.nv.constant0.tanh_forward_float,"a",@progbits
	.sectionflags	@""
	.align	4
.nv.constant0.tanh_forward_float:
	.zero		920


//--------------------- .nv.constant0.swish_forward_float --------------------------
	.section	.nv.constant0.swish_forward_float,"a",@progbits
	.sectionflags	@""
	.align	4
.nv.constant0.swish_forward_float:
	.zero		920


//--------------------- .nv.constant0.relu_forward_float --------------------------
	.section	.nv.constant0.relu_forward_float,"a",@progbits
	.sectionflags	@""
	.align	4
.nv.constant0.relu_forward_float:
	.zero		920


//--------------------- .nv.constant0.sigmoid_forward_float --------------------------
	.section	.nv.constant0.sigmoid_forward_float,"a",@progbits
	.sectionflags	@""
	.align	4
.nv.constant0.sigmoid_forward_float:
	.zero		920


//--------------------- SYMBOLS --------------------------

	.type		.nv.reservedSmem.offset0,@object
	.size		.nv.reservedSmem.offset0,0x4
	.type		.nv.reservedSmem.cap,@object
	.size		.nv.reservedSmem.cap,0x4
